	.target	sm_100a

	.elftype	@"ET_EXEC"


//--------------------- .note.nv.tkinfo           --------------------------
	.section	.note.nv.tkinfo,"",@"SHT_NOTE"
	.sectionflags	@"SHF_NOTE_NV_TKINFO"
	.tkinfo
        /*0018*/ 	.word	0x00000002
        /*0030*/ 	.string	""
        /*0030*/ 	.string	"ptxas"
        /*0030*/ 	.string	"Cuda compilation tools, release 13.0, V13.0.88"
        /*0030*/ 	.string	"Build cuda_13.0.r13.0/compiler.36424714_0"
        /*0030*/ 	.string	"-arch sm_100a -m 64 "



//--------------------- .note.nv.cuinfo           --------------------------
	.section	.note.nv.cuinfo,"",@"SHT_NOTE"
	.sectionflags	@"SHF_NOTE_NV_CUINFO"
        /*0018*/ 	.short	0x0002
        /*001a*/ 	.short	0x0064
        /*001c*/ 	.short	0x0082
	.zero		2


//--------------------- .nv.info                  --------------------------
	.section	.nv.info,"",@"SHT_CUDA_INFO"
	.align	4


	//----- nvinfo : EIATTR_REGCOUNT
	.align		4
        /*0000*/ 	.byte	0x04, 0x2f
        /*0002*/ 	.short	(.L_12 - .L_11)
	.align		4
.L_11:
        /*0004*/ 	.word	index@(_ZN7cutlass13device_kernelIN5flash19enable_sm80_to_sm89INS1_16FlashAttnFwdSm80INS1_25CollectiveMainloopFwdSm80ILi8ELi1ELb0EN4cute5tupleIJNS5_1CILi128EEENS7_ILi48EEENS7_ILi256EEEEEELi256ENS_10bfloat16_tEfNS_4arch4Sm80ELb1ELb0ELb0ELb1ELb1ELb1ELb1ELb0EEENS1_21CollectiveEpilogueFwdINS6_IJS8_SA_S9_EEENS6_IJNS7_ILi1EEESI_SI_EEESC_SE_Li256ELb1ELb1ELb0ELb0EEENS1_19SingleTileSchedulerILb1ELb0ELb1ELi128EEEEEEEEEvNT_6ParamsE)
        /*0008*/ 	.word	0x00000004


	//----- nvinfo : EIATTR_FRAME_SIZE
	.align		4
.L_12:
        /*000c*/ 	.byte	0x04, 0x11
        /*000e*/ 	.short	(.L_14 - .L_13)
	.align		4
.L_13:
        /*0010*/ 	.word	index@(_ZN7cutlass13device_kernelIN5flash19enable_sm80_to_sm89INS1_16FlashAttnFwdSm80INS1_25CollectiveMainloopFwdSm80ILi8ELi1ELb0EN4cute5tupleIJNS5_1CILi128EEENS7_ILi48EEENS7_ILi256EEEEEELi256ENS_10bfloat16_tEfNS_4arch4Sm80ELb1ELb0ELb0ELb1ELb1ELb1ELb1ELb0EEENS1_21CollectiveEpilogueFwdINS6_IJS8_SA_S9_EEENS6_IJNS7_ILi1EEESI_SI_EEESC_SE_Li256ELb1ELb1ELb0ELb0EEENS1_19SingleTileSchedulerILb1ELb0ELb1ELi128EEEEEEEEEvNT_6ParamsE)
        /*0014*/ 	.word	0x00000000


	//----- nvinfo : EIATTR_REGCOUNT
	.align		4
.L_14:
        /*0018*/ 	.byte	0x04, 0x2f
        /*001a*/ 	.short	(.L_16 - .L_15)
	.align		4
.L_15:
        /*001c*/ 	.word	index@(_ZN7cutlass13device_kernelIN5flash19enable_sm80_to_sm89INS1_16FlashAttnFwdSm80INS1_25CollectiveMainloopFwdSm80ILi8ELi1ELb0EN4cute5tupleIJNS5_1CILi128EEENS7_ILi96EEENS7_ILi256EEEEEELi256ENS_10bfloat16_tEfNS_4arch4Sm80ELb1ELb0ELb0ELb1ELb1ELb0ELb1ELb0EEENS1_21CollectiveEpilogueFwdINS6_IJS8_SA_S9_EEENS6_IJNS7_ILi1EEESI_SI_EEESC_SE_Li256ELb1ELb1ELb0ELb0EEENS1_19SingleTileSchedulerILb1ELb0ELb1ELi128EEEEEEEEEvNT_6ParamsE)
        /*0020*/ 	.word	0x00000004


	//----- nvinfo : EIATTR_FRAME_SIZE
	.align		4
.L_16:
        /*0024*/ 	.byte	0x04, 0x11
        /*0026*/ 	.short	(.L_18 - .L_17)
	.align		4
.L_17:
        /*0028*/ 	.word	index@(_ZN7cutlass13device_kernelIN5flash19enable_sm80_to_sm89INS1_16FlashAttnFwdSm80INS1_25CollectiveMainloopFwdSm80ILi8ELi1ELb0EN4cute5tupleIJNS5_1CILi128EEENS7_ILi96EEENS7_ILi256EEEEEELi256ENS_10bfloat16_tEfNS_4arch4Sm80ELb1ELb0ELb0ELb1ELb1ELb0ELb1ELb0EEENS1_21CollectiveEpilogueFwdINS6_IJS8_SA_S9_EEENS6_IJNS7_ILi1EEESI_SI_EEESC_SE_Li256ELb1ELb1ELb0ELb0EEENS1_19SingleTileSchedulerILb1ELb0ELb1ELi128EEEEEEEEEvNT_6ParamsE)
        /*002c*/ 	.word	0x00000000


	//----- nvinfo : EIATTR_REGCOUNT
	.align		4
.L_18:
        /*0030*/ 	.byte	0x04, 0x2f
        /*0032*/ 	.short	(.L_20 - .L_19)
	.align		4
.L_19:
        /*0034*/ 	.word	index@(_ZN7cutlass13device_kernelIN5flash19enable_sm80_to_sm89INS1_16FlashAttnFwdSm80INS1_25CollectiveMainloopFwdSm80ILi8ELi1ELb0EN4cute5tupleIJNS5_1CILi128EEENS7_ILi96EEENS7_ILi256EEEEEELi256ENS_10bfloat16_tEfNS_4arch4Sm80ELb1ELb0ELb0ELb0ELb1ELb0ELb1ELb0EEENS1_21CollectiveEpilogueFwdINS6_IJS8_SA_S9_EEENS6_IJNS7_ILi1EEESI_SI_EEESC_SE_Li256ELb0ELb1ELb0ELb0EEENS1_30DynamicPersistentTileSchedulerILi256ELi256ELb0ELb1ELb0EEEEEEEEEvNT_6ParamsE)
        /*0038*/ 	.word	0x00000004


	//----- nvinfo : EIATTR_FRAME_SIZE
	.align		4
.L_20:
        /*003c*/ 	.byte	0x04, 0x11
        /*003e*/ 	.short	(.L_22 - .L_21)
	.align		4
.L_21:
        /*0040*/ 	.word	index@(_ZN7cutlass13device_kernelIN5flash19enable_sm80_to_sm89INS1_16FlashAttnFwdSm80INS1_25CollectiveMainloopFwdSm80ILi8ELi1ELb0EN4cute5tupleIJNS5_1CILi128EEENS7_ILi96EEENS7_ILi256EEEEEELi256ENS_10bfloat16_tEfNS_4arch4Sm80ELb1ELb0ELb0ELb0ELb1ELb0ELb1ELb0EEENS1_21CollectiveEpilogueFwdINS6_IJS8_SA_S9_EEENS6_IJNS7_ILi1EEESI_SI_EEESC_SE_Li256ELb0ELb1ELb0ELb0EEENS1_30DynamicPersistentTileSchedulerILi256ELi256ELb0ELb1ELb0EEEEEEEEEvNT_6ParamsE)
        /*0044*/ 	.word	0x00000000


	//----- nvinfo : EIATTR_REGCOUNT
	.align		4
.L_22:
        /*0048*/ 	.byte	0x04, 0x2f
        /*004a*/ 	.short	(.L_24 - .L_23)
	.align		4
.L_23:
        /*004c*/ 	.word	index@(_ZN7cutlass13device_kernelIN5flash19enable_sm80_to_sm89INS1_16FlashAttnFwdSm80INS1_25CollectiveMainloopFwdSm80ILi8ELi1ELb0EN4cute5tupleIJNS5_1CILi128EEENS7_ILi48EEENS7_ILi256EEEEEELi256ENS_10bfloat16_tEfNS_4arch4Sm80ELb0ELb1ELb0ELb1ELb1ELb1ELb1ELb0EEENS1_21CollectiveEpilogueFwdINS6_IJS8_SA_S9_EEENS6_IJNS7_ILi1EEESI_SI_EEESC_SE_Li256ELb1ELb1ELb0ELb0EEENS1_19SingleTileSchedulerILb1ELb0ELb1ELi128EEEEEEEEEvNT_6ParamsE)
        /*0050*/ 	.word	0x00000004


	//----- nvinfo : EIATTR_FRAME_SIZE
	.align		4
.L_24:
        /*0054*/ 	.byte	0x04, 0x11
        /*0056*/ 	.short	(.L_26 - .L_25)
	.align		4
.L_25:
        /*0058*/ 	.word	index@(_ZN7cutlass13device_kernelIN5flash19enable_sm80_to_sm89INS1_16FlashAttnFwdSm80INS1_25CollectiveMainloopFwdSm80ILi8ELi1ELb0EN4cute5tupleIJNS5_1CILi128EEENS7_ILi48EEENS7_ILi256EEEEEELi256ENS_10bfloat16_tEfNS_4arch4Sm80ELb0ELb1ELb0ELb1ELb1ELb1ELb1ELb0EEENS1_21CollectiveEpilogueFwdINS6_IJS8_SA_S9_EEENS6_IJNS7_ILi1EEESI_SI_EEESC_SE_Li256ELb1ELb1ELb0ELb0EEENS1_19SingleTileSchedulerILb1ELb0ELb1ELi128EEEEEEEEEvNT_6ParamsE)
        /*005c*/ 	.word	0x00000000


	//----- nvinfo : EIATTR_REGCOUNT
	.align		4
.L_26:
        /*0060*/ 	.byte	0x04, 0x2f
        /*0062*/ 	.short	(.L_28 - .L_27)
	.align		4
.L_27:
        /*0064*/ 	.word	index@(_ZN7cutlass13device_kernelIN5flash19enable_sm80_to_sm89INS1_16FlashAttnFwdSm80INS1_25CollectiveMainloopFwdSm80ILi8ELi1ELb0EN4cute5tupleIJNS5_1CILi128EEENS7_ILi64EEENS7_ILi256EEEEEELi256ENS_10bfloat16_tEfNS_4arch4Sm80ELb0ELb1ELb0ELb1ELb1ELb0ELb1ELb0EEENS1_21CollectiveEpilogueFwdINS6_IJS8_SA_S9_EEENS6_IJNS7_ILi1EEESI_SI_EEESC_SE_Li256ELb1ELb1ELb0ELb0EEENS1_19SingleTileSchedulerILb1ELb0ELb1ELi128EEEEEEEEEvNT_6ParamsE)
        /*0068*/ 	.word	0x00000004


	//----- nvinfo : EIATTR_FRAME_SIZE
	.align		4
.L_28:
        /*006c*/ 	.byte	0x04, 0x11
        /*006e*/ 	.short	(.L_30 - .L_29)
	.align		4
.L_29:
        /*0070*/ 	.word	index@(_ZN7cutlass13device_kernelIN5flash19enable_sm80_to_sm89INS1_16FlashAttnFwdSm80INS1_25CollectiveMainloopFwdSm80ILi8ELi1ELb0EN4cute5tupleIJNS5_1CILi128EEENS7_ILi64EEENS7_ILi256EEEEEELi256ENS_10bfloat16_tEfNS_4arch4Sm80ELb0ELb1ELb0ELb1ELb1ELb0ELb1ELb0EEENS1_21CollectiveEpilogueFwdINS6_IJS8_SA_S9_EEENS6_IJNS7_ILi1EEESI_SI_EEESC_SE_Li256ELb1ELb1ELb0ELb0EEENS1_19SingleTileSchedulerILb1ELb0ELb1ELi128EEEEEEEEEvNT_6ParamsE)
        /*0074*/ 	.word	0x00000000


	//----- nvinfo : EIATTR_REGCOUNT
	.align		4
.L_30:
        /*0078*/ 	.byte	0x04, 0x2f
        /*007a*/ 	.short	(.L_32 - .L_31)
	.align		4
.L_31:
        /*007c*/ 	.word	index@(_ZN7cutlass13device_kernelIN5flash19enable_sm80_to_sm89INS1_16FlashAttnFwdSm80INS1_25CollectiveMainloopFwdSm80ILi8ELi1ELb0EN4cute5tupleIJNS5_1CILi128EEENS7_ILi64EEENS7_ILi256EEEEEELi256ENS_10bfloat16_tEfNS_4arch4Sm80ELb0ELb1ELb0ELb0ELb1ELb0ELb1ELb0EEENS1_21CollectiveEpilogueFwdINS6_IJS8_SA_S9_EEENS6_IJNS7_ILi1EEESI_SI_EEESC_SE_Li256ELb0ELb1ELb0ELb0EEENS1_19SingleTileSchedulerILb0ELb0ELb1ELi128EEEEEEEEEvNT_6ParamsE)
        /*0080*/ 	.word	0x00000004


	//----- nvinfo : EIATTR_FRAME_SIZE
	.align		4
.L_32:
        /*0084*/ 	.byte	0x04, 0x11
        /*0086*/ 	.short	(.L_34 - .L_33)
	.align		4
.L_33:
        /*0088*/ 	.word	index@(_ZN7cutlass13device_kernelIN5flash19enable_sm80_to_sm89INS1_16FlashAttnFwdSm80INS1_25CollectiveMainloopFwdSm80ILi8ELi1ELb0EN4cute5tupleIJNS5_1CILi128EEENS7_ILi64EEENS7_ILi256EEEEEELi256ENS_10bfloat16_tEfNS_4arch4Sm80ELb0ELb1ELb0ELb0ELb1ELb0ELb1ELb0EEENS1_21CollectiveEpilogueFwdINS6_IJS8_SA_S9_EEENS6_IJNS7_ILi1EEESI_SI_EEESC_SE_Li256ELb0ELb1ELb0ELb0EEENS1_19SingleTileSchedulerILb0ELb0ELb1ELi128EEEEEEEEEvNT_6ParamsE)
        /*008c*/ 	.word	0x00000000


	//----- nvinfo : EIATTR_REGCOUNT
	.align		4
.L_34:
        /*0090*/ 	.byte	0x04, 0x2f
        /*0092*/ 	.short	(.L_36 - .L_35)
	.align		4
.L_35:
        /*0094*/ 	.word	index@(_ZN7cutlass13device_kernelIN5flash19enable_sm80_to_sm89INS1_16FlashAttnFwdSm80INS1_25CollectiveMainloopFwdSm80ILi8ELi1ELb0EN4cute5tupleIJNS5_1CILi128EEENS7_ILi48EEENS7_ILi256EEEEEELi256ENS_10bfloat16_tEfNS_4arch4Sm80ELb0ELb0ELb0ELb1ELb1ELb1ELb1ELb0EEENS1_21CollectiveEpilogueFwdINS6_IJS8_SA_S9_EEENS6_IJNS7_ILi1EEESI_SI_EEESC_SE_Li256ELb1ELb1ELb0ELb0EEENS1_19SingleTileSchedulerILb1ELb0ELb1ELi128EEEEEEEEEvNT_6ParamsE)
        /*0098*/ 	.word	0x00000004


	//----- nvinfo : EIATTR_FRAME_SIZE
	.align		4
.L_36:
        /*009c*/ 	.byte	0x04, 0x11
        /*009e*/ 	.short	(.L_38 - .L_37)
	.align		4
.L_37:
        /*00a0*/ 	.word	index@(_ZN7cutlass13device_kernelIN5flash19enable_sm80_to_sm89INS1_16FlashAttnFwdSm80INS1_25CollectiveMainloopFwdSm80ILi8ELi1ELb0EN4cute5tupleIJNS5_1CILi128EEENS7_ILi48EEENS7_ILi256EEEEEELi256ENS_10bfloat16_tEfNS_4arch4Sm80ELb0ELb0ELb0ELb1ELb1ELb1ELb1ELb0EEENS1_21CollectiveEpilogueFwdINS6_IJS8_SA_S9_EEENS6_IJNS7_ILi1EEESI_SI_EEESC_SE_Li256ELb1ELb1ELb0ELb0EEENS1_19SingleTileSchedulerILb1ELb0ELb1ELi128EEEEEEEEEvNT_6ParamsE)
        /*00a4*/ 	.word	0x00000000


	//----- nvinfo : EIATTR_REGCOUNT
	.align		4
.L_38:
        /*00a8*/ 	.byte	0x04, 0x2f
        /*00aa*/ 	.short	(.L_40 - .L_39)
	.align		4
.L_39:
        /*00ac*/ 	.word	index@(_ZN7cutlass13device_kernelIN5flash19enable_sm80_to_sm89INS1_16FlashAttnFwdSm80INS1_25CollectiveMainloopFwdSm80ILi8ELi1ELb0EN4cute5tupleIJNS5_1CILi128EEENS7_ILi96EEENS7_ILi256EEEEEELi256ENS_10bfloat16_tEfNS_4arch4Sm80ELb0ELb0ELb0ELb1ELb1ELb0ELb1ELb0EEENS1_21CollectiveEpilogueFwdINS6_IJS8_SA_S9_EEENS6_IJNS7_ILi1EEESI_SI_EEESC_SE_Li256ELb1ELb1ELb0ELb0EEENS1_19SingleTileSchedulerILb1ELb0ELb1ELi128EEEEEEEEEvNT_6ParamsE)
        /*00b0*/ 	.word	0x00000004


	//----- nvinfo : EIATTR_FRAME_SIZE
	.align		4
.L_40:
        /*00b4*/ 	.byte	0x04, 0x11
        /*00b6*/ 	.short	(.L_42 - .L_41)
	.align		4
.L_41:
        /*00b8*/ 	.word	index@(_ZN7cutlass13device_kernelIN5flash19enable_sm80_to_sm89INS1_16FlashAttnFwdSm80INS1_25CollectiveMainloopFwdSm80ILi8ELi1ELb0EN4cute5tupleIJNS5_1CILi128EEENS7_ILi96EEENS7_ILi256EEEEEELi256ENS_10bfloat16_tEfNS_4arch4Sm80ELb0ELb0ELb0ELb1ELb1ELb0ELb1ELb0EEENS1_21CollectiveEpilogueFwdINS6_IJS8_SA_S9_EEENS6_IJNS7_ILi1EEESI_SI_EEESC_SE_Li256ELb1ELb1ELb0ELb0EEENS1_19SingleTileSchedulerILb1ELb0ELb1ELi128EEEEEEEEEvNT_6ParamsE)
        /*00bc*/ 	.word	0x00000000


	//----- nvinfo : EIATTR_REGCOUNT
	.align		4
.L_42:
        /*00c0*/ 	.byte	0x04, 0x2f
        /*00c2*/ 	.short	(.L_44 - .L_43)
	.align		4
.L_43:
        /*00c4*/ 	.word	index@(_ZN7cutlass13device_kernelIN5flash19enable_sm80_to_sm89INS1_16FlashAttnFwdSm80INS1_25CollectiveMainloopFwdSm80ILi8ELi1ELb0EN4cute5tupleIJNS5_1CILi128EEENS7_ILi96EEENS7_ILi256EEEEEELi256ENS_10bfloat16_tEfNS_4arch4Sm80ELb0ELb0ELb0ELb0ELb1ELb0ELb1ELb0EEENS1_21CollectiveEpilogueFwdINS6_IJS8_SA_S9_EEENS6_IJNS7_ILi1EEESI_SI_EEESC_SE_Li256ELb0ELb1ELb0ELb0EEENS1_19SingleTileSchedulerILb0ELb0ELb1ELi128EEEEEEEEEvNT_6ParamsE)
        /*00c8*/ 	.word	0x00000004


	//----- nvinfo : EIATTR_FRAME_SIZE
	.align		4
.L_44:
        /*00cc*/ 	.byte	0x04, 0x11
        /*00ce*/ 	.short	(.L_46 - .L_45)
	.align		4
.L_45:
        /*00d0*/ 	.word	index@(_ZN7cutlass13device_kernelIN5flash19enable_sm80_to_sm89INS1_16FlashAttnFwdSm80INS1_25CollectiveMainloopFwdSm80ILi8ELi1ELb0EN4cute5tupleIJNS5_1CILi128EEENS7_ILi96EEENS7_ILi256EEEEEELi256ENS_10bfloat16_tEfNS_4arch4Sm80ELb0ELb0ELb0ELb0ELb1ELb0ELb1ELb0EEENS1_21CollectiveEpilogueFwdINS6_IJS8_SA_S9_EEENS6_IJNS7_ILi1EEESI_SI_EEESC_SE_Li256ELb0ELb1ELb0ELb0EEENS1_19SingleTileSchedulerILb0ELb0ELb1ELi128EEEEEEEEEvNT_6ParamsE)
        /*00d4*/ 	.word	0x00000000


	//----- nvinfo : EIATTR_REGCOUNT
	.align		4
.L_46:
        /*00d8*/ 	.byte	0x04, 0x2f
        /*00da*/ 	.short	(.L_48 - .L_47)
	.align		4
.L_47:
        /*00dc*/ 	.word	index@(_ZN7cutlass13device_kernelIN5flash19enable_sm80_to_sm89INS1_16FlashAttnFwdSm80INS1_25CollectiveMainloopFwdSm80ILi8ELi1ELb0EN4cute5tupleIJNS5_1CILi128EEENS7_ILi32EEENS7_ILi256EEEEEELi256ENS_10bfloat16_tEfNS_4arch4Sm80ELb1ELb0ELb0ELb1ELb1ELb1ELb1ELb0EEENS1_21CollectiveEpilogueFwdINS6_IJS8_SA_S9_EEENS6_IJNS7_ILi1EEESI_SI_EEESC_SE_Li256ELb1ELb1ELb0ELb0EEENS1_19SingleTileSchedulerILb1ELb0ELb1ELi128EEEEEEEEEvNT_6ParamsE)
        /*00e0*/ 	.word	0x00000004


	//----- nvinfo : EIATTR_FRAME_SIZE
	.align		4
.L_48:
        /*00e4*/ 	.byte	0x04, 0x11
        /*00e6*/ 	.short	(.L_50 - .L_49)
	.align		4
.L_49:
        /*00e8*/ 	.word	index@(_ZN7cutlass13device_kernelIN5flash19enable_sm80_to_sm89INS1_16FlashAttnFwdSm80INS1_25CollectiveMainloopFwdSm80ILi8ELi1ELb0EN4cute5tupleIJNS5_1CILi128EEENS7_ILi32EEENS7_ILi256EEEEEELi256ENS_10bfloat16_tEfNS_4arch4Sm80ELb1ELb0ELb0ELb1ELb1ELb1ELb1ELb0EEENS1_21CollectiveEpilogueFwdINS6_IJS8_SA_S9_EEENS6_IJNS7_ILi1EEESI_SI_EEESC_SE_Li256ELb1ELb1ELb0ELb0EEENS1_19SingleTileSchedulerILb1ELb0ELb1ELi128EEEEEEEEEvNT_6ParamsE)
        /*00ec*/ 	.word	0x00000000


	//----- nvinfo : EIATTR_REGCOUNT
	.align		4
.L_50:
        /*00f0*/ 	.byte	0x04, 0x2f
        /*00f2*/ 	.short	(.L_52 - .L_51)
	.align		4
.L_51:
        /*00f4*/ 	.word	index@(_ZN7cutlass13device_kernelIN5flash19enable_sm80_to_sm89INS1_16FlashAttnFwdSm80INS1_25CollectiveMainloopFwdSm80ILi8ELi1ELb1EN4cute5tupleIJNS5_1CILi128EEENS7_ILi64EEENS7_ILi256EEEEEELi256ENS_10bfloat16_tEfNS_4arch4Sm80ELb1ELb0ELb0ELb1ELb1ELb0ELb1ELb0EEENS1_21CollectiveEpilogueFwdINS6_IJS8_SA_S9_EEENS6_IJNS7_ILi1EEESI_SI_EEESC_SE_Li256ELb1ELb1ELb0ELb0EEENS1_19SingleTileSchedulerILb1ELb0ELb1ELi128EEEEEEEEEvNT_6ParamsE)
        /*00f8*/ 	.word	0x00000004


	//----- nvinfo : EIATTR_FRAME_SIZE
	.align		4
.L_52:
        /*00fc*/ 	.byte	0x04, 0x11
        /*00fe*/ 	.short	(.L_54 - .L_53)
	.align		4
.L_53:
        /*0100*/ 	.word	index@(_ZN7cutlass13device_kernelIN5flash19enable_sm80_to_sm89INS1_16FlashAttnFwdSm80INS1_25CollectiveMainloopFwdSm80ILi8ELi1ELb1EN4cute5tupleIJNS5_1CILi128EEENS7_ILi64EEENS7_ILi256EEEEEELi256ENS_10bfloat16_tEfNS_4arch4Sm80ELb1ELb0ELb0ELb1ELb1ELb0ELb1ELb0EEENS1_21CollectiveEpilogueFwdINS6_IJS8_SA_S9_EEENS6_IJNS7_ILi1EEESI_SI_EEESC_SE_Li256ELb1ELb1ELb0ELb0EEENS1_19SingleTileSchedulerILb1ELb0ELb1ELi128EEEEEEEEEvNT_6ParamsE)
        /*0104*/ 	.word	0x00000000


	//----- nvinfo : EIATTR_REGCOUNT
	.align		4
.L_54:
        /*0108*/ 	.byte	0x04, 0x2f
        /*010a*/ 	.short	(.L_56 - .L_55)
	.align		4
.L_55:
        /*010c*/ 	.word	index@(_ZN7cutlass13device_kernelIN5flash19enable_sm80_to_sm89INS1_16FlashAttnFwdSm80INS1_25CollectiveMainloopFwdSm80ILi8ELi1ELb1EN4cute5tupleIJNS5_1CILi128EEENS7_ILi64EEENS7_ILi256EEEEEELi256ENS_10bfloat16_tEfNS_4arch4Sm80ELb1ELb0ELb0ELb0ELb1ELb0ELb1ELb0EEENS1_21CollectiveEpilogueFwdINS6_IJS8_SA_S9_EEENS6_IJNS7_ILi1EEESI_SI_EEESC_SE_Li256ELb0ELb1ELb0ELb0EEENS1_30DynamicPersistentTileSchedulerILi256ELi256ELb0ELb1ELb0EEEEEEEEEvNT_6ParamsE)
        /*0110*/ 	.word	0x00000004


	//----- nvinfo : EIATTR_FRAME_SIZE
	.align		4
.L_56:
        /*0114*/ 	.byte	0x04, 0x11
        /*0116*/ 	.short	(.L_58 - .L_57)
	.align		4
.L_57:
        /*0118*/ 	.word	index@(_ZN7cutlass13device_kernelIN5flash19enable_sm80_to_sm89INS1_16FlashAttnFwdSm80INS1_25CollectiveMainloopFwdSm80ILi8ELi1ELb1EN4cute5tupleIJNS5_1CILi128EEENS7_ILi64EEENS7_ILi256EEEEEELi256ENS_10bfloat16_tEfNS_4arch4Sm80ELb1ELb0ELb0ELb0ELb1ELb0ELb1ELb0EEENS1_21CollectiveEpilogueFwdINS6_IJS8_SA_S9_EEENS6_IJNS7_ILi1EEESI_SI_EEESC_SE_Li256ELb0ELb1ELb0ELb0EEENS1_30DynamicPersistentTileSchedulerILi256ELi256ELb0ELb1ELb0EEEEEEEEEvNT_6ParamsE)
        /*011c*/ 	.word	0x00000000


	//----- nvinfo : EIATTR_REGCOUNT
	.align		4
.L_58:
        /*0120*/ 	.byte	0x04, 0x2f
        /*0122*/ 	.short	(.L_60 - .L_59)
	.align		4
.L_59:
        /*0124*/ 	.word	index@(_ZN7cutlass13device_kernelIN5flash19enable_sm80_to_sm89INS1_16FlashAttnFwdSm80INS1_25CollectiveMainloopFwdSm80ILi8ELi1ELb0EN4cute5tupleIJNS5_1CILi128EEENS7_ILi32EEENS7_ILi256EEEEEELi256ENS_10bfloat16_tEfNS_4arch4Sm80ELb0ELb1ELb0ELb1ELb1ELb1ELb1ELb0EEENS1_21CollectiveEpilogueFwdINS6_IJS8_SA_S9_EEENS6_IJNS7_ILi1EEESI_SI_EEESC_SE_Li256ELb1ELb1ELb0ELb0EEENS1_19SingleTileSchedulerILb1ELb0ELb1ELi128EEEEEEEEEvNT_6ParamsE)
        /*0128*/ 	.word	0x00000004


	//----- nvinfo : EIATTR_FRAME_SIZE
	.align		4
.L_60:
        /*012c*/ 	.byte	0x04, 0x11
        /*012e*/ 	.short	(.L_62 - .L_61)
	.align		4
.L_61:
        /*0130*/ 	.word	index@(_ZN7cutlass13device_kernelIN5flash19enable_sm80_to_sm89INS1_16FlashAttnFwdSm80INS1_25CollectiveMainloopFwdSm80ILi8ELi1ELb0EN4cute5tupleIJNS5_1CILi128EEENS7_ILi32EEENS7_ILi256EEEEEELi256ENS_10bfloat16_tEfNS_4arch4Sm80ELb0ELb1ELb0ELb1ELb1ELb1ELb1ELb0EEENS1_21CollectiveEpilogueFwdINS6_IJS8_SA_S9_EEENS6_IJNS7_ILi1EEESI_SI_EEESC_SE_Li256ELb1ELb1ELb0ELb0EEENS1_19SingleTileSchedulerILb1ELb0ELb1ELi128EEEEEEEEEvNT_6ParamsE)
        /*0134*/ 	.word	0x00000000


	//----- nvinfo : EIATTR_REGCOUNT
	.align		4
.L_62:
        /*0138*/ 	.byte	0x04, 0x2f
        /*013a*/ 	.short	(.L_64 - .L_63)
	.align		4
.L_63:
        /*013c*/ 	.word	index@(_ZN7cutlass13device_kernelIN5flash19enable_sm80_to_sm89INS1_16FlashAttnFwdSm80INS1_25CollectiveMainloopFwdSm80ILi8ELi1ELb1EN4cute5tupleIJNS5_1CILi128EEENS7_ILi48EEENS7_ILi256EEEEEELi256ENS_10bfloat16_tEfNS_4arch4Sm80ELb0ELb1ELb0ELb1ELb1ELb0ELb1ELb0EEENS1_21CollectiveEpilogueFwdINS6_IJS8_SA_S9_EEENS6_IJNS7_ILi1EEESI_SI_EEESC_SE_Li256ELb1ELb1ELb0ELb0EEENS1_19SingleTileSchedulerILb1ELb0ELb1ELi128EEEEEEEEEvNT_6ParamsE)
        /*0140*/ 	.word	0x00000004


	//----- nvinfo : EIATTR_FRAME_SIZE
	.align		4
.L_64:
        /*0144*/ 	.byte	0x04, 0x11
        /*0146*/ 	.short	(.L_66 - .L_65)
	.align		4
.L_65:
        /*0148*/ 	.word	index@(_ZN7cutlass13device_kernelIN5flash19enable_sm80_to_sm89INS1_16FlashAttnFwdSm80INS1_25CollectiveMainloopFwdSm80ILi8ELi1ELb1EN4cute5tupleIJNS5_1CILi128EEENS7_ILi48EEENS7_ILi256EEEEEELi256ENS_10bfloat16_tEfNS_4arch4Sm80ELb0ELb1ELb0ELb1ELb1ELb0ELb1ELb0EEENS1_21CollectiveEpilogueFwdINS6_IJS8_SA_S9_EEENS6_IJNS7_ILi1EEESI_SI_EEESC_SE_Li256ELb1ELb1ELb0ELb0EEENS1_19SingleTileSchedulerILb1ELb0ELb1ELi128EEEEEEEEEvNT_6ParamsE)
        /*014c*/ 	.word	0x00000000


	//----- nvinfo : EIATTR_REGCOUNT
	.align		4
.L_66:
        /*0150*/ 	.byte	0x04, 0x2f
        /*0152*/ 	.short	(.L_68 - .L_67)
	.align		4
.L_67:
        /*0154*/ 	.word	index@(_ZN7cutlass13device_kernelIN5flash19enable_sm80_to_sm89INS1_16FlashAttnFwdSm80INS1_25CollectiveMainloopFwdSm80ILi8ELi1ELb1EN4cute5tupleIJNS5_1CILi128EEENS7_ILi48EEENS7_ILi256EEEEEELi256ENS_10bfloat16_tEfNS_4arch4Sm80ELb0ELb1ELb0ELb0ELb1ELb0ELb1ELb0EEENS1_21CollectiveEpilogueFwdINS6_IJS8_SA_S9_EEENS6_IJNS7_ILi1EEESI_SI_EEESC_SE_Li256ELb0ELb1ELb0ELb0EEENS1_19SingleTileSchedulerILb0ELb0ELb1ELi128EEEEEEEEEvNT_6ParamsE)
        /*0158*/ 	.word	0x00000004


	//----- nvinfo : EIATTR_FRAME_SIZE
	.align		4
.L_68:
        /*015c*/ 	.byte	0x04, 0x11
        /*015e*/ 	.short	(.L_70 - .L_69)
	.align		4
.L_69:
        /*0160*/ 	.word	index@(_ZN7cutlass13device_kernelIN5flash19enable_sm80_to_sm89INS1_16FlashAttnFwdSm80INS1_25CollectiveMainloopFwdSm80ILi8ELi1ELb1EN4cute5tupleIJNS5_1CILi128EEENS7_ILi48EEENS7_ILi256EEEEEELi256ENS_10bfloat16_tEfNS_4arch4Sm80ELb0ELb1ELb0ELb0ELb1ELb0ELb1ELb0EEENS1_21CollectiveEpilogueFwdINS6_IJS8_SA_S9_EEENS6_IJNS7_ILi1EEESI_SI_EEESC_SE_Li256ELb0ELb1ELb0ELb0EEENS1_19SingleTileSchedulerILb0ELb0ELb1ELi128EEEEEEEEEvNT_6ParamsE)
        /*0164*/ 	.word	0x00000000


	//----- nvinfo : EIATTR_REGCOUNT
	.align		4
.L_70:
        /*0168*/ 	.byte	0x04, 0x2f
        /*016a*/ 	.short	(.L_72 - .L_71)
	.align		4
.L_71:
        /*016c*/ 	.word	index@(_ZN7cutlass13device_kernelIN5flash19enable_sm80_to_sm89INS1_16FlashAttnFwdSm80INS1_25CollectiveMainloopFwdSm80ILi8ELi1ELb0EN4cute5tupleIJNS5_1CILi128EEENS7_ILi32EEENS7_ILi256EEEEEELi256ENS_10bfloat16_tEfNS_4arch4Sm80ELb0ELb0ELb0ELb1ELb1ELb1ELb1ELb0EEENS1_21CollectiveEpilogueFwdINS6_IJS8_SA_S9_EEENS6_IJNS7_ILi1EEESI_SI_EEESC_SE_Li256ELb1ELb1ELb0ELb0EEENS1_19SingleTileSchedulerILb1ELb0ELb1ELi128EEEEEEEEEvNT_6ParamsE)
        /*0170*/ 	.word	0x00000004


	//----- nvinfo : EIATTR_FRAME_SIZE
	.align		4
.L_72:
        /*0174*/ 	.byte	0x04, 0x11
        /*0176*/ 	.short	(.L_74 - .L_73)
	.align		4
.L_73:
        /*0178*/ 	.word	index@(_ZN7cutlass13device_kernelIN5flash19enable_sm80_to_sm89INS1_16FlashAttnFwdSm80INS1_25CollectiveMainloopFwdSm80ILi8ELi1ELb0EN4cute5tupleIJNS5_1CILi128EEENS7_ILi32EEENS7_ILi256EEEEEELi256ENS_10bfloat16_tEfNS_4arch4Sm80ELb0ELb0ELb0ELb1ELb1ELb1ELb1ELb0EEENS1_21CollectiveEpilogueFwdINS6_IJS8_SA_S9_EEENS6_IJNS7_ILi1EEESI_SI_EEESC_SE_Li256ELb1ELb1ELb0ELb0EEENS1_19SingleTileSchedulerILb1ELb0ELb1ELi128EEEEEEEEEvNT_6ParamsE)
        /*017c*/ 	.word	0x00000000


	//----- nvinfo : EIATTR_REGCOUNT
	.align		4
.L_74:
        /*0180*/ 	.byte	0x04, 0x2f
        /*0182*/ 	.short	(.L_76 - .L_75)
	.align		4
.L_75:
        /*0184*/ 	.word	index@(_ZN7cutlass13device_kernelIN5flash19enable_sm80_to_sm89INS1_16FlashAttnFwdSm80INS1_25CollectiveMainloopFwdSm80ILi8ELi1ELb1EN4cute5tupleIJNS5_1CILi128EEENS7_ILi64EEENS7_ILi256EEEEEELi256ENS_10bfloat16_tEfNS_4arch4Sm80ELb0ELb0ELb0ELb1ELb1ELb0ELb1ELb0EEENS1_21CollectiveEpilogueFwdINS6_IJS8_SA_S9_EEENS6_IJNS7_ILi1EEESI_SI_EEESC_SE_Li256ELb1ELb1ELb0ELb0EEENS1_19SingleTileSchedulerILb1ELb0ELb1ELi128EEEEEEEEEvNT_6ParamsE)
        /*0188*/ 	.word	0x00000004


	//----- nvinfo : EIATTR_FRAME_SIZE
	.align		4
.L_76:
        /*018c*/ 	.byte	0x04, 0x11
        /*018e*/ 	.short	(.L_78 - .L_77)
	.align		4
.L_77:
        /*0190*/ 	.word	index@(_ZN7cutlass13device_kernelIN5flash19enable_sm80_to_sm89INS1_16FlashAttnFwdSm80INS1_25CollectiveMainloopFwdSm80ILi8ELi1ELb1EN4cute5tupleIJNS5_1CILi128EEENS7_ILi64EEENS7_ILi256EEEEEELi256ENS_10bfloat16_tEfNS_4arch4Sm80ELb0ELb0ELb0ELb1ELb1ELb0ELb1ELb0EEENS1_21CollectiveEpilogueFwdINS6_IJS8_SA_S9_EEENS6_IJNS7_ILi1EEESI_SI_EEESC_SE_Li256ELb1ELb1ELb0ELb0EEENS1_19SingleTileSchedulerILb1ELb0ELb1ELi128EEEEEEEEEvNT_6ParamsE)
        /*0194*/ 	.word	0x00000000


	//----- nvinfo : EIATTR_REGCOUNT
	.align		4
.L_78:
        /*0198*/ 	.byte	0x04, 0x2f
        /*019a*/ 	.short	(.L_80 - .L_79)
	.align		4
.L_79:
        /*019c*/ 	.word	index@(_ZN7cutlass13device_kernelIN5flash19enable_sm80_to_sm89INS1_16FlashAttnFwdSm80INS1_25CollectiveMainloopFwdSm80ILi8ELi1ELb1EN4cute5tupleIJNS5_1CILi128EEENS7_ILi64EEENS7_ILi256EEEEEELi256ENS_10bfloat16_tEfNS_4arch4Sm80ELb0ELb0ELb0ELb0ELb1ELb0ELb1ELb0EEENS1_21CollectiveEpilogueFwdINS6_IJS8_SA_S9_EEENS6_IJNS7_ILi1EEESI_SI_EEESC_SE_Li256ELb0ELb1ELb0ELb0EEENS1_19SingleTileSchedulerILb0ELb0ELb1ELi128EEEEEEEEEvNT_6ParamsE)
        /*01a0*/ 	.word	0x00000004


	//----- nvinfo : EIATTR_FRAME_SIZE
	.align		4
.L_80:
        /*01a4*/ 	.byte	0x04, 0x11
        /*01a6*/ 	.short	(.L_82 - .L_81)
	.align		4
.L_81:
        /*01a8*/ 	.word	index@(_ZN7cutlass13device_kernelIN5flash19enable_sm80_to_sm89INS1_16FlashAttnFwdSm80INS1_25CollectiveMainloopFwdSm80ILi8ELi1ELb1EN4cute5tupleIJNS5_1CILi128EEENS7_ILi64EEENS7_ILi256EEEEEELi256ENS_10bfloat16_tEfNS_4arch4Sm80ELb0ELb0ELb0ELb0ELb1ELb0ELb1ELb0EEENS1_21CollectiveEpilogueFwdINS6_IJS8_SA_S9_EEENS6_IJNS7_ILi1EEESI_SI_EEESC_SE_Li256ELb0ELb1ELb0ELb0EEENS1_19SingleTileSchedulerILb0ELb0ELb1ELi128EEEEEEEEEvNT_6ParamsE)
        /*01ac*/ 	.word	0x00000000


	//----- nvinfo : EIATTR_REGCOUNT
	.align		4
.L_82:
        /*01b0*/ 	.byte	0x04, 0x2f
        /*01b2*/ 	.short	(.L_84 - .L_83)
	.align		4
.L_83:
        /*01b4*/ 	.word	index@(_ZN7cutlass13device_kernelIN5flash19enable_sm80_to_sm89INS1_16FlashAttnFwdSm80INS1_25CollectiveMainloopFwdSm80ILi8ELi1ELb0EN4cute5tupleIJNS5_1CILi128EEENS7_ILi48EEENS7_ILi256EEEEEELi256ENS_10bfloat16_tEfNS_4arch4Sm80ELb1ELb0ELb1ELb1ELb1ELb1ELb1ELb0EEENS1_21CollectiveEpilogueFwdINS6_IJS8_SA_S9_EEENS6_IJNS7_ILi1EEESI_SI_EEESC_SE_Li256ELb1ELb1ELb0ELb0EEENS1_19SingleTileSchedulerILb1ELb0ELb1ELi128EEEEEEEEEvNT_6ParamsE)
        /*01b8*/ 	.word	0x00000004


	//----- nvinfo : EIATTR_FRAME_SIZE
	.align		4
.L_84:
        /*01bc*/ 	.byte	0x04, 0x11
        /*01be*/ 	.short	(.L_86 - .L_85)
	.align		4
.L_85:
        /*01c0*/ 	.word	index@(_ZN7cutlass13device_kernelIN5flash19enable_sm80_to_sm89INS1_16FlashAttnFwdSm80INS1_25CollectiveMainloopFwdSm80ILi8ELi1ELb0EN4cute5tupleIJNS5_1CILi128EEENS7_ILi48EEENS7_ILi256EEEEEELi256ENS_10bfloat16_tEfNS_4arch4Sm80ELb1ELb0ELb1ELb1ELb1ELb1ELb1ELb0EEENS1_21CollectiveEpilogueFwdINS6_IJS8_SA_S9_EEENS6_IJNS7_ILi1EEESI_SI_EEESC_SE_Li256ELb1ELb1ELb0ELb0EEENS1_19SingleTileSchedulerILb1ELb0ELb1ELi128EEEEEEEEEvNT_6ParamsE)
        /*01c4*/ 	.word	0x00000000


	//----- nvinfo : EIATTR_REGCOUNT
	.align		4
.L_86:
        /*01c8*/ 	.byte	0x04, 0x2f
        /*01ca*/ 	.short	(.L_88 - .L_87)
	.align		4
.L_87:
        /*01cc*/ 	.word	index@(_ZN7cutlass13device_kernelIN5flash19enable_sm80_to_sm89INS1_16FlashAttnFwdSm80INS1_25CollectiveMainloopFwdSm80ILi8ELi1ELb0EN4cute5tupleIJNS5_1CILi128EEENS7_ILi96EEENS7_ILi256EEEEEELi256ENS_10bfloat16_tEfNS_4arch4Sm80ELb1ELb0ELb1ELb1ELb1ELb0ELb1ELb0EEENS1_21CollectiveEpilogueFwdINS6_IJS8_SA_S9_EEENS6_IJNS7_ILi1EEESI_SI_EEESC_SE_Li256ELb1ELb1ELb0ELb0EEENS1_19SingleTileSchedulerILb1ELb0ELb1ELi128EEEEEEEEEvNT_6ParamsE)
        /*01d0*/ 	.word	0x00000004


	//----- nvinfo : EIATTR_FRAME_SIZE
	.align		4
.L_88:
        /*01d4*/ 	.byte	0x04, 0x11
        /*01d6*/ 	.short	(.L_90 - .L_89)
	.align		4
.L_89:
        /*01d8*/ 	.word	index@(_ZN7cutlass13device_kernelIN5flash19enable_sm80_to_sm89INS1_16FlashAttnFwdSm80INS1_25CollectiveMainloopFwdSm80ILi8ELi1ELb0EN4cute5tupleIJNS5_1CILi128EEENS7_ILi96EEENS7_ILi256EEEEEELi256ENS_10bfloat16_tEfNS_4arch4Sm80ELb1ELb0ELb1ELb1ELb1ELb0ELb1ELb0EEENS1_21CollectiveEpilogueFwdINS6_IJS8_SA_S9_EEENS6_IJNS7_ILi1EEESI_SI_EEESC_SE_Li256ELb1ELb1ELb0ELb0EEENS1_19SingleTileSchedulerILb1ELb0ELb1ELi128EEEEEEEEEvNT_6ParamsE)
        /*01dc*/ 	.word	0x00000000


	//----- nvinfo : EIATTR_REGCOUNT
	.align		4
.L_90:
        /*01e0*/ 	.byte	0x04, 0x2f
        /*01e2*/ 	.short	(.L_92 - .L_91)
	.align		4
.L_91:
        /*01e4*/ 	.word	index@(_ZN7cutlass13device_kernelIN5flash19enable_sm80_to_sm89INS1_16FlashAttnFwdSm80INS1_25CollectiveMainloopFwdSm80ILi8ELi1ELb0EN4cute5tupleIJNS5_1CILi128EEENS7_ILi96EEENS7_ILi256EEEEEELi256ENS_10bfloat16_tEfNS_4arch4Sm80ELb1ELb0ELb1ELb0ELb1ELb0ELb1ELb0EEENS1_21CollectiveEpilogueFwdINS6_IJS8_SA_S9_EEENS6_IJNS7_ILi1EEESI_SI_EEESC_SE_Li256ELb0ELb1ELb0ELb0EEENS1_30DynamicPersistentTileSchedulerILi256ELi256ELb0ELb1ELb0EEEEEEEEEvNT_6ParamsE)
        /*01e8*/ 	.word	0x00000004


	//----- nvinfo : EIATTR_FRAME_SIZE
	.align		4
.L_92:
        /*01ec*/ 	.byte	0x04, 0x11
        /*01ee*/ 	.short	(.L_94 - .L_93)
	.align		4
.L_93:
        /*01f0*/ 	.word	index@(_ZN7cutlass13device_kernelIN5flash19enable_sm80_to_sm89INS1_16FlashAttnFwdSm80INS1_25CollectiveMainloopFwdSm80ILi8ELi1ELb0EN4cute5tupleIJNS5_1CILi128EEENS7_ILi96EEENS7_ILi256EEEEEELi256ENS_10bfloat16_tEfNS_4arch4Sm80ELb1ELb0ELb1ELb0ELb1ELb0ELb1ELb0EEENS1_21CollectiveEpilogueFwdINS6_IJS8_SA_S9_EEENS6_IJNS7_ILi1EEESI_SI_EEESC_SE_Li256ELb0ELb1ELb0ELb0EEENS1_30DynamicPersistentTileSchedulerILi256ELi256ELb0ELb1ELb0EEEEEEEEEvNT_6ParamsE)
        /*01f4*/ 	.word	0x00000000


	//----- nvinfo : EIATTR_REGCOUNT
	.align		4
.L_94:
        /*01f8*/ 	.byte	0x04, 0x2f
        /*01fa*/ 	.short	(.L_96 - .L_95)
	.align		4
.L_95:
        /*01fc*/ 	.word	index@(_ZN7cutlass13device_kernelIN5flash19enable_sm80_to_sm89INS1_16FlashAttnFwdSm80INS1_25CollectiveMainloopFwdSm80ILi8ELi1ELb0EN4cute5tupleIJNS5_1CILi128EEENS7_ILi48EEENS7_ILi256EEEEEELi256ENS_10bfloat16_tEfNS_4arch4Sm80ELb0ELb1ELb1ELb1ELb1ELb1ELb1ELb0EEENS1_21CollectiveEpilogueFwdINS6_IJS8_SA_S9_EEENS6_IJNS7_ILi1EEESI_SI_EEESC_SE_Li256ELb1ELb1ELb0ELb0EEENS1_19SingleTileSchedulerILb1ELb0ELb1ELi128EEEEEEEEEvNT_6ParamsE)
        /*0200*/ 	.word	0x00000004


	//----- nvinfo : EIATTR_FRAME_SIZE
	.align		4
.L_96:
        /*0204*/ 	.byte	0x04, 0x11
        /*0206*/ 	.short	(.L_98 - .L_97)
	.align		4
.L_97:
        /*0208*/ 	.word	index@(_ZN7cutlass13device_kernelIN5flash19enable_sm80_to_sm89INS1_16FlashAttnFwdSm80INS1_25CollectiveMainloopFwdSm80ILi8ELi1ELb0EN4cute5tupleIJNS5_1CILi128EEENS7_ILi48EEENS7_ILi256EEEEEELi256ENS_10bfloat16_tEfNS_4arch4Sm80ELb0ELb1ELb1ELb1ELb1ELb1ELb1ELb0EEENS1_21CollectiveEpilogueFwdINS6_IJS8_SA_S9_EEENS6_IJNS7_ILi1EEESI_SI_EEESC_SE_Li256ELb1ELb1ELb0ELb0EEENS1_19SingleTileSchedulerILb1ELb0ELb1ELi128EEEEEEEEEvNT_6ParamsE)
        /*020c*/ 	.word	0x00000000


	//----- nvinfo : EIATTR_REGCOUNT
	.align		4
.L_98:
        /*0210*/ 	.byte	0x04, 0x2f
        /*0212*/ 	.short	(.L_100 - .L_99)
	.align		4
.L_99:
        /*0214*/ 	.word	index@(_ZN7cutlass13device_kernelIN5flash19enable_sm80_to_sm89INS1_16FlashAttnFwdSm80INS1_25CollectiveMainloopFwdSm80ILi8ELi1ELb0EN4cute5tupleIJNS5_1CILi128EEENS7_ILi64EEENS7_ILi256EEEEEELi256ENS_10bfloat16_tEfNS_4arch4Sm80ELb0ELb1ELb1ELb1ELb1ELb0ELb1ELb0EEENS1_21CollectiveEpilogueFwdINS6_IJS8_SA_S9_EEENS6_IJNS7_ILi1EEESI_SI_EEESC_SE_Li256ELb1ELb1ELb0ELb0EEENS1_19SingleTileSchedulerILb1ELb0ELb1ELi128EEEEEEEEEvNT_6ParamsE)
        /*0218*/ 	.word	0x00000004


	//----- nvinfo : EIATTR_FRAME_SIZE
	.align		4
.L_100:
        /*021c*/ 	.byte	0x04, 0x11
        /*021e*/ 	.short	(.L_102 - .L_101)
	.align		4
.L_101:
        /*0220*/ 	.word	index@(_ZN7cutlass13device_kernelIN5flash19enable_sm80_to_sm89INS1_16FlashAttnFwdSm80INS1_25CollectiveMainloopFwdSm80ILi8ELi1ELb0EN4cute5tupleIJNS5_1CILi128EEENS7_ILi64EEENS7_ILi256EEEEEELi256ENS_10bfloat16_tEfNS_4arch4Sm80ELb0ELb1ELb1ELb1ELb1ELb0ELb1ELb0EEENS1_21CollectiveEpilogueFwdINS6_IJS8_SA_S9_EEENS6_IJNS7_ILi1EEESI_SI_EEESC_SE_Li256ELb1ELb1ELb0ELb0EEENS1_19SingleTileSchedulerILb1ELb0ELb1ELi128EEEEEEEEEvNT_6ParamsE)
        /*0224*/ 	.word	0x00000000


	//----- nvinfo : EIATTR_REGCOUNT
	.align		4
.L_102:
        /*0228*/ 	.byte	0x04, 0x2f
        /*022a*/ 	.short	(.L_104 - .L_103)
	.align		4
.L_103:
        /*022c*/ 	.word	index@(_ZN7cutlass13device_kernelIN5flash19enable_sm80_to_sm89INS1_16FlashAttnFwdSm80INS1_25CollectiveMainloopFwdSm80ILi8ELi1ELb0EN4cute5tupleIJNS5_1CILi128EEENS7_ILi64EEENS7_ILi256EEEEEELi256ENS_10bfloat16_tEfNS_4arch4Sm80ELb0ELb1ELb1ELb0ELb1ELb0ELb1ELb0EEENS1_21CollectiveEpilogueFwdINS6_IJS8_SA_S9_EEENS6_IJNS7_ILi1EEESI_SI_EEESC_SE_Li256ELb0ELb1ELb0ELb0EEENS1_19SingleTileSchedulerILb0ELb0ELb1ELi128EEEEEEEEEvNT_6ParamsE)
        /*0230*/ 	.word	0x00000004


	//----- nvinfo : EIATTR_FRAME_SIZE
	.align		4
.L_104:
        /*0234*/ 	.byte	0x04, 0x11
        /*0236*/ 	.short	(.L_106 - .L_105)
	.align		4
.L_105:
        /*0238*/ 	.word	index@(_ZN7cutlass13device_kernelIN5flash19enable_sm80_to_sm89INS1_16FlashAttnFwdSm80INS1_25CollectiveMainloopFwdSm80ILi8ELi1ELb0EN4cute5tupleIJNS5_1CILi128EEENS7_ILi64EEENS7_ILi256EEEEEELi256ENS_10bfloat16_tEfNS_4arch4Sm80ELb0ELb1ELb1ELb0ELb1ELb0ELb1ELb0EEENS1_21CollectiveEpilogueFwdINS6_IJS8_SA_S9_EEENS6_IJNS7_ILi1EEESI_SI_EEESC_SE_Li256ELb0ELb1ELb0ELb0EEENS1_19SingleTileSchedulerILb0ELb0ELb1ELi128EEEEEEEEEvNT_6ParamsE)
        /*023c*/ 	.word	0x00000000


	//----- nvinfo : EIATTR_REGCOUNT
	.align		4
.L_106:
        /*0240*/ 	.byte	0x04, 0x2f
        /*0242*/ 	.short	(.L_108 - .L_107)
	.align		4
.L_107:
        /*0244*/ 	.word	index@(_ZN7cutlass13device_kernelIN5flash19enable_sm80_to_sm89INS1_16FlashAttnFwdSm80INS1_25CollectiveMainloopFwdSm80ILi8ELi1ELb0EN4cute5tupleIJNS5_1CILi128EEENS7_ILi48EEENS7_ILi256EEEEEELi256ENS_10bfloat16_tEfNS_4arch4Sm80ELb0ELb0ELb1ELb1ELb1ELb1ELb1ELb0EEENS1_21CollectiveEpilogueFwdINS6_IJS8_SA_S9_EEENS6_IJNS7_ILi1EEESI_SI_EEESC_SE_Li256ELb1ELb1ELb0ELb0EEENS1_19SingleTileSchedulerILb1ELb0ELb1ELi128EEEEEEEEEvNT_6ParamsE)
        /*0248*/ 	.word	0x00000004


	//----- nvinfo : EIATTR_FRAME_SIZE
	.align		4
.L_108:
        /*024c*/ 	.byte	0x04, 0x11
        /*024e*/ 	.short	(.L_110 - .L_109)
	.align		4
.L_109:
        /*0250*/ 	.word	index@(_ZN7cutlass13device_kernelIN5flash19enable_sm80_to_sm89INS1_16FlashAttnFwdSm80INS1_25CollectiveMainloopFwdSm80ILi8ELi1ELb0EN4cute5tupleIJNS5_1CILi128EEENS7_ILi48EEENS7_ILi256EEEEEELi256ENS_10bfloat16_tEfNS_4arch4Sm80ELb0ELb0ELb1ELb1ELb1ELb1ELb1ELb0EEENS1_21CollectiveEpilogueFwdINS6_IJS8_SA_S9_EEENS6_IJNS7_ILi1EEESI_SI_EEESC_SE_Li256ELb1ELb1ELb0ELb0EEENS1_19SingleTileSchedulerILb1ELb0ELb1ELi128EEEEEEEEEvNT_6ParamsE)
        /*0254*/ 	.word	0x00000000


	//----- nvinfo : EIATTR_REGCOUNT
	.align		4
.L_110:
        /*0258*/ 	.byte	0x04, 0x2f
        /*025a*/ 	.short	(.L_112 - .L_111)
	.align		4
.L_111:
        /*025c*/ 	.word	index@(_ZN7cutlass13device_kernelIN5flash19enable_sm80_to_sm89INS1_16FlashAttnFwdSm80INS1_25CollectiveMainloopFwdSm80ILi8ELi1ELb0EN4cute5tupleIJNS5_1CILi128EEENS7_ILi96EEENS7_ILi256EEEEEELi256ENS_10bfloat16_tEfNS_4arch4Sm80ELb0ELb0ELb1ELb1ELb1ELb0ELb1ELb0EEENS1_21CollectiveEpilogueFwdINS6_IJS8_SA_S9_EEENS6_IJNS7_ILi1EEESI_SI_EEESC_SE_Li256ELb1ELb1ELb0ELb0EEENS1_19SingleTileSchedulerILb1ELb0ELb1ELi128EEEEEEEEEvNT_6ParamsE)
        /*0260*/ 	.word	0x00000004


	//----- nvinfo : EIATTR_FRAME_SIZE
	.align		4
.L_112:
        /*0264*/ 	.byte	0x04, 0x11
        /*0266*/ 	.short	(.L_114 - .L_113)
	.align		4
.L_113:
        /*0268*/ 	.word	index@(_ZN7cutlass13device_kernelIN5flash19enable_sm80_to_sm89INS1_16FlashAttnFwdSm80INS1_25CollectiveMainloopFwdSm80ILi8ELi1ELb0EN4cute5tupleIJNS5_1CILi128EEENS7_ILi96EEENS7_ILi256EEEEEELi256ENS_10bfloat16_tEfNS_4arch4Sm80ELb0ELb0ELb1ELb1ELb1ELb0ELb1ELb0EEENS1_21CollectiveEpilogueFwdINS6_IJS8_SA_S9_EEENS6_IJNS7_ILi1EEESI_SI_EEESC_SE_Li256ELb1ELb1ELb0ELb0EEENS1_19SingleTileSchedulerILb1ELb0ELb1ELi128EEEEEEEEEvNT_6ParamsE)
        /*026c*/ 	.word	0x00000000


	//----- nvinfo : EIATTR_REGCOUNT
	.align		4
.L_114:
        /*0270*/ 	.byte	0x04, 0x2f
        /*0272*/ 	.short	(.L_116 - .L_115)
	.align		4
.L_115:
        /*0274*/ 	.word	index@(_ZN7cutlass13device_kernelIN5flash19enable_sm80_to_sm89INS1_16FlashAttnFwdSm80INS1_25CollectiveMainloopFwdSm80ILi8ELi1ELb0EN4cute5tupleIJNS5_1CILi128EEENS7_ILi96EEENS7_ILi256EEEEEELi256ENS_10bfloat16_tEfNS_4arch4Sm80ELb0ELb0ELb1ELb0ELb1ELb0ELb1ELb0EEENS1_21CollectiveEpilogueFwdINS6_IJS8_SA_S9_EEENS6_IJNS7_ILi1EEESI_SI_EEESC_SE_Li256ELb0ELb1ELb0ELb0EEENS1_19SingleTileSchedulerILb0ELb0ELb1ELi128EEEEEEEEEvNT_6ParamsE)
        /*0278*/ 	.word	0x00000004


	//----- nvinfo : EIATTR_FRAME_SIZE
	.align		4
.L_116:
        /*027c*/ 	.byte	0x04, 0x11
        /*027e*/ 	.short	(.L_118 - .L_117)
	.align		4
.L_117:
        /*0280*/ 	.word	index@(_ZN7cutlass13device_kernelIN5flash19enable_sm80_to_sm89INS1_16FlashAttnFwdSm80INS1_25CollectiveMainloopFwdSm80ILi8ELi1ELb0EN4cute5tupleIJNS5_1CILi128EEENS7_ILi96EEENS7_ILi256EEEEEELi256ENS_10bfloat16_tEfNS_4arch4Sm80ELb0ELb0ELb1ELb0ELb1ELb0ELb1ELb0EEENS1_21CollectiveEpilogueFwdINS6_IJS8_SA_S9_EEENS6_IJNS7_ILi1EEESI_SI_EEESC_SE_Li256ELb0ELb1ELb0ELb0EEENS1_19SingleTileSchedulerILb0ELb0ELb1ELi128EEEEEEEEEvNT_6ParamsE)
        /*0284*/ 	.word	0x00000000


	//----- nvinfo : EIATTR_REGCOUNT
	.align		4
.L_118:
        /*0288*/ 	.byte	0x04, 0x2f
        /*028a*/ 	.short	(.L_120 - .L_119)
	.align		4
.L_119:
        /*028c*/ 	.word	index@(_ZN7cutlass13device_kernelIN5flash19enable_sm80_to_sm89INS1_16FlashAttnFwdSm80INS1_25CollectiveMainloopFwdSm80ILi8ELi1ELb0EN4cute5tupleIJNS5_1CILi128EEENS7_ILi32EEENS7_ILi256EEEEEELi256ENS_10bfloat16_tEfNS_4arch4Sm80ELb1ELb0ELb1ELb1ELb1ELb1ELb1ELb0EEENS1_21CollectiveEpilogueFwdINS6_IJS8_SA_S9_EEENS6_IJNS7_ILi1EEESI_SI_EEESC_SE_Li256ELb1ELb1ELb0ELb0EEENS1_19SingleTileSchedulerILb1ELb0ELb1ELi128EEEEEEEEEvNT_6ParamsE)
        /*0290*/ 	.word	0x00000004


	//----- nvinfo : EIATTR_FRAME_SIZE
	.align		4
.L_120:
        /*0294*/ 	.byte	0x04, 0x11
        /*0296*/ 	.short	(.L_122 - .L_121)
	.align		4
.L_121:
        /*0298*/ 	.word	index@(_ZN7cutlass13device_kernelIN5flash19enable_sm80_to_sm89INS1_16FlashAttnFwdSm80INS1_25CollectiveMainloopFwdSm80ILi8ELi1ELb0EN4cute5tupleIJNS5_1CILi128EEENS7_ILi32EEENS7_ILi256EEEEEELi256ENS_10bfloat16_tEfNS_4arch4Sm80ELb1ELb0ELb1ELb1ELb1ELb1ELb1ELb0EEENS1_21CollectiveEpilogueFwdINS6_IJS8_SA_S9_EEENS6_IJNS7_ILi1EEESI_SI_EEESC_SE_Li256ELb1ELb1ELb0ELb0EEENS1_19SingleTileSchedulerILb1ELb0ELb1ELi128EEEEEEEEEvNT_6ParamsE)
        /*029c*/ 	.word	0x00000000


	//----- nvinfo : EIATTR_REGCOUNT
	.align		4
.L_122:
        /*02a0*/ 	.byte	0x04, 0x2f
        /*02a2*/ 	.short	(.L_124 - .L_123)
	.align		4
.L_123:
        /*02a4*/ 	.word	index@(_ZN7cutlass13device_kernelIN5flash19enable_sm80_to_sm89INS1_16FlashAttnFwdSm80INS1_25CollectiveMainloopFwdSm80ILi8ELi1ELb1EN4cute5tupleIJNS5_1CILi128EEENS7_ILi64EEENS7_ILi256EEEEEELi256ENS_10bfloat16_tEfNS_4arch4Sm80ELb1ELb0ELb1ELb1ELb1ELb0ELb1ELb0EEENS1_21CollectiveEpilogueFwdINS6_IJS8_SA_S9_EEENS6_IJNS7_ILi1EEESI_SI_EEESC_SE_Li256ELb1ELb1ELb0ELb0EEENS1_19SingleTileSchedulerILb1ELb0ELb1ELi128EEEEEEEEEvNT_6ParamsE)
        /*02a8*/ 	.word	0x00000004


	//----- nvinfo : EIATTR_FRAME_SIZE
	.align		4
.L_124:
        /*02ac*/ 	.byte	0x04, 0x11
        /*02ae*/ 	.short	(.L_126 - .L_125)
	.align		4
.L_125:
        /*02b0*/ 	.word	index@(_ZN7cutlass13device_kernelIN5flash19enable_sm80_to_sm89INS1_16FlashAttnFwdSm80INS1_25CollectiveMainloopFwdSm80ILi8ELi1ELb1EN4cute5tupleIJNS5_1CILi128EEENS7_ILi64EEENS7_ILi256EEEEEELi256ENS_10bfloat16_tEfNS_4arch4Sm80ELb1ELb0ELb1ELb1ELb1ELb0ELb1ELb0EEENS1_21CollectiveEpilogueFwdINS6_IJS8_SA_S9_EEENS6_IJNS7_ILi1EEESI_SI_EEESC_SE_Li256ELb1ELb1ELb0ELb0EEENS1_19SingleTileSchedulerILb1ELb0ELb1ELi128EEEEEEEEEvNT_6ParamsE)
        /*02b4*/ 	.word	0x00000000


	//----- nvinfo : EIATTR_REGCOUNT
	.align		4
.L_126:
        /*02b8*/ 	.byte	0x04, 0x2f
        /*02ba*/ 	.short	(.L_128 - .L_127)
	.align		4
.L_127:
        /*02bc*/ 	.word	index@(_ZN7cutlass13device_kernelIN5flash19enable_sm80_to_sm89INS1_16FlashAttnFwdSm80INS1_25CollectiveMainloopFwdSm80ILi8ELi1ELb1EN4cute5tupleIJNS5_1CILi128EEENS7_ILi64EEENS7_ILi256EEEEEELi256ENS_10bfloat16_tEfNS_4arch4Sm80ELb1ELb0ELb1ELb0ELb1ELb0ELb1ELb0EEENS1_21CollectiveEpilogueFwdINS6_IJS8_SA_S9_EEENS6_IJNS7_ILi1EEESI_SI_EEESC_SE_Li256ELb0ELb1ELb0ELb0EEENS1_30DynamicPersistentTileSchedulerILi256ELi256ELb0ELb1ELb0EEEEEEEEEvNT_6ParamsE)
        /*02c0*/ 	.word	0x00000004


	//----- nvinfo : EIATTR_FRAME_SIZE
	.align		4
.L_128:
        /*02c4*/ 	.byte	0x04, 0x11
        /*02c6*/ 	.short	(.L_130 - .L_129)
	.align		4
.L_129:
        /*02c8*/ 	.word	index@(_ZN7cutlass13device_kernelIN5flash19enable_sm80_to_sm89INS1_16FlashAttnFwdSm80INS1_25CollectiveMainloopFwdSm80ILi8ELi1ELb1EN4cute5tupleIJNS5_1CILi128EEENS7_ILi64EEENS7_ILi256EEEEEELi256ENS_10bfloat16_tEfNS_4arch4Sm80ELb1ELb0ELb1ELb0ELb1ELb0ELb1ELb0EEENS1_21CollectiveEpilogueFwdINS6_IJS8_SA_S9_EEENS6_IJNS7_ILi1EEESI_SI_EEESC_SE_Li256ELb0ELb1ELb0ELb0EEENS1_30DynamicPersistentTileSchedulerILi256ELi256ELb0ELb1ELb0EEEEEEEEEvNT_6ParamsE)
        /*02cc*/ 	.word	0x00000000


	//----- nvinfo : EIATTR_REGCOUNT
	.align		4
.L_130:
        /*02d0*/ 	.byte	0x04, 0x2f
        /*02d2*/ 	.short	(.L_132 - .L_131)
	.align		4
.L_131:
        /*02d4*/ 	.word	index@(_ZN7cutlass13device_kernelIN5flash19enable_sm80_to_sm89INS1_16FlashAttnFwdSm80INS1_25CollectiveMainloopFwdSm80ILi8ELi1ELb0EN4cute5tupleIJNS5_1CILi128EEENS7_ILi32EEENS7_ILi256EEEEEELi256ENS_10bfloat16_tEfNS_4arch4Sm80ELb0ELb1ELb1ELb1ELb1ELb1ELb1ELb0EEENS1_21CollectiveEpilogueFwdINS6_IJS8_SA_S9_EEENS6_IJNS7_ILi1EEESI_SI_EEESC_SE_Li256ELb1ELb1ELb0ELb0EEENS1_19SingleTileSchedulerILb1ELb0ELb1ELi128EEEEEEEEEvNT_6ParamsE)
        /*02d8*/ 	.word	0x00000004


	//----- nvinfo : EIATTR_FRAME_SIZE
	.align		4
.L_132:
        /*02dc*/ 	.byte	0x04, 0x11
        /*02de*/ 	.short	(.L_134 - .L_133)
	.align		4
.L_133:
        /*02e0*/ 	.word	index@(_ZN7cutlass13device_kernelIN5flash19enable_sm80_to_sm89INS1_16FlashAttnFwdSm80INS1_25CollectiveMainloopFwdSm80ILi8ELi1ELb0EN4cute5tupleIJNS5_1CILi128EEENS7_ILi32EEENS7_ILi256EEEEEELi256ENS_10bfloat16_tEfNS_4arch4Sm80ELb0ELb1ELb1ELb1ELb1ELb1ELb1ELb0EEENS1_21CollectiveEpilogueFwdINS6_IJS8_SA_S9_EEENS6_IJNS7_ILi1EEESI_SI_EEESC_SE_Li256ELb1ELb1ELb0ELb0EEENS1_19SingleTileSchedulerILb1ELb0ELb1ELi128EEEEEEEEEvNT_6ParamsE)
        /*02e4*/ 	.word	0x00000000


	//----- nvinfo : EIATTR_REGCOUNT
	.align		4
.L_134:
        /*02e8*/ 	.byte	0x04, 0x2f
        /*02ea*/ 	.short	(.L_136 - .L_135)
	.align		4
.L_135:
        /*02ec*/ 	.word	index@(_ZN7cutlass13device_kernelIN5flash19enable_sm80_to_sm89INS1_16FlashAttnFwdSm80INS1_25CollectiveMainloopFwdSm80ILi8ELi1ELb1EN4cute5tupleIJNS5_1CILi128EEENS7_ILi48EEENS7_ILi256EEEEEELi256ENS_10bfloat16_tEfNS_4arch4Sm80ELb0ELb1ELb1ELb1ELb1ELb0ELb1ELb0EEENS1_21CollectiveEpilogueFwdINS6_IJS8_SA_S9_EEENS6_IJNS7_ILi1EEESI_SI_EEESC_SE_Li256ELb1ELb1ELb0ELb0EEENS1_19SingleTileSchedulerILb1ELb0ELb1ELi128EEEEEEEEEvNT_6ParamsE)
        /*02f0*/ 	.word	0x00000004


	//----- nvinfo : EIATTR_FRAME_SIZE
	.align		4
.L_136:
        /*02f4*/ 	.byte	0x04, 0x11
        /*02f6*/ 	.short	(.L_138 - .L_137)
	.align		4
.L_137:
        /*02f8*/ 	.word	index@(_ZN7cutlass13device_kernelIN5flash19enable_sm80_to_sm89INS1_16FlashAttnFwdSm80INS1_25CollectiveMainloopFwdSm80ILi8ELi1ELb1EN4cute5tupleIJNS5_1CILi128EEENS7_ILi48EEENS7_ILi256EEEEEELi256ENS_10bfloat16_tEfNS_4arch4Sm80ELb0ELb1ELb1ELb1ELb1ELb0ELb1ELb0EEENS1_21CollectiveEpilogueFwdINS6_IJS8_SA_S9_EEENS6_IJNS7_ILi1EEESI_SI_EEESC_SE_Li256ELb1ELb1ELb0ELb0EEENS1_19SingleTileSchedulerILb1ELb0ELb1ELi128EEEEEEEEEvNT_6ParamsE)
        /*02fc*/ 	.word	0x00000000


	//----- nvinfo : EIATTR_REGCOUNT
	.align		4
.L_138:
        /*0300*/ 	.byte	0x04, 0x2f
        /*0302*/ 	.short	(.L_140 - .L_139)
	.align		4
.L_139:
        /*0304*/ 	.word	index@(_ZN7cutlass13device_kernelIN5flash19enable_sm80_to_sm89INS1_16FlashAttnFwdSm80INS1_25CollectiveMainloopFwdSm80ILi8ELi1ELb1EN4cute5tupleIJNS5_1CILi128EEENS7_ILi48EEENS7_ILi256EEEEEELi256ENS_10bfloat16_tEfNS_4arch4Sm80ELb0ELb1ELb1ELb0ELb1ELb0ELb1ELb0EEENS1_21CollectiveEpilogueFwdINS6_IJS8_SA_S9_EEENS6_IJNS7_ILi1EEESI_SI_EEESC_SE_Li256ELb0ELb1ELb0ELb0EEENS1_19SingleTileSchedulerILb0ELb0ELb1ELi128EEEEEEEEEvNT_6ParamsE)
        /*0308*/ 	.word	0x00000004


	//----- nvinfo : EIATTR_FRAME_SIZE
	.align		4
.L_140:
        /*030c*/ 	.byte	0x04, 0x11
        /*030e*/ 	.short	(.L_142 - .L_141)
	.align		4
.L_141:
        /*0310*/ 	.word	index@(_ZN7cutlass13device_kernelIN5flash19enable_sm80_to_sm89INS1_16FlashAttnFwdSm80INS1_25CollectiveMainloopFwdSm80ILi8ELi1ELb1EN4cute5tupleIJNS5_1CILi128EEENS7_ILi48EEENS7_ILi256EEEEEELi256ENS_10bfloat16_tEfNS_4arch4Sm80ELb0ELb1ELb1ELb0ELb1ELb0ELb1ELb0EEENS1_21CollectiveEpilogueFwdINS6_IJS8_SA_S9_EEENS6_IJNS7_ILi1EEESI_SI_EEESC_SE_Li256ELb0ELb1ELb0ELb0EEENS1_19SingleTileSchedulerILb0ELb0ELb1ELi128EEEEEEEEEvNT_6ParamsE)
        /*0314*/ 	.word	0x00000000


	//----- nvinfo : EIATTR_REGCOUNT
	.align		4
.L_142:
        /*0318*/ 	.byte	0x04, 0x2f
        /*031a*/ 	.short	(.L_144 - .L_143)
	.align		4
.L_143:
        /*031c*/ 	.word	index@(_ZN7cutlass13device_kernelIN5flash19enable_sm80_to_sm89INS1_16FlashAttnFwdSm80INS1_25CollectiveMainloopFwdSm80ILi8ELi1ELb0EN4cute5tupleIJNS5_1CILi128EEENS7_ILi32EEENS7_ILi256EEEEEELi256ENS_10bfloat16_tEfNS_4arch4Sm80ELb0ELb0ELb1ELb1ELb1ELb1ELb1ELb0EEENS1_21CollectiveEpilogueFwdINS6_IJS8_SA_S9_EEENS6_IJNS7_ILi1EEESI_SI_EEESC_SE_Li256ELb1ELb1ELb0ELb0EEENS1_19SingleTileSchedulerILb1ELb0ELb1ELi128EEEEEEEEEvNT_6ParamsE)
        /*0320*/ 	.word	0x00000004


	//----- nvinfo : EIATTR_FRAME_SIZE
	.align		4
.L_144:
        /*0324*/ 	.byte	0x04, 0x11
        /*0326*/ 	.short	(.L_146 - .L_145)
	.align		4
.L_145:
        /*0328*/ 	.word	index@(_ZN7cutlass13device_kernelIN5flash19enable_sm80_to_sm89INS1_16FlashAttnFwdSm80INS1_25CollectiveMainloopFwdSm80ILi8ELi1ELb0EN4cute5tupleIJNS5_1CILi128EEENS7_ILi32EEENS7_ILi256EEEEEELi256ENS_10bfloat16_tEfNS_4arch4Sm80ELb0ELb0ELb1ELb1ELb1ELb1ELb1ELb0EEENS1_21CollectiveEpilogueFwdINS6_IJS8_SA_S9_EEENS6_IJNS7_ILi1EEESI_SI_EEESC_SE_Li256ELb1ELb1ELb0ELb0EEENS1_19SingleTileSchedulerILb1ELb0ELb1ELi128EEEEEEEEEvNT_6ParamsE)
        /*032c*/ 	.word	0x00000000


	//----- nvinfo : EIATTR_REGCOUNT
	.align		4
.L_146:
        /*0330*/ 	.byte	0x04, 0x2f
        /*0332*/ 	.short	(.L_148 - .L_147)
	.align		4
.L_147:
        /*0334*/ 	.word	index@(_ZN7cutlass13device_kernelIN5flash19enable_sm80_to_sm89INS1_16FlashAttnFwdSm80INS1_25CollectiveMainloopFwdSm80ILi8ELi1ELb1EN4cute5tupleIJNS5_1CILi128EEENS7_ILi64EEENS7_ILi256EEEEEELi256ENS_10bfloat16_tEfNS_4arch4Sm80ELb0ELb0ELb1ELb1ELb1ELb0ELb1ELb0EEENS1_21CollectiveEpilogueFwdINS6_IJS8_SA_S9_EEENS6_IJNS7_ILi1EEESI_SI_EEESC_SE_Li256ELb1ELb1ELb0ELb0EEENS1_19SingleTileSchedulerILb1ELb0ELb1ELi128EEEEEEEEEvNT_6ParamsE)
        /*0338*/ 	.word	0x00000004


	//----- nvinfo : EIATTR_FRAME_SIZE
	.align		4
.L_148:
        /*033c*/ 	.byte	0x04, 0x11
        /*033e*/ 	.short	(.L_150 - .L_149)
	.align		4
.L_149:
        /*0340*/ 	.word	index@(_ZN7cutlass13device_kernelIN5flash19enable_sm80_to_sm89INS1_16FlashAttnFwdSm80INS1_25CollectiveMainloopFwdSm80ILi8ELi1ELb1EN4cute5tupleIJNS5_1CILi128EEENS7_ILi64EEENS7_ILi256EEEEEELi256ENS_10bfloat16_tEfNS_4arch4Sm80ELb0ELb0ELb1ELb1ELb1ELb0ELb1ELb0EEENS1_21CollectiveEpilogueFwdINS6_IJS8_SA_S9_EEENS6_IJNS7_ILi1EEESI_SI_EEESC_SE_Li256ELb1ELb1ELb0ELb0EEENS1_19SingleTileSchedulerILb1ELb0ELb1ELi128EEEEEEEEEvNT_6ParamsE)
        /*0344*/ 	.word	0x00000000


	//----- nvinfo : EIATTR_REGCOUNT
	.align		4
.L_150:
        /*0348*/ 	.byte	0x04, 0x2f
        /*034a*/ 	.short	(.L_152 - .L_151)
	.align		4
.L_151:
        /*034c*/ 	.word	index@(_ZN7cutlass13device_kernelIN5flash19enable_sm80_to_sm89INS1_16FlashAttnFwdSm80INS1_25CollectiveMainloopFwdSm80ILi8ELi1ELb1EN4cute5tupleIJNS5_1CILi128EEENS7_ILi64EEENS7_ILi256EEEEEELi256ENS_10bfloat16_tEfNS_4arch4Sm80ELb0ELb0ELb1ELb0ELb1ELb0ELb1ELb0EEENS1_21CollectiveEpilogueFwdINS6_IJS8_SA_S9_EEENS6_IJNS7_ILi1EEESI_SI_EEESC_SE_Li256ELb0ELb1ELb0ELb0EEENS1_19SingleTileSchedulerILb0ELb0ELb1ELi128EEEEEEEEEvNT_6ParamsE)
        /*0350*/ 	.word	0x00000004


	//----- nvinfo : EIATTR_FRAME_SIZE
	.align		4
.L_152:
        /*0354*/ 	.byte	0x04, 0x11
        /*0356*/ 	.short	(.L_154 - .L_153)
	.align		4
.L_153:
        /*0358*/ 	.word	index@(_ZN7cutlass13device_kernelIN5flash19enable_sm80_to_sm89INS1_16FlashAttnFwdSm80INS1_25CollectiveMainloopFwdSm80ILi8ELi1ELb1EN4cute5tupleIJNS5_1CILi128EEENS7_ILi64EEENS7_ILi256EEEEEELi256ENS_10bfloat16_tEfNS_4arch4Sm80ELb0ELb0ELb1ELb0ELb1ELb0ELb1ELb0EEENS1_21CollectiveEpilogueFwdINS6_IJS8_SA_S9_EEENS6_IJNS7_ILi1EEESI_SI_EEESC_SE_Li256ELb0ELb1ELb0ELb0EEENS1_19SingleTileSchedulerILb0ELb0ELb1ELi128EEEEEEEEEvNT_6ParamsE)
        /*035c*/ 	.word	0x00000000


	//----- nvinfo : EIATTR_MIN_STACK_SIZE
	.align		4
.L_154:
        /*0360*/ 	.byte	0x04, 0x12
        /*0362*/ 	.short	(.L_156 - .L_155)
	.align		4
.L_155:
        /*0364*/ 	.word	index@(_ZN7cutlass13device_kernelIN5flash19enable_sm80_to_sm89INS1_16FlashAttnFwdSm80INS1_25CollectiveMainloopFwdSm80ILi8ELi1ELb1EN4cute5tupleIJNS5_1CILi128EEENS7_ILi64EEENS7_ILi256EEEEEELi256ENS_10bfloat16_tEfNS_4arch4Sm80ELb0ELb0ELb1ELb0ELb1ELb0ELb1ELb0EEENS1_21CollectiveEpilogueFwdINS6_IJS8_SA_S9_EEENS6_IJNS7_ILi1EEESI_SI_EEESC_SE_Li256ELb0ELb1ELb0ELb0EEENS1_19SingleTileSchedulerILb0ELb0ELb1ELi128EEEEEEEEEvNT_6ParamsE)
        /*0368*/ 	.word	0x00000000


	//----- nvinfo : EIATTR_MIN_STACK_SIZE
	.align		4
.L_156:
        /*036c*/ 	.byte	0x04, 0x12
        /*036e*/ 	.short	(.L_158 - .L_157)
	.align		4
.L_157:
        /*0370*/ 	.word	index@(_ZN7cutlass13device_kernelIN5flash19enable_sm80_to_sm89INS1_16FlashAttnFwdSm80INS1_25CollectiveMainloopFwdSm80ILi8ELi1ELb1EN4cute5tupleIJNS5_1CILi128EEENS7_ILi64EEENS7_ILi256EEEEEELi256ENS_10bfloat16_tEfNS_4arch4Sm80ELb0ELb0ELb1ELb1ELb1ELb0ELb1ELb0EEENS1_21CollectiveEpilogueFwdINS6_IJS8_SA_S9_EEENS6_IJNS7_ILi1EEESI_SI_EEESC_SE_Li256ELb1ELb1ELb0ELb0EEENS1_19SingleTileSchedulerILb1ELb0ELb1ELi128EEEEEEEEEvNT_6ParamsE)
        /*0374*/ 	.word	0x00000000


	//----- nvinfo : EIATTR_MIN_STACK_SIZE
	.align		4
.L_158:
        /*0378*/ 	.byte	0x04, 0x12
        /*037a*/ 	.short	(.L_160 - .L_159)
	.align		4
.L_159:
        /*037c*/ 	.word	index@(_ZN7cutlass13device_kernelIN5flash19enable_sm80_to_sm89INS1_16FlashAttnFwdSm80INS1_25CollectiveMainloopFwdSm80ILi8ELi1ELb0EN4cute5tupleIJNS5_1CILi128EEENS7_ILi32EEENS7_ILi256EEEEEELi256ENS_10bfloat16_tEfNS_4arch4Sm80ELb0ELb0ELb1ELb1ELb1ELb1ELb1ELb0EEENS1_21CollectiveEpilogueFwdINS6_IJS8_SA_S9_EEENS6_IJNS7_ILi1EEESI_SI_EEESC_SE_Li256ELb1ELb1ELb0ELb0EEENS1_19SingleTileSchedulerILb1ELb0ELb1ELi128EEEEEEEEEvNT_6ParamsE)
        /*0380*/ 	.word	0x00000000


	//----- nvinfo : EIATTR_MIN_STACK_SIZE
	.align		4
.L_160:
        /*0384*/ 	.byte	0x04, 0x12
        /*0386*/ 	.short	(.L_162 - .L_161)
	.align		4
.L_161:
        /*0388*/ 	.word	index@(_ZN7cutlass13device_kernelIN5flash19enable_sm80_to_sm89INS1_16FlashAttnFwdSm80INS1_25CollectiveMainloopFwdSm80ILi8ELi1ELb1EN4cute5tupleIJNS5_1CILi128EEENS7_ILi48EEENS7_ILi256EEEEEELi256ENS_10bfloat16_tEfNS_4arch4Sm80ELb0ELb1ELb1ELb0ELb1ELb0ELb1ELb0EEENS1_21CollectiveEpilogueFwdINS6_IJS8_SA_S9_EEENS6_IJNS7_ILi1EEESI_SI_EEESC_SE_Li256ELb0ELb1ELb0ELb0EEENS1_19SingleTileSchedulerILb0ELb0ELb1ELi128EEEEEEEEEvNT_6ParamsE)
        /*038c*/ 	.word	0x00000000


	//----- nvinfo : EIATTR_MIN_STACK_SIZE
	.align		4
.L_162:
        /*0390*/ 	.byte	0x04, 0x12
        /*0392*/ 	.short	(.L_164 - .L_163)
	.align		4
.L_163:
        /*0394*/ 	.word	index@(_ZN7cutlass13device_kernelIN5flash19enable_sm80_to_sm89INS1_16FlashAttnFwdSm80INS1_25CollectiveMainloopFwdSm80ILi8ELi1ELb1EN4cute5tupleIJNS5_1CILi128EEENS7_ILi48EEENS7_ILi256EEEEEELi256ENS_10bfloat16_tEfNS_4arch4Sm80ELb0ELb1ELb1ELb1ELb1ELb0ELb1ELb0EEENS1_21CollectiveEpilogueFwdINS6_IJS8_SA_S9_EEENS6_IJNS7_ILi1EEESI_SI_EEESC_SE_Li256ELb1ELb1ELb0ELb0EEENS1_19SingleTileSchedulerILb1ELb0ELb1ELi128EEEEEEEEEvNT_6ParamsE)
        /*0398*/ 	.word	0x00000000


	//----- nvinfo : EIATTR_MIN_STACK_SIZE
	.align		4
.L_164:
        /*039c*/ 	.byte	0x04, 0x12
        /*039e*/ 	.short	(.L_166 - .L_165)
	.align		4
.L_165:
        /*03a0*/ 	.word	index@(_ZN7cutlass13device_kernelIN5flash19enable_sm80_to_sm89INS1_16FlashAttnFwdSm80INS1_25CollectiveMainloopFwdSm80ILi8ELi1ELb0EN4cute5tupleIJNS5_1CILi128EEENS7_ILi32EEENS7_ILi256EEEEEELi256ENS_10bfloat16_tEfNS_4arch4Sm80ELb0ELb1ELb1ELb1ELb1ELb1ELb1ELb0EEENS1_21CollectiveEpilogueFwdINS6_IJS8_SA_S9_EEENS6_IJNS7_ILi1EEESI_SI_EEESC_SE_Li256ELb1ELb1ELb0ELb0EEENS1_19SingleTileSchedulerILb1ELb0ELb1ELi128EEEEEEEEEvNT_6ParamsE)
        /*03a4*/ 	.word	0x00000000


	//----- nvinfo : EIATTR_MIN_STACK_SIZE
	.align		4
.L_166:
        /*03a8*/ 	.byte	0x04, 0x12
        /*03aa*/ 	.short	(.L_168 - .L_167)
	.align		4
.L_167:
        /*03ac*/ 	.word	index@(_ZN7cutlass13device_kernelIN5flash19enable_sm80_to_sm89INS1_16FlashAttnFwdSm80INS1_25CollectiveMainloopFwdSm80ILi8ELi1ELb1EN4cute5tupleIJNS5_1CILi128EEENS7_ILi64EEENS7_ILi256EEEEEELi256ENS_10bfloat16_tEfNS_4arch4Sm80ELb1ELb0ELb1ELb0ELb1ELb0ELb1ELb0EEENS1_21CollectiveEpilogueFwdINS6_IJS8_SA_S9_EEENS6_IJNS7_ILi1EEESI_SI_EEESC_SE_Li256ELb0ELb1ELb0ELb0EEENS1_30DynamicPersistentTileSchedulerILi256ELi256ELb0ELb1ELb0EEEEEEEEEvNT_6ParamsE)
        /*03b0*/ 	.word	0x00000000


	//----- nvinfo : EIATTR_MIN_STACK_SIZE
	.align		4
.L_168:
        /*03b4*/ 	.byte	0x04, 0x12
        /*03b6*/ 	.short	(.L_170 - .L_169)
	.align		4
.L_169:
        /*03b8*/ 	.word	index@(_ZN7cutlass13device_kernelIN5flash19enable_sm80_to_sm89INS1_16FlashAttnFwdSm80INS1_25CollectiveMainloopFwdSm80ILi8ELi1ELb1EN4cute5tupleIJNS5_1CILi128EEENS7_ILi64EEENS7_ILi256EEEEEELi256ENS_10bfloat16_tEfNS_4arch4Sm80ELb1ELb0ELb1ELb1ELb1ELb0ELb1ELb0EEENS1_21CollectiveEpilogueFwdINS6_IJS8_SA_S9_EEENS6_IJNS7_ILi1EEESI_SI_EEESC_SE_Li256ELb1ELb1ELb0ELb0EEENS1_19SingleTileSchedulerILb1ELb0ELb1ELi128EEEEEEEEEvNT_6ParamsE)
        /*03bc*/ 	.word	0x00000000


	//----- nvinfo : EIATTR_MIN_STACK_SIZE
	.align		4
.L_170:
        /*03c0*/ 	.byte	0x04, 0x12
        /*03c2*/ 	.short	(.L_172 - .L_171)
	.align		4
.L_171:
        /*03c4*/ 	.word	index@(_ZN7cutlass13device_kernelIN5flash19enable_sm80_to_sm89INS1_16FlashAttnFwdSm80INS1_25CollectiveMainloopFwdSm80ILi8ELi1ELb0EN4cute5tupleIJNS5_1CILi128EEENS7_ILi32EEENS7_ILi256EEEEEELi256ENS_10bfloat16_tEfNS_4arch4Sm80ELb1ELb0ELb1ELb1ELb1ELb1ELb1ELb0EEENS1_21CollectiveEpilogueFwdINS6_IJS8_SA_S9_EEENS6_IJNS7_ILi1EEESI_SI_EEESC_SE_Li256ELb1ELb1ELb0ELb0EEENS1_19SingleTileSchedulerILb1ELb0ELb1ELi128EEEEEEEEEvNT_6ParamsE)
        /*03c8*/ 	.word	0x00000000


	//----- nvinfo : EIATTR_MIN_STACK_SIZE
	.align		4
.L_172:
        /*03cc*/ 	.byte	0x04, 0x12
        /*03ce*/ 	.short	(.L_174 - .L_173)
	.align		4
.L_173:
        /*03d0*/ 	.word	index@(_ZN7cutlass13device_kernelIN5flash19enable_sm80_to_sm89INS1_16FlashAttnFwdSm80INS1_25CollectiveMainloopFwdSm80ILi8ELi1ELb0EN4cute5tupleIJNS5_1CILi128EEENS7_ILi96EEENS7_ILi256EEEEEELi256ENS_10bfloat16_tEfNS_4arch4Sm80ELb0ELb0ELb1ELb0ELb1ELb0ELb1ELb0EEENS1_21CollectiveEpilogueFwdINS6_IJS8_SA_S9_EEENS6_IJNS7_ILi1EEESI_SI_EEESC_SE_Li256ELb0ELb1ELb0ELb0EEENS1_19SingleTileSchedulerILb0ELb0ELb1ELi128EEEEEEEEEvNT_6ParamsE)
        /*03d4*/ 	.word	0x00000000


	//----- nvinfo : EIATTR_MIN_STACK_SIZE
	.align		4
.L_174:
        /*03d8*/ 	.byte	0x04, 0x12
        /*03da*/ 	.short	(.L_176 - .L_175)
	.align		4
.L_175:
        /*03dc*/ 	.word	index@(_ZN7cutlass13device_kernelIN5flash19enable_sm80_to_sm89INS1_16FlashAttnFwdSm80INS1_25CollectiveMainloopFwdSm80ILi8ELi1ELb0EN4cute5tupleIJNS5_1CILi128EEENS7_ILi96EEENS7_ILi256EEEEEELi256ENS_10bfloat16_tEfNS_4arch4Sm80ELb0ELb0ELb1ELb1ELb1ELb0ELb1ELb0EEENS1_21CollectiveEpilogueFwdINS6_IJS8_SA_S9_EEENS6_IJNS7_ILi1EEESI_SI_EEESC_SE_Li256ELb1ELb1ELb0ELb0EEENS1_19SingleTileSchedulerILb1ELb0ELb1ELi128EEEEEEEEEvNT_6ParamsE)
        /*03e0*/ 	.word	0x00000000


	//----- nvinfo : EIATTR_MIN_STACK_SIZE
	.align		4
.L_176:
        /*03e4*/ 	.byte	0x04, 0x12
        /*03e6*/ 	.short	(.L_178 - .L_177)
	.align		4
.L_177:
        /*03e8*/ 	.word	index@(_ZN7cutlass13device_kernelIN5flash19enable_sm80_to_sm89INS1_16FlashAttnFwdSm80INS1_25CollectiveMainloopFwdSm80ILi8ELi1ELb0EN4cute5tupleIJNS5_1CILi128EEENS7_ILi48EEENS7_ILi256EEEEEELi256ENS_10bfloat16_tEfNS_4arch4Sm80ELb0ELb0ELb1ELb1ELb1ELb1ELb1ELb0EEENS1_21CollectiveEpilogueFwdINS6_IJS8_SA_S9_EEENS6_IJNS7_ILi1EEESI_SI_EEESC_SE_Li256ELb1ELb1ELb0ELb0EEENS1_19SingleTileSchedulerILb1ELb0ELb1ELi128EEEEEEEEEvNT_6ParamsE)
        /*03ec*/ 	.word	0x00000000


	//----- nvinfo : EIATTR_MIN_STACK_SIZE
	.align		4
.L_178:
        /*03f0*/ 	.byte	0x04, 0x12
        /*03f2*/ 	.short	(.L_180 - .L_179)
	.align		4
.L_179:
        /*03f4*/ 	.word	index@(_ZN7cutlass13device_kernelIN5flash19enable_sm80_to_sm89INS1_16FlashAttnFwdSm80INS1_25CollectiveMainloopFwdSm80ILi8ELi1ELb0EN4cute5tupleIJNS5_1CILi128EEENS7_ILi64EEENS7_ILi256EEEEEELi256ENS_10bfloat16_tEfNS_4arch4Sm80ELb0ELb1ELb1ELb0ELb1ELb0ELb1ELb0EEENS1_21CollectiveEpilogueFwdINS6_IJS8_SA_S9_EEENS6_IJNS7_ILi1EEESI_SI_EEESC_SE_Li256ELb0ELb1ELb0ELb0EEENS1_19SingleTileSchedulerILb0ELb0ELb1ELi128EEEEEEEEEvNT_6ParamsE)
        /*03f8*/ 	.word	0x00000000


	//----- nvinfo : EIATTR_MIN_STACK_SIZE
	.align		4
.L_180:
        /*03fc*/ 	.byte	0x04, 0x12
        /*03fe*/ 	.short	(.L_182 - .L_181)
	.align		4
.L_181:
        /*0400*/ 	.word	index@(_ZN7cutlass13device_kernelIN5flash19enable_sm80_to_sm89INS1_16FlashAttnFwdSm80INS1_25CollectiveMainloopFwdSm80ILi8ELi1ELb0EN4cute5tupleIJNS5_1CILi128EEENS7_ILi64EEENS7_ILi256EEEEEELi256ENS_10bfloat16_tEfNS_4arch4Sm80ELb0ELb1ELb1ELb1ELb1ELb0ELb1ELb0EEENS1_21CollectiveEpilogueFwdINS6_IJS8_SA_S9_EEENS6_IJNS7_ILi1EEESI_SI_EEESC_SE_Li256ELb1ELb1ELb0ELb0EEENS1_19SingleTileSchedulerILb1ELb0ELb1ELi128EEEEEEEEEvNT_6ParamsE)
        /*0404*/ 	.word	0x00000000


	//----- nvinfo : EIATTR_MIN_STACK_SIZE
	.align		4
.L_182:
        /*0408*/ 	.byte	0x04, 0x12
        /*040a*/ 	.short	(.L_184 - .L_183)
	.align		4
.L_183:
        /*040c*/ 	.word	index@(_ZN7cutlass13device_kernelIN5flash19enable_sm80_to_sm89INS1_16FlashAttnFwdSm80INS1_25CollectiveMainloopFwdSm80ILi8ELi1ELb0EN4cute5tupleIJNS5_1CILi128EEENS7_ILi48EEENS7_ILi256EEEEEELi256ENS_10bfloat16_tEfNS_4arch4Sm80ELb0ELb1ELb1ELb1ELb1ELb1ELb1ELb0EEENS1_21CollectiveEpilogueFwdINS6_IJS8_SA_S9_EEENS6_IJNS7_ILi1EEESI_SI_EEESC_SE_Li256ELb1ELb1ELb0ELb0EEENS1_19SingleTileSchedulerILb1ELb0ELb1ELi128EEEEEEEEEvNT_6ParamsE)
        /*0410*/ 	.word	0x00000000


	//----- nvinfo : EIATTR_MIN_STACK_SIZE
	.align		4
.L_184:
        /*0414*/ 	.byte	0x04, 0x12
        /*0416*/ 	.short	(.L_186 - .L_185)
	.align		4
.L_185:
        /*0418*/ 	.word	index@(_ZN7cutlass13device_kernelIN5flash19enable_sm80_to_sm89INS1_16FlashAttnFwdSm80INS1_25CollectiveMainloopFwdSm80ILi8ELi1ELb0EN4cute5tupleIJNS5_1CILi128EEENS7_ILi96EEENS7_ILi256EEEEEELi256ENS_10bfloat16_tEfNS_4arch4Sm80ELb1ELb0ELb1ELb0ELb1ELb0ELb1ELb0EEENS1_21CollectiveEpilogueFwdINS6_IJS8_SA_S9_EEENS6_IJNS7_ILi1EEESI_SI_EEESC_SE_Li256ELb0ELb1ELb0ELb0EEENS1_30DynamicPersistentTileSchedulerILi256ELi256ELb0ELb1ELb0EEEEEEEEEvNT_6ParamsE)
        /*041c*/ 	.word	0x00000000


	//----- nvinfo : EIATTR_MIN_STACK_SIZE
	.align		4
.L_186:
        /*0420*/ 	.byte	0x04, 0x12
        /*0422*/ 	.short	(.L_188 - .L_187)
	.align		4
.L_187:
        /*0424*/ 	.word	index@(_ZN7cutlass13device_kernelIN5flash19enable_sm80_to_sm89INS1_16FlashAttnFwdSm80INS1_25CollectiveMainloopFwdSm80ILi8ELi1ELb0EN4cute5tupleIJNS5_1CILi128EEENS7_ILi96EEENS7_ILi256EEEEEELi256ENS_10bfloat16_tEfNS_4arch4Sm80ELb1ELb0ELb1ELb1ELb1ELb0ELb1ELb0EEENS1_21CollectiveEpilogueFwdINS6_IJS8_SA_S9_EEENS6_IJNS7_ILi1EEESI_SI_EEESC_SE_Li256ELb1ELb1ELb0ELb0EEENS1_19SingleTileSchedulerILb1ELb0ELb1ELi128EEEEEEEEEvNT_6ParamsE)
        /*0428*/ 	.word	0x00000000


	//----- nvinfo : EIATTR_MIN_STACK_SIZE
	.align		4
.L_188:
        /*042c*/ 	.byte	0x04, 0x12
        /*042e*/ 	.short	(.L_190 - .L_189)
	.align		4
.L_189:
        /*0430*/ 	.word	index@(_ZN7cutlass13device_kernelIN5flash19enable_sm80_to_sm89INS1_16FlashAttnFwdSm80INS1_25CollectiveMainloopFwdSm80ILi8ELi1ELb0EN4cute5tupleIJNS5_1CILi128EEENS7_ILi48EEENS7_ILi256EEEEEELi256ENS_10bfloat16_tEfNS_4arch4Sm80ELb1ELb0ELb1ELb1ELb1ELb1ELb1ELb0EEENS1_21CollectiveEpilogueFwdINS6_IJS8_SA_S9_EEENS6_IJNS7_ILi1EEESI_SI_EEESC_SE_Li256ELb1ELb1ELb0ELb0EEENS1_19SingleTileSchedulerILb1ELb0ELb1ELi128EEEEEEEEEvNT_6ParamsE)
        /*0434*/ 	.word	0x00000000


	//----- nvinfo : EIATTR_MIN_STACK_SIZE
	.align		4
.L_190:
        /*0438*/ 	.byte	0x04, 0x12
        /*043a*/ 	.short	(.L_192 - .L_191)
	.align		4
.L_191:
        /*043c*/ 	.word	index@(_ZN7cutlass13device_kernelIN5flash19enable_sm80_to_sm89INS1_16FlashAttnFwdSm80INS1_25CollectiveMainloopFwdSm80ILi8ELi1ELb1EN4cute5tupleIJNS5_1CILi128EEENS7_ILi64EEENS7_ILi256EEEEEELi256ENS_10bfloat16_tEfNS_4arch4Sm80ELb0ELb0ELb0ELb0ELb1ELb0ELb1ELb0EEENS1_21CollectiveEpilogueFwdINS6_IJS8_SA_S9_EEENS6_IJNS7_ILi1EEESI_SI_EEESC_SE_Li256ELb0ELb1ELb0ELb0EEENS1_19SingleTileSchedulerILb0ELb0ELb1ELi128EEEEEEEEEvNT_6ParamsE)
        /*0440*/ 	.word	0x00000000


	//----- nvinfo : EIATTR_MIN_STACK_SIZE
	.align		4
.L_192:
        /*0444*/ 	.byte	0x04, 0x12
        /*0446*/ 	.short	(.L_194 - .L_193)
	.align		4
.L_193:
        /*0448*/ 	.word	index@(_ZN7cutlass13device_kernelIN5flash19enable_sm80_to_sm89INS1_16FlashAttnFwdSm80INS1_25CollectiveMainloopFwdSm80ILi8ELi1ELb1EN4cute5tupleIJNS5_1CILi128EEENS7_ILi64EEENS7_ILi256EEEEEELi256ENS_10bfloat16_tEfNS_4arch4Sm80ELb0ELb0ELb0ELb1ELb1ELb0ELb1ELb0EEENS1_21CollectiveEpilogueFwdINS6_IJS8_SA_S9_EEENS6_IJNS7_ILi1EEESI_SI_EEESC_SE_Li256ELb1ELb1ELb0ELb0EEENS1_19SingleTileSchedulerILb1ELb0ELb1ELi128EEEEEEEEEvNT_6ParamsE)
        /*044c*/ 	.word	0x00000000


	//----- nvinfo : EIATTR_MIN_STACK_SIZE
	.align		4
.L_194:
        /*0450*/ 	.byte	0x04, 0x12
        /*0452*/ 	.short	(.L_196 - .L_195)
	.align		4
.L_195:
        /*0454*/ 	.word	index@(_ZN7cutlass13device_kernelIN5flash19enable_sm80_to_sm89INS1_16FlashAttnFwdSm80INS1_25CollectiveMainloopFwdSm80ILi8ELi1ELb0EN4cute5tupleIJNS5_1CILi128EEENS7_ILi32EEENS7_ILi256EEEEEELi256ENS_10bfloat16_tEfNS_4arch4Sm80ELb0ELb0ELb0ELb1ELb1ELb1ELb1ELb0EEENS1_21CollectiveEpilogueFwdINS6_IJS8_SA_S9_EEENS6_IJNS7_ILi1EEESI_SI_EEESC_SE_Li256ELb1ELb1ELb0ELb0EEENS1_19SingleTileSchedulerILb1ELb0ELb1ELi128EEEEEEEEEvNT_6ParamsE)
        /*0458*/ 	.word	0x00000000


	//----- nvinfo : EIATTR_MIN_STACK_SIZE
	.align		4
.L_196:
        /*045c*/ 	.byte	0x04, 0x12
        /*045e*/ 	.short	(.L_198 - .L_197)
	.align		4
.L_197:
        /*0460*/ 	.word	index@(_ZN7cutlass13device_kernelIN5flash19enable_sm80_to_sm89INS1_16FlashAttnFwdSm80INS1_25CollectiveMainloopFwdSm80ILi8ELi1ELb1EN4cute5tupleIJNS5_1CILi128EEENS7_ILi48EEENS7_ILi256EEEEEELi256ENS_10bfloat16_tEfNS_4arch4Sm80ELb0ELb1ELb0ELb0ELb1ELb0ELb1ELb0EEENS1_21CollectiveEpilogueFwdINS6_IJS8_SA_S9_EEENS6_IJNS7_ILi1EEESI_SI_EEESC_SE_Li256ELb0ELb1ELb0ELb0EEENS1_19SingleTileSchedulerILb0ELb0ELb1ELi128EEEEEEEEEvNT_6ParamsE)
        /*0464*/ 	.word	0x00000000


	//----- nvinfo : EIATTR_MIN_STACK_SIZE
	.align		4
.L_198:
        /*0468*/ 	.byte	0x04, 0x12
        /*046a*/ 	.short	(.L_200 - .L_199)
	.align		4
.L_199:
        /*046c*/ 	.word	index@(_ZN7cutlass13device_kernelIN5flash19enable_sm80_to_sm89INS1_16FlashAttnFwdSm80INS1_25CollectiveMainloopFwdSm80ILi8ELi1ELb1EN4cute5tupleIJNS5_1CILi128EEENS7_ILi48EEENS7_ILi256EEEEEELi256ENS_10bfloat16_tEfNS_4arch4Sm80ELb0ELb1ELb0ELb1ELb1ELb0ELb1ELb0EEENS1_21CollectiveEpilogueFwdINS6_IJS8_SA_S9_EEENS6_IJNS7_ILi1EEESI_SI_EEESC_SE_Li256ELb1ELb1ELb0ELb0EEENS1_19SingleTileSchedulerILb1ELb0ELb1ELi128EEEEEEEEEvNT_6ParamsE)
        /*0470*/ 	.word	0x00000000


	//----- nvinfo : EIATTR_MIN_STACK_SIZE
	.align		4
.L_200:
        /*0474*/ 	.byte	0x04, 0x12
        /*0476*/ 	.short	(.L_202 - .L_201)
	.align		4
.L_201:
        /*0478*/ 	.word	index@(_ZN7cutlass13device_kernelIN5flash19enable_sm80_to_sm89INS1_16FlashAttnFwdSm80INS1_25CollectiveMainloopFwdSm80ILi8ELi1ELb0EN4cute5tupleIJNS5_1CILi128EEENS7_ILi32EEENS7_ILi256EEEEEELi256ENS_10bfloat16_tEfNS_4arch4Sm80ELb0ELb1ELb0ELb1ELb1ELb1ELb1ELb0EEENS1_21CollectiveEpilogueFwdINS6_IJS8_SA_S9_EEENS6_IJNS7_ILi1EEESI_SI_EEESC_SE_Li256ELb1ELb1ELb0ELb0EEENS1_19SingleTileSchedulerILb1ELb0ELb1ELi128EEEEEEEEEvNT_6ParamsE)
        /*047c*/ 	.word	0x00000000


	//----- nvinfo : EIATTR_MIN_STACK_SIZE
	.align		4
.L_202:
        /*0480*/ 	.byte	0x04, 0x12
        /*0482*/ 	.short	(.L_204 - .L_203)
	.align		4
.L_203:
        /*0484*/ 	.word	index@(_ZN7cutlass13device_kernelIN5flash19enable_sm80_to_sm89INS1_16FlashAttnFwdSm80INS1_25CollectiveMainloopFwdSm80ILi8ELi1ELb1EN4cute5tupleIJNS5_1CILi128EEENS7_ILi64EEENS7_ILi256EEEEEELi256ENS_10bfloat16_tEfNS_4arch4Sm80ELb1ELb0ELb0ELb0ELb1ELb0ELb1ELb0EEENS1_21CollectiveEpilogueFwdINS6_IJS8_SA_S9_EEENS6_IJNS7_ILi1EEESI_SI_EEESC_SE_Li256ELb0ELb1ELb0ELb0EEENS1_30DynamicPersistentTileSchedulerILi256ELi256ELb0ELb1ELb0EEEEEEEEEvNT_6ParamsE)
        /*0488*/ 	.word	0x00000000


	//----- nvinfo : EIATTR_MIN_STACK_SIZE
	.align		4
.L_204:
        /*048c*/ 	.byte	0x04, 0x12
        /*048e*/ 	.short	(.L_206 - .L_205)
	.align		4
.L_205:
        /*0490*/ 	.word	index@(_ZN7cutlass13device_kernelIN5flash19enable_sm80_to_sm89INS1_16FlashAttnFwdSm80INS1_25CollectiveMainloopFwdSm80ILi8ELi1ELb1EN4cute5tupleIJNS5_1CILi128EEENS7_ILi64EEENS7_ILi256EEEEEELi256ENS_10bfloat16_tEfNS_4arch4Sm80ELb1ELb0ELb0ELb1ELb1ELb0ELb1ELb0EEENS1_21CollectiveEpilogueFwdINS6_IJS8_SA_S9_EEENS6_IJNS7_ILi1EEESI_SI_EEESC_SE_Li256ELb1ELb1ELb0ELb0EEENS1_19SingleTileSchedulerILb1ELb0ELb1ELi128EEEEEEEEEvNT_6ParamsE)
        /*0494*/ 	.word	0x00000000


	//----- nvinfo : EIATTR_MIN_STACK_SIZE
	.align		4
.L_206:
        /*0498*/ 	.byte	0x04, 0x12
        /*049a*/ 	.short	(.L_208 - .L_207)
	.align		4
.L_207:
        /*049c*/ 	.word	index@(_ZN7cutlass13device_kernelIN5flash19enable_sm80_to_sm89INS1_16FlashAttnFwdSm80INS1_25CollectiveMainloopFwdSm80ILi8ELi1ELb0EN4cute5tupleIJNS5_1CILi128EEENS7_ILi32EEENS7_ILi256EEEEEELi256ENS_10bfloat16_tEfNS_4arch4Sm80ELb1ELb0ELb0ELb1ELb1ELb1ELb1ELb0EEENS1_21CollectiveEpilogueFwdINS6_IJS8_SA_S9_EEENS6_IJNS7_ILi1EEESI_SI_EEESC_SE_Li256ELb1ELb1ELb0ELb0EEENS1_19SingleTileSchedulerILb1ELb0ELb1ELi128EEEEEEEEEvNT_6ParamsE)
        /*04a0*/ 	.word	0x00000000


	//----- nvinfo : EIATTR_MIN_STACK_SIZE
	.align		4
.L_208:
        /*04a4*/ 	.byte	0x04, 0x12
        /*04a6*/ 	.short	(.L_210 - .L_209)
	.align		4
.L_209:
        /*04a8*/ 	.word	index@(_ZN7cutlass13device_kernelIN5flash19enable_sm80_to_sm89INS1_16FlashAttnFwdSm80INS1_25CollectiveMainloopFwdSm80ILi8ELi1ELb0EN4cute5tupleIJNS5_1CILi128EEENS7_ILi96EEENS7_ILi256EEEEEELi256ENS_10bfloat16_tEfNS_4arch4Sm80ELb0ELb0ELb0ELb0ELb1ELb0ELb1ELb0EEENS1_21CollectiveEpilogueFwdINS6_IJS8_SA_S9_EEENS6_IJNS7_ILi1EEESI_SI_EEESC_SE_Li256ELb0ELb1ELb0ELb0EEENS1_19SingleTileSchedulerILb0ELb0ELb1ELi128EEEEEEEEEvNT_6ParamsE)
        /*04ac*/ 	.word	0x00000000


	//----- nvinfo : EIATTR_MIN_STACK_SIZE
	.align		4
.L_210:
        /*04b0*/ 	.byte	0x04, 0x12
        /*04b2*/ 	.short	(.L_212 - .L_211)
	.align		4
.L_211:
        /*04b4*/ 	.word	index@(_ZN7cutlass13device_kernelIN5flash19enable_sm80_to_sm89INS1_16FlashAttnFwdSm80INS1_25CollectiveMainloopFwdSm80ILi8ELi1ELb0EN4cute5tupleIJNS5_1CILi128EEENS7_ILi96EEENS7_ILi256EEEEEELi256ENS_10bfloat16_tEfNS_4arch4Sm80ELb0ELb0ELb0ELb1ELb1ELb0ELb1ELb0EEENS1_21CollectiveEpilogueFwdINS6_IJS8_SA_S9_EEENS6_IJNS7_ILi1EEESI_SI_EEESC_SE_Li256ELb1ELb1ELb0ELb0EEENS1_19SingleTileSchedulerILb1ELb0ELb1ELi128EEEEEEEEEvNT_6ParamsE)
        /*04b8*/ 	.word	0x00000000


	//----- nvinfo : EIATTR_MIN_STACK_SIZE
	.align		4
.L_212:
        /*04bc*/ 	.byte	0x04, 0x12
        /*04be*/ 	.short	(.L_214 - .L_213)
	.align		4
.L_213:
        /*04c0*/ 	.word	index@(_ZN7cutlass13device_kernelIN5flash19enable_sm80_to_sm89INS1_16FlashAttnFwdSm80INS1_25CollectiveMainloopFwdSm80ILi8ELi1ELb0EN4cute5tupleIJNS5_1CILi128EEENS7_ILi48EEENS7_ILi256EEEEEELi256ENS_10bfloat16_tEfNS_4arch4Sm80ELb0ELb0ELb0ELb1ELb1ELb1ELb1ELb0EEENS1_21CollectiveEpilogueFwdINS6_IJS8_SA_S9_EEENS6_IJNS7_ILi1EEESI_SI_EEESC_SE_Li256ELb1ELb1ELb0ELb0EEENS1_19SingleTileSchedulerILb1ELb0ELb1ELi128EEEEEEEEEvNT_6ParamsE)
        /*04c4*/ 	.word	0x00000000


	//----- nvinfo : EIATTR_MIN_STACK_SIZE
	.align		4
.L_214:
        /*04c8*/ 	.byte	0x04, 0x12
        /*04ca*/ 	.short	(.L_216 - .L_215)
	.align		4
.L_215:
        /*04cc*/ 	.word	index@(_ZN7cutlass13device_kernelIN5flash19enable_sm80_to_sm89INS1_16FlashAttnFwdSm80INS1_25CollectiveMainloopFwdSm80ILi8ELi1ELb0EN4cute5tupleIJNS5_1CILi128EEENS7_ILi64EEENS7_ILi256EEEEEELi256ENS_10bfloat16_tEfNS_4arch4Sm80ELb0ELb1ELb0ELb0ELb1ELb0ELb1ELb0EEENS1_21CollectiveEpilogueFwdINS6_IJS8_SA_S9_EEENS6_IJNS7_ILi1EEESI_SI_EEESC_SE_Li256ELb0ELb1ELb0ELb0EEENS1_19SingleTileSchedulerILb0ELb0ELb1ELi128EEEEEEEEEvNT_6ParamsE)
        /*04d0*/ 	.word	0x00000000


	//----- nvinfo : EIATTR_MIN_STACK_SIZE
	.align		4
.L_216:
        /*04d4*/ 	.byte	0x04, 0x12
        /*04d6*/ 	.short	(.L_218 - .L_217)
	.align		4
.L_217:
        /*04d8*/ 	.word	index@(_ZN7cutlass13device_kernelIN5flash19enable_sm80_to_sm89INS1_16FlashAttnFwdSm80INS1_25CollectiveMainloopFwdSm80ILi8ELi1ELb0EN4cute5tupleIJNS5_1CILi128EEENS7_ILi64EEENS7_ILi256EEEEEELi256ENS_10bfloat16_tEfNS_4arch4Sm80ELb0ELb1ELb0ELb1ELb1ELb0ELb1ELb0EEENS1_21CollectiveEpilogueFwdINS6_IJS8_SA_S9_EEENS6_IJNS7_ILi1EEESI_SI_EEESC_SE_Li256ELb1ELb1ELb0ELb0EEENS1_19SingleTileSchedulerILb1ELb0ELb1ELi128EEEEEEEEEvNT_6ParamsE)
        /*04dc*/ 	.word	0x00000000


	//----- nvinfo : EIATTR_MIN_STACK_SIZE
	.align		4
.L_218:
        /*04e0*/ 	.byte	0x04, 0x12
        /*04e2*/ 	.short	(.L_220 - .L_219)
	.align		4
.L_219:
        /*04e4*/ 	.word	index@(_ZN7cutlass13device_kernelIN5flash19enable_sm80_to_sm89INS1_16FlashAttnFwdSm80INS1_25CollectiveMainloopFwdSm80ILi8ELi1ELb0EN4cute5tupleIJNS5_1CILi128EEENS7_ILi48EEENS7_ILi256EEEEEELi256ENS_10bfloat16_tEfNS_4arch4Sm80ELb0ELb1ELb0ELb1ELb1ELb1ELb1ELb0EEENS1_21CollectiveEpilogueFwdINS6_IJS8_SA_S9_EEENS6_IJNS7_ILi1EEESI_SI_EEESC_SE_Li256ELb1ELb1ELb0ELb0EEENS1_19SingleTileSchedulerILb1ELb0ELb1ELi128EEEEEEEEEvNT_6ParamsE)
        /*04e8*/ 	.word	0x00000000


	//----- nvinfo : EIATTR_MIN_STACK_SIZE
	.align		4
.L_220:
        /*04ec*/ 	.byte	0x04, 0x12
        /*04ee*/ 	.short	(.L_222 - .L_221)
	.align		4
.L_221:
        /*04f0*/ 	.word	index@(_ZN7cutlass13device_kernelIN5flash19enable_sm80_to_sm89INS1_16FlashAttnFwdSm80INS1_25CollectiveMainloopFwdSm80ILi8ELi1ELb0EN4cute5tupleIJNS5_1CILi128EEENS7_ILi96EEENS7_ILi256EEEEEELi256ENS_10bfloat16_tEfNS_4arch4Sm80ELb1ELb0ELb0ELb0ELb1ELb0ELb1ELb0EEENS1_21CollectiveEpilogueFwdINS6_IJS8_SA_S9_EEENS6_IJNS7_ILi1EEESI_SI_EEESC_SE_Li256ELb0ELb1ELb0ELb0EEENS1_30DynamicPersistentTileSchedulerILi256ELi256ELb0ELb1ELb0EEEEEEEEEvNT_6ParamsE)
        /*04f4*/ 	.word	0x00000000


	//----- nvinfo : EIATTR_MIN_STACK_SIZE
	.align		4
.L_222:
        /*04f8*/ 	.byte	0x04, 0x12
        /*04fa*/ 	.short	(.L_224 - .L_223)
	.align		4
.L_223:
        /*04fc*/ 	.word	index@(_ZN7cutlass13device_kernelIN5flash19enable_sm80_to_sm89INS1_16FlashAttnFwdSm80INS1_25CollectiveMainloopFwdSm80ILi8ELi1ELb0EN4cute5tupleIJNS5_1CILi128EEENS7_ILi96EEENS7_ILi256EEEEEELi256ENS_10bfloat16_tEfNS_4arch4Sm80ELb1ELb0ELb0ELb1ELb1ELb0ELb1ELb0EEENS1_21CollectiveEpilogueFwdINS6_IJS8_SA_S9_EEENS6_IJNS7_ILi1EEESI_SI_EEESC_SE_Li256ELb1ELb1ELb0ELb0EEENS1_19SingleTileSchedulerILb1ELb0ELb1ELi128EEEEEEEEEvNT_6ParamsE)
        /*0500*/ 	.word	0x00000000


	//----- nvinfo : EIATTR_MIN_STACK_SIZE
	.align		4
.L_224:
        /*0504*/ 	.byte	0x04, 0x12
        /*0506*/ 	.short	(.L_226 - .L_225)
	.align		4
.L_225:
        /*0508*/ 	.word	index@(_ZN7cutlass13device_kernelIN5flash19enable_sm80_to_sm89INS1_16FlashAttnFwdSm80INS1_25CollectiveMainloopFwdSm80ILi8ELi1ELb0EN4cute5tupleIJNS5_1CILi128EEENS7_ILi48EEENS7_ILi256EEEEEELi256ENS_10bfloat16_tEfNS_4arch4Sm80ELb1ELb0ELb0ELb1ELb1ELb1ELb1ELb0EEENS1_21CollectiveEpilogueFwdINS6_IJS8_SA_S9_EEENS6_IJNS7_ILi1EEESI_SI_EEESC_SE_Li256ELb1ELb1ELb0ELb0EEENS1_19SingleTileSchedulerILb1ELb0ELb1ELi128EEEEEEEEEvNT_6ParamsE)
        /*050c*/ 	.word	0x00000000
.L_226:


//--------------------- .nv.compat                --------------------------
	.section	.nv.compat,"",@"SHT_CUDA_COMPAT_INFO"
	.align	4
        /*0000*/ 	.byte	0x02, 0x09, 0x01, 0x00, 0x02, 0x02, 0x01, 0x00, 0x02, 0x05, 0x05, 0x00, 0x03, 0x07, 0x01, 0x01
        /*0010*/ 	.byte	0x02, 0x03, 0x00, 0x00, 0x02, 0x06, 0x01, 0x00, 0x04, 0x0b, 0x08, 0x00, 0x09, 0x00, 0x00, 0x00
        /*0020*/ 	.byte	0x00, 0x00, 0x00, 0x00


//--------------------- .nv.info._ZN7cutlass13device_kernelIN5flash19enable_sm80_to_sm89INS1_16FlashAttnFwdSm80INS1_25CollectiveMainloopFwdSm80ILi8ELi1ELb1EN4cute5tupleIJNS5_1CILi128EEENS7_ILi64EEENS7_ILi256EEEEEELi256ENS_10bfloat16_tEfNS_4arch4Sm80ELb0ELb0ELb1ELb0ELb1ELb0ELb1ELb0EEENS1_21CollectiveEpilogueFwdINS6_IJS8_SA_S9_EEENS6_IJNS7_ILi1EEESI_SI_EEESC_SE_Li256ELb0ELb1ELb0ELb0EEENS1_19SingleTileSchedulerILb0ELb0ELb1ELi128EEEEEEEEEvNT_6ParamsE --------------------------
	.section	.nv.info._ZN7cutlass13device_kernelIN5flash19enable_sm80_to_sm89INS1_16FlashAttnFwdSm80INS1_25CollectiveMainloopFwdSm80ILi8ELi1ELb1EN4cute5tupleIJNS5_1CILi128EEENS7_ILi64EEENS7_ILi256EEEEEELi256ENS_10bfloat16_tEfNS_4arch4Sm80ELb0ELb0ELb1ELb0ELb1ELb0ELb1ELb0EEENS1_21CollectiveEpilogueFwdINS6_IJS8_SA_S9_EEENS6_IJNS7_ILi1EEESI_SI_EEESC_SE_Li256ELb0ELb1ELb0ELb0EEENS1_19SingleTileSchedulerILb0ELb0ELb1ELi128EEEEEEEEEvNT_6ParamsE,"",@"SHT_CUDA_INFO"
	.sectionflags	@""
	.align	4


	//----- nvinfo : EIATTR_CUDA_API_VERSION
	.align		4
        /*0000*/ 	.byte	0x04, 0x37
        /*0002*/ 	.short	(.L_228 - .L_227)
.L_227:
        /*0004*/ 	.word	0x00000082


	//----- nvinfo : EIATTR_KPARAM_INFO
	.align		4
.L_228:
        /*0008*/ 	.byte	0x04, 0x17
        /*000a*/ 	.short	(.L_230 - .L_229)
.L_229:
        /*000c*/ 	.word	0x00000000
        /*0010*/ 	.short	0x0000
        /*0012*/ 	.short	0x0000
        /*0014*/ 	.byte	0x00, 0xf0, 0x61, 0x10


	//----- nvinfo : EIATTR_SPARSE_MMA_MASK
	.align		4
.L_230:
        /*0018*/ 	.byte	0x03, 0x50
        /*001a*/ 	.short	0x0000


	//----- nvinfo : EIATTR_MAXREG_COUNT
	.align		4
        /*001c*/ 	.byte	0x03, 0x1b
        /*001e*/ 	.short	0x00ff


	//----- nvinfo : EIATTR_MERCURY_ISA_VERSION
	.align		4
        /*0020*/ 	.byte	0x03, 0x5f
        /*0022*/ 	.short	0x0101


	//----- nvinfo : EIATTR_VRC_CTA_INIT_COUNT
	.align		4
        /*0024*/ 	.byte	0x02, 0x4a
	.zero		1
	.zero		1


	//----- nvinfo : EIATTR_EXIT_INSTR_OFFSETS
	.align		4
        /*0028*/ 	.byte	0x04, 0x1c
        /*002a*/ 	.short	(.L_232 - .L_231)


	//   ....[0]....
.L_231:
        /*002c*/ 	.word	0x00000010


	//----- nvinfo : EIATTR_MAX_THREADS
	.align		4
.L_232:
        /*0030*/ 	.byte	0x04, 0x05
        /*0032*/ 	.short	(.L_234 - .L_233)
.L_233:
        /*0034*/ 	.word	0x00000100
        /*0038*/ 	.word	0x00000001
        /*003c*/ 	.word	0x00000001


	//----- nvinfo : EIATTR_CBANK_PARAM_SIZE
	.align		4
.L_234:
        /*0040*/ 	.byte	0x03, 0x19
        /*0042*/ 	.short	0x0418


	//----- nvinfo : EIATTR_PARAM_CBANK
	.align		4
        /*0044*/ 	.byte	0x04, 0x0a
        /*0046*/ 	.short	(.L_236 - .L_235)
	.align		4
.L_235:
        /*0048*/ 	.word	index@(.nv.constant0._ZN7cutlass13device_kernelIN5flash19enable_sm80_to_sm89INS1_16FlashAttnFwdSm80INS1_25CollectiveMainloopFwdSm80ILi8ELi1ELb1EN4cute5tupleIJNS5_1CILi128EEENS7_ILi64EEENS7_ILi256EEEEEELi256ENS_10bfloat16_tEfNS_4arch4Sm80ELb0ELb0ELb1ELb0ELb1ELb0ELb1ELb0EEENS1_21CollectiveEpilogueFwdINS6_IJS8_SA_S9_EEENS6_IJNS7_ILi1EEESI_SI_EEESC_SE_Li256ELb0ELb1ELb0ELb0EEENS1_19SingleTileSchedulerILb0ELb0ELb1ELi128EEEEEEEEEvNT_6ParamsE)
        /*004c*/ 	.short	0x0380
        /*004e*/ 	.short	0x0418


	//----- nvinfo : EIATTR_SW_WAR
	.align		4
.L_236:
        /*0050*/ 	.byte	0x04, 0x36
        /*0052*/ 	.short	(.L_238 - .L_237)
.L_237:
        /*0054*/ 	.word	0x00000008
.L_238:


//--------------------- .nv.info._ZN7cutlass13device_kernelIN5flash19enable_sm80_to_sm89INS1_16FlashAttnFwdSm80INS1_25CollectiveMainloopFwdSm80ILi8ELi1ELb1EN4cute5tupleIJNS5_1CILi128EEENS7_ILi64EEENS7_ILi256EEEEEELi256ENS_10bfloat16_tEfNS_4arch4Sm80ELb0ELb0ELb1ELb1ELb1ELb0ELb1ELb0EEENS1_21CollectiveEpilogueFwdINS6_IJS8_SA_S9_EEENS6_IJNS7_ILi1EEESI_SI_EEESC_SE_Li256ELb1ELb1ELb0ELb0EEENS1_19SingleTileSchedulerILb1ELb0ELb1ELi128EEEEEEEEEvNT_6ParamsE --------------------------
	.section	.nv.info._ZN7cutlass13device_kernelIN5flash19enable_sm80_to_sm89INS1_16FlashAttnFwdSm80INS1_25CollectiveMainloopFwdSm80ILi8ELi1ELb1EN4cute5tupleIJNS5_1CILi128EEENS7_ILi64EEENS7_ILi256EEEEEELi256ENS_10bfloat16_tEfNS_4arch4Sm80ELb0ELb0ELb1ELb1ELb1ELb0ELb1ELb0EEENS1_21CollectiveEpilogueFwdINS6_IJS8_SA_S9_EEENS6_IJNS7_ILi1EEESI_SI_EEESC_SE_Li256ELb1ELb1ELb0ELb0EEENS1_19SingleTileSchedulerILb1ELb0ELb1ELi128EEEEEEEEEvNT_6ParamsE,"",@"SHT_CUDA_INFO"
	.sectionflags	@""
	.align	4


	//----- nvinfo : EIATTR_CUDA_API_VERSION
	.align		4
        /*0000*/ 	.byte	0x04, 0x37
        /*0002*/ 	.short	(.L_240 - .L_239)
.L_239:
        /*0004*/ 	.word	0x00000082


	//----- nvinfo : EIATTR_KPARAM_INFO
	.align		4
.L_240:
        /*0008*/ 	.byte	0x04, 0x17
        /*000a*/ 	.short	(.L_242 - .L_241)
.L_241:
        /*000c*/ 	.word	0x00000000
        /*0010*/ 	.short	0x0000
        /*0012*/ 	.short	0x0000
        /*0014*/ 	.byte	0x00, 0xf0, 0x61, 0x10


	//----- nvinfo : EIATTR_SPARSE_MMA_MASK
	.align		4
.L_242:
        /*0018*/ 	.byte	0x03, 0x50
        /*001a*/ 	.short	0x0000


	//----- nvinfo : EIATTR_MAXREG_COUNT
	.align		4
        /*001c*/ 	.byte	0x03, 0x1b
        /*001e*/ 	.short	0x00ff


	//----- nvinfo : EIATTR_MERCURY_ISA_VERSION
	.align		4
        /*0020*/ 	.byte	0x03, 0x5f
        /*0022*/ 	.short	0x0101


	//----- nvinfo : EIATTR_VRC_CTA_INIT_COUNT
	.align		4
        /*0024*/ 	.byte	0x02, 0x4a
	.zero		1
	.zero		1


	//----- nvinfo : EIATTR_EXIT_INSTR_OFFSETS
	.align		4
        /*0028*/ 	.byte	0x04, 0x1c
        /*002a*/ 	.short	(.L_244 - .L_243)


	//   ....[0]....
.L_243:
        /*002c*/ 	.word	0x00000010


	//----- nvinfo : EIATTR_MAX_THREADS
	.align		4
.L_244:
        /*0030*/ 	.byte	0x04, 0x05
        /*0032*/ 	.short	(.L_246 - .L_245)
.L_245:
        /*0034*/ 	.word	0x00000100
        /*0038*/ 	.word	0x00000001
        /*003c*/ 	.word	0x00000001


	//----- nvinfo : EIATTR_CBANK_PARAM_SIZE
	.align		4
.L_246:
        /*0040*/ 	.byte	0x03, 0x19
        /*0042*/ 	.short	0x0418


	//----- nvinfo : EIATTR_PARAM_CBANK
	.align		4
        /*0044*/ 	.byte	0x04, 0x0a
        /*0046*/ 	.short	(.L_248 - .L_247)
	.align		4
.L_247:
        /*0048*/ 	.word	index@(.nv.constant0._ZN7cutlass13device_kernelIN5flash19enable_sm80_to_sm89INS1_16FlashAttnFwdSm80INS1_25CollectiveMainloopFwdSm80ILi8ELi1ELb1EN4cute5tupleIJNS5_1CILi128EEENS7_ILi64EEENS7_ILi256EEEEEELi256ENS_10bfloat16_tEfNS_4arch4Sm80ELb0ELb0ELb1ELb1ELb1ELb0ELb1ELb0EEENS1_21CollectiveEpilogueFwdINS6_IJS8_SA_S9_EEENS6_IJNS7_ILi1EEESI_SI_EEESC_SE_Li256ELb1ELb1ELb0ELb0EEENS1_19SingleTileSchedulerILb1ELb0ELb1ELi128EEEEEEEEEvNT_6ParamsE)
        /*004c*/ 	.short	0x0380
        /*004e*/ 	.short	0x0418


	//----- nvinfo : EIATTR_SW_WAR
	.align		4
.L_248:
        /*0050*/ 	.byte	0x04, 0x36
        /*0052*/ 	.short	(.L_250 - .L_249)
.L_249:
        /*0054*/ 	.word	0x00000008
.L_250:


//--------------------- .nv.info._ZN7cutlass13device_kernelIN5flash19enable_sm80_to_sm89INS1_16FlashAttnFwdSm80INS1_25CollectiveMainloopFwdSm80ILi8ELi1ELb0EN4cute5tupleIJNS5_1CILi128EEENS7_ILi32EEENS7_ILi256EEEEEELi256ENS_10bfloat16_tEfNS_4arch4Sm80ELb0ELb0ELb1ELb1ELb1ELb1ELb1ELb0EEENS1_21CollectiveEpilogueFwdINS6_IJS8_SA_S9_EEENS6_IJNS7_ILi1EEESI_SI_EEESC_SE_Li256ELb1ELb1ELb0ELb0EEENS1_19SingleTileSchedulerILb1ELb0ELb1ELi128EEEEEEEEEvNT_6ParamsE --------------------------
	.section	.nv.info._ZN7cutlass13device_kernelIN5flash19enable_sm80_to_sm89INS1_16FlashAttnFwdSm80INS1_25CollectiveMainloopFwdSm80ILi8ELi1ELb0EN4cute5tupleIJNS5_1CILi128EEENS7_ILi32EEENS7_ILi256EEEEEELi256ENS_10bfloat16_tEfNS_4arch4Sm80ELb0ELb0ELb1ELb1ELb1ELb1ELb1ELb0EEENS1_21CollectiveEpilogueFwdINS6_IJS8_SA_S9_EEENS6_IJNS7_ILi1EEESI_SI_EEESC_SE_Li256ELb1ELb1ELb0ELb0EEENS1_19SingleTileSchedulerILb1ELb0ELb1ELi128EEEEEEEEEvNT_6ParamsE,"",@"SHT_CUDA_INFO"
	.sectionflags	@""
	.align	4


	//----- nvinfo : EIATTR_CUDA_API_VERSION
	.align		4
        /*0000*/ 	.byte	0x04, 0x37
        /*0002*/ 	.short	(.L_252 - .L_251)
.L_251:
        /*0004*/ 	.word	0x00000082


	//----- nvinfo : EIATTR_KPARAM_INFO
	.align		4
.L_252:
        /*0008*/ 	.byte	0x04, 0x17
        /*000a*/ 	.short	(.L_254 - .L_253)
.L_253:
        /*000c*/ 	.word	0x00000000
        /*0010*/ 	.short	0x0000
        /*0012*/ 	.short	0x0000
        /*0014*/ 	.byte	0x00, 0xf0, 0x61, 0x10


	//----- nvinfo : EIATTR_SPARSE_MMA_MASK
	.align		4
.L_254:
        /*0018*/ 	.byte	0x03, 0x50
        /*001a*/ 	.short	0x0000


	//----- nvinfo : EIATTR_MAXREG_COUNT
	.align		4
        /*001c*/ 	.byte	0x03, 0x1b
        /*001e*/ 	.short	0x00ff


	//----- nvinfo : EIATTR_MERCURY_ISA_VERSION
	.align		4
        /*0020*/ 	.byte	0x03, 0x5f
        /*0022*/ 	.short	0x0101


	//----- nvinfo : EIATTR_VRC_CTA_INIT_COUNT
	.align		4
        /*0024*/ 	.byte	0x02, 0x4a
	.zero		1
	.zero		1


	//----- nvinfo : EIATTR_EXIT_INSTR_OFFSETS
	.align		4
        /*0028*/ 	.byte	0x04, 0x1c
        /*002a*/ 	.short	(.L_256 - .L_255)


	//   ....[0]....
.L_255:
        /*002c*/ 	.word	0x00000010


	//----- nvinfo : EIATTR_MAX_THREADS
	.align		4
.L_256:
        /*0030*/ 	.byte	0x04, 0x05
        /*0032*/ 	.short	(.L_258 - .L_257)
.L_257:
        /*0034*/ 	.word	0x00000100
        /*0038*/ 	.word	0x00000001
        /*003c*/ 	.word	0x00000001


	//----- nvinfo : EIATTR_CBANK_PARAM_SIZE
	.align		4
.L_258:
        /*0040*/ 	.byte	0x03, 0x19
        /*0042*/ 	.short	0x0418


	//----- nvinfo : EIATTR_PARAM_CBANK
	.align		4
        /*0044*/ 	.byte	0x04, 0x0a
        /*0046*/ 	.short	(.L_260 - .L_259)
	.align		4
.L_259:
        /*0048*/ 	.word	index@(.nv.constant0._ZN7cutlass13device_kernelIN5flash19enable_sm80_to_sm89INS1_16FlashAttnFwdSm80INS1_25CollectiveMainloopFwdSm80ILi8ELi1ELb0EN4cute5tupleIJNS5_1CILi128EEENS7_ILi32EEENS7_ILi256EEEEEELi256ENS_10bfloat16_tEfNS_4arch4Sm80ELb0ELb0ELb1ELb1ELb1ELb1ELb1ELb0EEENS1_21CollectiveEpilogueFwdINS6_IJS8_SA_S9_EEENS6_IJNS7_ILi1EEESI_SI_EEESC_SE_Li256ELb1ELb1ELb0ELb0EEENS1_19SingleTileSchedulerILb1ELb0ELb1ELi128EEEEEEEEEvNT_6ParamsE)
        /*004c*/ 	.short	0x0380
        /*004e*/ 	.short	0x0418


	//----- nvinfo : EIATTR_SW_WAR
	.align		4
.L_260:
        /*0050*/ 	.byte	0x04, 0x36
        /*0052*/ 	.short	(.L_262 - .L_261)
.L_261:
        /*0054*/ 	.word	0x00000008
.L_262:


//--------------------- .nv.info._ZN7cutlass13device_kernelIN5flash19enable_sm80_to_sm89INS1_16FlashAttnFwdSm80INS1_25CollectiveMainloopFwdSm80ILi8ELi1ELb1EN4cute5tupleIJNS5_1CILi128EEENS7_ILi48EEENS7_ILi256EEEEEELi256ENS_10bfloat16_tEfNS_4arch4Sm80ELb0ELb1ELb1ELb0ELb1ELb0ELb1ELb0EEENS1_21CollectiveEpilogueFwdINS6_IJS8_SA_S9_EEENS6_IJNS7_ILi1EEESI_SI_EEESC_SE_Li256ELb0ELb1ELb0ELb0EEENS1_19SingleTileSchedulerILb0ELb0ELb1ELi128EEEEEEEEEvNT_6ParamsE --------------------------
	.section	.nv.info._ZN7cutlass13device_kernelIN5flash19enable_sm80_to_sm89INS1_16FlashAttnFwdSm80INS1_25CollectiveMainloopFwdSm80ILi8ELi1ELb1EN4cute5tupleIJNS5_1CILi128EEENS7_ILi48EEENS7_ILi256EEEEEELi256ENS_10bfloat16_tEfNS_4arch4Sm80ELb0ELb1ELb1ELb0ELb1ELb0ELb1ELb0EEENS1_21CollectiveEpilogueFwdINS6_IJS8_SA_S9_EEENS6_IJNS7_ILi1EEESI_SI_EEESC_SE_Li256ELb0ELb1ELb0ELb0EEENS1_19SingleTileSchedulerILb0ELb0ELb1ELi128EEEEEEEEEvNT_6ParamsE,"",@"SHT_CUDA_INFO"
	.sectionflags	@""
	.align	4


	//----- nvinfo : EIATTR_CUDA_API_VERSION
	.align		4
        /*0000*/ 	.byte	0x04, 0x37
        /*0002*/ 	.short	(.L_264 - .L_263)
.L_263:
        /*0004*/ 	.word	0x00000082


	//----- nvinfo : EIATTR_KPARAM_INFO
	.align		4
.L_264:
        /*0008*/ 	.byte	0x04, 0x17
        /*000a*/ 	.short	(.L_266 - .L_265)
.L_265:
        /*000c*/ 	.word	0x00000000
        /*0010*/ 	.short	0x0000
        /*0012*/ 	.short	0x0000
        /*0014*/ 	.byte	0x00, 0xf0, 0x61, 0x10


	//----- nvinfo : EIATTR_SPARSE_MMA_MASK
	.align		4
.L_266:
        /*0018*/ 	.byte	0x03, 0x50
        /*001a*/ 	.short	0x0000


	//----- nvinfo : EIATTR_MAXREG_COUNT
	.align		4
        /*001c*/ 	.byte	0x03, 0x1b
        /*001e*/ 	.short	0x00ff


	//----- nvinfo : EIATTR_MERCURY_ISA_VERSION
	.align		4
        /*0020*/ 	.byte	0x03, 0x5f
        /*0022*/ 	.short	0x0101


	//----- nvinfo : EIATTR_VRC_CTA_INIT_COUNT
	.align		4
        /*0024*/ 	.byte	0x02, 0x4a
	.zero		1
	.zero		1


	//----- nvinfo : EIATTR_EXIT_INSTR_OFFSETS
	.align		4
        /*0028*/ 	.byte	0x04, 0x1c
        /*002a*/ 	.short	(.L_268 - .L_267)


	//   ....[0]....
.L_267:
        /*002c*/ 	.word	0x00000010


	//----- nvinfo : EIATTR_MAX_THREADS
	.align		4
.L_268:
        /*0030*/ 	.byte	0x04, 0x05
        /*0032*/ 	.short	(.L_270 - .L_269)
.L_269:
        /*0034*/ 	.word	0x00000100
        /*0038*/ 	.word	0x00000001
        /*003c*/ 	.word	0x00000001


	//----- nvinfo : EIATTR_CBANK_PARAM_SIZE
	.align		4
.L_270:
        /*0040*/ 	.byte	0x03, 0x19
        /*0042*/ 	.short	0x0418


	//----- nvinfo : EIATTR_PARAM_CBANK
	.align		4
        /*0044*/ 	.byte	0x04, 0x0a
        /*0046*/ 	.short	(.L_272 - .L_271)
	.align		4
.L_271:
        /*0048*/ 	.word	index@(.nv.constant0._ZN7cutlass13device_kernelIN5flash19enable_sm80_to_sm89INS1_16FlashAttnFwdSm80INS1_25CollectiveMainloopFwdSm80ILi8ELi1ELb1EN4cute5tupleIJNS5_1CILi128EEENS7_ILi48EEENS7_ILi256EEEEEELi256ENS_10bfloat16_tEfNS_4arch4Sm80ELb0ELb1ELb1ELb0ELb1ELb0ELb1ELb0EEENS1_21CollectiveEpilogueFwdINS6_IJS8_SA_S9_EEENS6_IJNS7_ILi1EEESI_SI_EEESC_SE_Li256ELb0ELb1ELb0ELb0EEENS1_19SingleTileSchedulerILb0ELb0ELb1ELi128EEEEEEEEEvNT_6ParamsE)
        /*004c*/ 	.short	0x0380
        /*004e*/ 	.short	0x0418


	//----- nvinfo : EIATTR_SW_WAR
	.align		4
.L_272:
        /*0050*/ 	.byte	0x04, 0x36
        /*0052*/ 	.short	(.L_274 - .L_273)
.L_273:
        /*0054*/ 	.word	0x00000008
.L_274:


//--------------------- .nv.info._ZN7cutlass13device_kernelIN5flash19enable_sm80_to_sm89INS1_16FlashAttnFwdSm80INS1_25CollectiveMainloopFwdSm80ILi8ELi1ELb1EN4cute5tupleIJNS5_1CILi128EEENS7_ILi48EEENS7_ILi256EEEEEELi256ENS_10bfloat16_tEfNS_4arch4Sm80ELb0ELb1ELb1ELb1ELb1ELb0ELb1ELb0EEENS1_21CollectiveEpilogueFwdINS6_IJS8_SA_S9_EEENS6_IJNS7_ILi1EEESI_SI_EEESC_SE_Li256ELb1ELb1ELb0ELb0EEENS1_19SingleTileSchedulerILb1ELb0ELb1ELi128EEEEEEEEEvNT_6ParamsE --------------------------
	.section	.nv.info._ZN7cutlass13device_kernelIN5flash19enable_sm80_to_sm89INS1_16FlashAttnFwdSm80INS1_25CollectiveMainloopFwdSm80ILi8ELi1ELb1EN4cute5tupleIJNS5_1CILi128EEENS7_ILi48EEENS7_ILi256EEEEEELi256ENS_10bfloat16_tEfNS_4arch4Sm80ELb0ELb1ELb1ELb1ELb1ELb0ELb1ELb0EEENS1_21CollectiveEpilogueFwdINS6_IJS8_SA_S9_EEENS6_IJNS7_ILi1EEESI_SI_EEESC_SE_Li256ELb1ELb1ELb0ELb0EEENS1_19SingleTileSchedulerILb1ELb0ELb1ELi128EEEEEEEEEvNT_6ParamsE,"",@"SHT_CUDA_INFO"
	.sectionflags	@""
	.align	4


	//----- nvinfo : EIATTR_CUDA_API_VERSION
	.align		4
        /*0000*/ 	.byte	0x04, 0x37
        /*0002*/ 	.short	(.L_276 - .L_275)
.L_275:
        /*0004*/ 	.word	0x00000082


	//----- nvinfo : EIATTR_KPARAM_INFO
	.align		4
.L_276:
        /*0008*/ 	.byte	0x04, 0x17
        /*000a*/ 	.short	(.L_278 - .L_277)
.L_277:
        /*000c*/ 	.word	0x00000000
        /*0010*/ 	.short	0x0000
        /*0012*/ 	.short	0x0000
        /*0014*/ 	.byte	0x00, 0xf0, 0x61, 0x10


	//----- nvinfo : EIATTR_SPARSE_MMA_MASK
	.align		4
.L_278:
        /*0018*/ 	.byte	0x03, 0x50
        /*001a*/ 	.short	0x0000


	//----- nvinfo : EIATTR_MAXREG_COUNT
	.align		4
        /*001c*/ 	.byte	0x03, 0x1b
        /*001e*/ 	.short	0x00ff


	//----- nvinfo : EIATTR_MERCURY_ISA_VERSION
	.align		4
        /*0020*/ 	.byte	0x03, 0x5f
        /*0022*/ 	.short	0x0101


	//----- nvinfo : EIATTR_VRC_CTA_INIT_COUNT
	.align		4
        /*0024*/ 	.byte	0x02, 0x4a
	.zero		1
	.zero		1


	//----- nvinfo : EIATTR_EXIT_INSTR_OFFSETS
	.align		4
        /*0028*/ 	.byte	0x04, 0x1c
        /*002a*/ 	.short	(.L_280 - .L_279)


	//   ....[0]....
.L_279:
        /*002c*/ 	.word	0x00000010


	//----- nvinfo : EIATTR_MAX_THREADS
	.align		4
.L_280:
        /*0030*/ 	.byte	0x04, 0x05
        /*0032*/ 	.short	(.L_282 - .L_281)
.L_281:
        /*0034*/ 	.word	0x00000100
        /*0038*/ 	.word	0x00000001
        /*003c*/ 	.word	0x00000001


	//----- nvinfo : EIATTR_CBANK_PARAM_SIZE
	.align		4
.L_282:
        /*0040*/ 	.byte	0x03, 0x19
        /*0042*/ 	.short	0x0418


	//----- nvinfo : EIATTR_PARAM_CBANK
	.align		4
        /*0044*/ 	.byte	0x04, 0x0a
        /*0046*/ 	.short	(.L_284 - .L_283)
	.align		4
.L_283:
        /*0048*/ 	.word	index@(.nv.constant0._ZN7cutlass13device_kernelIN5flash19enable_sm80_to_sm89INS1_16FlashAttnFwdSm80INS1_25CollectiveMainloopFwdSm80ILi8ELi1ELb1EN4cute5tupleIJNS5_1CILi128EEENS7_ILi48EEENS7_ILi256EEEEEELi256ENS_10bfloat16_tEfNS_4arch4Sm80ELb0ELb1ELb1ELb1ELb1ELb0ELb1ELb0EEENS1_21CollectiveEpilogueFwdINS6_IJS8_SA_S9_EEENS6_IJNS7_ILi1EEESI_SI_EEESC_SE_Li256ELb1ELb1ELb0ELb0EEENS1_19SingleTileSchedulerILb1ELb0ELb1ELi128EEEEEEEEEvNT_6ParamsE)
        /*004c*/ 	.short	0x0380
        /*004e*/ 	.short	0x0418


	//----- nvinfo : EIATTR_SW_WAR
	.align		4
.L_284:
        /*0050*/ 	.byte	0x04, 0x36
        /*0052*/ 	.short	(.L_286 - .L_285)
.L_285:
        /*0054*/ 	.word	0x00000008
.L_286:


//--------------------- .nv.info._ZN7cutlass13device_kernelIN5flash19enable_sm80_to_sm89INS1_16FlashAttnFwdSm80INS1_25CollectiveMainloopFwdSm80ILi8ELi1ELb0EN4cute5tupleIJNS5_1CILi128EEENS7_ILi32EEENS7_ILi256EEEEEELi256ENS_10bfloat16_tEfNS_4arch4Sm80ELb0ELb1ELb1ELb1ELb1ELb1ELb1ELb0EEENS1_21CollectiveEpilogueFwdINS6_IJS8_SA_S9_EEENS6_IJNS7_ILi1EEESI_SI_EEESC_SE_Li256ELb1ELb1ELb0ELb0EEENS1_19SingleTileSchedulerILb1ELb0ELb1ELi128EEEEEEEEEvNT_6ParamsE --------------------------
	.section	.nv.info._ZN7cutlass13device_kernelIN5flash19enable_sm80_to_sm89INS1_16FlashAttnFwdSm80INS1_25CollectiveMainloopFwdSm80ILi8ELi1ELb0EN4cute5tupleIJNS5_1CILi128EEENS7_ILi32EEENS7_ILi256EEEEEELi256ENS_10bfloat16_tEfNS_4arch4Sm80ELb0ELb1ELb1ELb1ELb1ELb1ELb1ELb0EEENS1_21CollectiveEpilogueFwdINS6_IJS8_SA_S9_EEENS6_IJNS7_ILi1EEESI_SI_EEESC_SE_Li256ELb1ELb1ELb0ELb0EEENS1_19SingleTileSchedulerILb1ELb0ELb1ELi128EEEEEEEEEvNT_6ParamsE,"",@"SHT_CUDA_INFO"
	.sectionflags	@""
	.align	4


	//----- nvinfo : EIATTR_CUDA_API_VERSION
	.align		4
        /*0000*/ 	.byte	0x04, 0x37
        /*0002*/ 	.short	(.L_288 - .L_287)
.L_287:
        /*0004*/ 	.word	0x00000082


	//----- nvinfo : EIATTR_KPARAM_INFO
	.align		4
.L_288:
        /*0008*/ 	.byte	0x04, 0x17
        /*000a*/ 	.short	(.L_290 - .L_289)
.L_289:
        /*000c*/ 	.word	0x00000000
        /*0010*/ 	.short	0x0000
        /*0012*/ 	.short	0x0000
        /*0014*/ 	.byte	0x00, 0xf0, 0x61, 0x10


	//----- nvinfo : EIATTR_SPARSE_MMA_MASK
	.align		4
.L_290:
        /*0018*/ 	.byte	0x03, 0x50
        /*001a*/ 	.short	0x0000


	//----- nvinfo : EIATTR_MAXREG_COUNT
	.align		4
        /*001c*/ 	.byte	0x03, 0x1b
        /*001e*/ 	.short	0x00ff


	//----- nvinfo : EIATTR_MERCURY_ISA_VERSION
	.align		4
        /*0020*/ 	.byte	0x03, 0x5f
        /*0022*/ 	.short	0x0101


	//----- nvinfo : EIATTR_VRC_CTA_INIT_COUNT
	.align		4
        /*0024*/ 	.byte	0x02, 0x4a
	.zero		1
	.zero		1


	//----- nvinfo : EIATTR_EXIT_INSTR_OFFSETS
	.align		4
        /*0028*/ 	.byte	0x04, 0x1c
        /*002a*/ 	.short	(.L_292 - .L_291)


	//   ....[0]....
.L_291:
        /*002c*/ 	.word	0x00000010


	//----- nvinfo : EIATTR_MAX_THREADS
	.align		4
.L_292:
        /*0030*/ 	.byte	0x04, 0x05
        /*0032*/ 	.short	(.L_294 - .L_293)
.L_293:
        /*0034*/ 	.word	0x00000100
        /*0038*/ 	.word	0x00000001
        /*003c*/ 	.word	0x00000001


	//----- nvinfo : EIATTR_CBANK_PARAM_SIZE
	.align		4
.L_294:
        /*0040*/ 	.byte	0x03, 0x19
        /*0042*/ 	.short	0x0418


	//----- nvinfo : EIATTR_PARAM_CBANK
	.align		4
        /*0044*/ 	.byte	0x04, 0x0a
        /*0046*/ 	.short	(.L_296 - .L_295)
	.align		4
.L_295:
        /*0048*/ 	.word	index@(.nv.constant0._ZN7cutlass13device_kernelIN5flash19enable_sm80_to_sm89INS1_16FlashAttnFwdSm80INS1_25CollectiveMainloopFwdSm80ILi8ELi1ELb0EN4cute5tupleIJNS5_1CILi128EEENS7_ILi32EEENS7_ILi256EEEEEELi256ENS_10bfloat16_tEfNS_4arch4Sm80ELb0ELb1ELb1ELb1ELb1ELb1ELb1ELb0EEENS1_21CollectiveEpilogueFwdINS6_IJS8_SA_S9_EEENS6_IJNS7_ILi1EEESI_SI_EEESC_SE_Li256ELb1ELb1ELb0ELb0EEENS1_19SingleTileSchedulerILb1ELb0ELb1ELi128EEEEEEEEEvNT_6ParamsE)
        /*004c*/ 	.short	0x0380
        /*004e*/ 	.short	0x0418


	//----- nvinfo : EIATTR_SW_WAR
	.align		4
.L_296:
        /*0050*/ 	.byte	0x04, 0x36
        /*0052*/ 	.short	(.L_298 - .L_297)
.L_297:
        /*0054*/ 	.word	0x00000008
.L_298:


//--------------------- .nv.info._ZN7cutlass13device_kernelIN5flash19enable_sm80_to_sm89INS1_16FlashAttnFwdSm80INS1_25CollectiveMainloopFwdSm80ILi8ELi1ELb1EN4cute5tupleIJNS5_1CILi128EEENS7_ILi64EEENS7_ILi256EEEEEELi256ENS_10bfloat16_tEfNS_4arch4Sm80ELb1ELb0ELb1ELb0ELb1ELb0ELb1ELb0EEENS1_21CollectiveEpilogueFwdINS6_IJS8_SA_S9_EEENS6_IJNS7_ILi1EEESI_SI_EEESC_SE_Li256ELb0ELb1ELb0ELb0EEENS1_30DynamicPersistentTileSchedulerILi256ELi256ELb0ELb1ELb0EEEEEEEEEvNT_6ParamsE --------------------------
	.section	.nv.info._ZN7cutlass13device_kernelIN5flash19enable_sm80_to_sm89INS1_16FlashAttnFwdSm80INS1_25CollectiveMainloopFwdSm80ILi8ELi1ELb1EN4cute5tupleIJNS5_1CILi128EEENS7_ILi64EEENS7_ILi256EEEEEELi256ENS_10bfloat16_tEfNS_4arch4Sm80ELb1ELb0ELb1ELb0ELb1ELb0ELb1ELb0EEENS1_21CollectiveEpilogueFwdINS6_IJS8_SA_S9_EEENS6_IJNS7_ILi1EEESI_SI_EEESC_SE_Li256ELb0ELb1ELb0ELb0EEENS1_30DynamicPersistentTileSchedulerILi256ELi256ELb0ELb1ELb0EEEEEEEEEvNT_6ParamsE,"",@"SHT_CUDA_INFO"
	.sectionflags	@""
	.align	4


	//----- nvinfo : EIATTR_CUDA_API_VERSION
	.align		4
        /*0000*/ 	.byte	0x04, 0x37
        /*0002*/ 	.short	(.L_300 - .L_299)
.L_299:
        /*0004*/ 	.word	0x00000082


	//----- nvinfo : EIATTR_KPARAM_INFO
	.align		4
.L_300:
        /*0008*/ 	.byte	0x04, 0x17
        /*000a*/ 	.short	(.L_302 - .L_301)
.L_301:
        /*000c*/ 	.word	0x00000000
        /*0010*/ 	.short	0x0000
        /*0012*/ 	.short	0x0000
        /*0014*/ 	.byte	0x00, 0xf0, 0xa1, 0x10


	//----- nvinfo : EIATTR_SPARSE_MMA_MASK
	.align		4
.L_302:
        /*0018*/ 	.byte	0x03, 0x50
        /*001a*/ 	.short	0x0000


	//----- nvinfo : EIATTR_MAXREG_COUNT
	.align		4
        /*001c*/ 	.byte	0x03, 0x1b
        /*001e*/ 	.short	0x00ff


	//----- nvinfo : EIATTR_MERCURY_ISA_VERSION
	.align		4
        /*0020*/ 	.byte	0x03, 0x5f
        /*0022*/ 	.short	0x0101


	//----- nvinfo : EIATTR_VRC_CTA_INIT_COUNT
	.align		4
        /*0024*/ 	.byte	0x02, 0x4a
	.zero		1
	.zero		1


	//----- nvinfo : EIATTR_EXIT_INSTR_OFFSETS
	.align		4
        /*0028*/ 	.byte	0x04, 0x1c
        /*002a*/ 	.short	(.L_304 - .L_303)


	//   ....[0]....
.L_303:
        /*002c*/ 	.word	0x00000010


	//----- nvinfo : EIATTR_MAX_THREADS
	.align		4
.L_304:
        /*0030*/ 	.byte	0x04, 0x05
        /*0032*/ 	.short	(.L_306 - .L_305)
.L_305:
        /*0034*/ 	.word	0x00000100
        /*0038*/ 	.word	0x00000001
        /*003c*/ 	.word	0x00000001


	//----- nvinfo : EIATTR_CBANK_PARAM_SIZE
	.align		4
.L_306:
        /*0040*/ 	.byte	0x03, 0x19
        /*0042*/ 	.short	0x0428


	//----- nvinfo : EIATTR_PARAM_CBANK
	.align		4
        /*0044*/ 	.byte	0x04, 0x0a
        /*0046*/ 	.short	(.L_308 - .L_307)
	.align		4
.L_307:
        /*0048*/ 	.word	index@(.nv.constant0._ZN7cutlass13device_kernelIN5flash19enable_sm80_to_sm89INS1_16FlashAttnFwdSm80INS1_25CollectiveMainloopFwdSm80ILi8ELi1ELb1EN4cute5tupleIJNS5_1CILi128EEENS7_ILi64EEENS7_ILi256EEEEEELi256ENS_10bfloat16_tEfNS_4arch4Sm80ELb1ELb0ELb1ELb0ELb1ELb0ELb1ELb0EEENS1_21CollectiveEpilogueFwdINS6_IJS8_SA_S9_EEENS6_IJNS7_ILi1EEESI_SI_EEESC_SE_Li256ELb0ELb1ELb0ELb0EEENS1_30DynamicPersistentTileSchedulerILi256ELi256ELb0ELb1ELb0EEEEEEEEEvNT_6ParamsE)
        /*004c*/ 	.short	0x0380
        /*004e*/ 	.short	0x0428


	//----- nvinfo : EIATTR_SW_WAR
	.align		4
.L_308:
        /*0050*/ 	.byte	0x04, 0x36
        /*0052*/ 	.short	(.L_310 - .L_309)
.L_309:
        /*0054*/ 	.word	0x00000008
.L_310:


//--------------------- .nv.info._ZN7cutlass13device_kernelIN5flash19enable_sm80_to_sm89INS1_16FlashAttnFwdSm80INS1_25CollectiveMainloopFwdSm80ILi8ELi1ELb1EN4cute5tupleIJNS5_1CILi128EEENS7_ILi64EEENS7_ILi256EEEEEELi256ENS_10bfloat16_tEfNS_4arch4Sm80ELb1ELb0ELb1ELb1ELb1ELb0ELb1ELb0EEENS1_21CollectiveEpilogueFwdINS6_IJS8_SA_S9_EEENS6_IJNS7_ILi1EEESI_SI_EEESC_SE_Li256ELb1ELb1ELb0ELb0EEENS1_19SingleTileSchedulerILb1ELb0ELb1ELi128EEEEEEEEEvNT_6ParamsE --------------------------
	.section	.nv.info._ZN7cutlass13device_kernelIN5flash19enable_sm80_to_sm89INS1_16FlashAttnFwdSm80INS1_25CollectiveMainloopFwdSm80ILi8ELi1ELb1EN4cute5tupleIJNS5_1CILi128EEENS7_ILi64EEENS7_ILi256EEEEEELi256ENS_10bfloat16_tEfNS_4arch4Sm80ELb1ELb0ELb1ELb1ELb1ELb0ELb1ELb0EEENS1_21CollectiveEpilogueFwdINS6_IJS8_SA_S9_EEENS6_IJNS7_ILi1EEESI_SI_EEESC_SE_Li256ELb1ELb1ELb0ELb0EEENS1_19SingleTileSchedulerILb1ELb0ELb1ELi128EEEEEEEEEvNT_6ParamsE,"",@"SHT_CUDA_INFO"
	.sectionflags	@""
	.align	4


	//----- nvinfo : EIATTR_CUDA_API_VERSION
	.align		4
        /*0000*/ 	.byte	0x04, 0x37
        /*0002*/ 	.short	(.L_312 - .L_311)
.L_311:
        /*0004*/ 	.word	0x00000082


	//----- nvinfo : EIATTR_KPARAM_INFO
	.align		4
.L_312:
        /*0008*/ 	.byte	0x04, 0x17
        /*000a*/ 	.short	(.L_314 - .L_313)
.L_313:
        /*000c*/ 	.word	0x00000000
        /*0010*/ 	.short	0x0000
        /*0012*/ 	.short	0x0000
        /*0014*/ 	.byte	0x00, 0xf0, 0x61, 0x10


	//----- nvinfo : EIATTR_SPARSE_MMA_MASK
	.align		4
.L_314:
        /*0018*/ 	.byte	0x03, 0x50
        /*001a*/ 	.short	0x0000


	//----- nvinfo : EIATTR_MAXREG_COUNT
	.align		4
        /*001c*/ 	.byte	0x03, 0x1b
        /*001e*/ 	.short	0x00ff


	//----- nvinfo : EIATTR_MERCURY_ISA_VERSION
	.align		4
        /*0020*/ 	.byte	0x03, 0x5f
        /*0022*/ 	.short	0x0101


	//----- nvinfo : EIATTR_VRC_CTA_INIT_COUNT
	.align		4
        /*0024*/ 	.byte	0x02, 0x4a
	.zero		1
	.zero		1


	//----- nvinfo : EIATTR_EXIT_INSTR_OFFSETS
	.align		4
        /*0028*/ 	.byte	0x04, 0x1c
        /*002a*/ 	.short	(.L_316 - .L_315)


	//   ....[0]....
.L_315:
        /*002c*/ 	.word	0x00000010


	//----- nvinfo : EIATTR_MAX_THREADS
	.align		4
.L_316:
        /*0030*/ 	.byte	0x04, 0x05
        /*0032*/ 	.short	(.L_318 - .L_317)
.L_317:
        /*0034*/ 	.word	0x00000100
        /*0038*/ 	.word	0x00000001
        /*003c*/ 	.word	0x00000001


	//----- nvinfo : EIATTR_CBANK_PARAM_SIZE
	.align		4
.L_318:
        /*0040*/ 	.byte	0x03, 0x19
        /*0042*/ 	.short	0x0418


	//----- nvinfo : EIATTR_PARAM_CBANK
	.align		4
        /*0044*/ 	.byte	0x04, 0x0a
        /*0046*/ 	.short	(.L_320 - .L_319)
	.align		4
.L_319:
        /*0048*/ 	.word	index@(.nv.constant0._ZN7cutlass13device_kernelIN5flash19enable_sm80_to_sm89INS1_16FlashAttnFwdSm80INS1_25CollectiveMainloopFwdSm80ILi8ELi1ELb1EN4cute5tupleIJNS5_1CILi128EEENS7_ILi64EEENS7_ILi256EEEEEELi256ENS_10bfloat16_tEfNS_4arch4Sm80ELb1ELb0ELb1ELb1ELb1ELb0ELb1ELb0EEENS1_21CollectiveEpilogueFwdINS6_IJS8_SA_S9_EEENS6_IJNS7_ILi1EEESI_SI_EEESC_SE_Li256ELb1ELb1ELb0ELb0EEENS1_19SingleTileSchedulerILb1ELb0ELb1ELi128EEEEEEEEEvNT_6ParamsE)
        /*004c*/ 	.short	0x0380
        /*004e*/ 	.short	0x0418


	//----- nvinfo : EIATTR_SW_WAR
	.align		4
.L_320:
        /*0050*/ 	.byte	0x04, 0x36
        /*0052*/ 	.short	(.L_322 - .L_321)
.L_321:
        /*0054*/ 	.word	0x00000008
.L_322:


//--------------------- .nv.info._ZN7cutlass13device_kernelIN5flash19enable_sm80_to_sm89INS1_16FlashAttnFwdSm80INS1_25CollectiveMainloopFwdSm80ILi8ELi1ELb0EN4cute5tupleIJNS5_1CILi128EEENS7_ILi32EEENS7_ILi256EEEEEELi256ENS_10bfloat16_tEfNS_4arch4Sm80ELb1ELb0ELb1ELb1ELb1ELb1ELb1ELb0EEENS1_21CollectiveEpilogueFwdINS6_IJS8_SA_S9_EEENS6_IJNS7_ILi1EEESI_SI_EEESC_SE_Li256ELb1ELb1ELb0ELb0EEENS1_19SingleTileSchedulerILb1ELb0ELb1ELi128EEEEEEEEEvNT_6ParamsE --------------------------
	.section	.nv.info._ZN7cutlass13device_kernelIN5flash19enable_sm80_to_sm89INS1_16FlashAttnFwdSm80INS1_25CollectiveMainloopFwdSm80ILi8ELi1ELb0EN4cute5tupleIJNS5_1CILi128EEENS7_ILi32EEENS7_ILi256EEEEEELi256ENS_10bfloat16_tEfNS_4arch4Sm80ELb1ELb0ELb1ELb1ELb1ELb1ELb1ELb0EEENS1_21CollectiveEpilogueFwdINS6_IJS8_SA_S9_EEENS6_IJNS7_ILi1EEESI_SI_EEESC_SE_Li256ELb1ELb1ELb0ELb0EEENS1_19SingleTileSchedulerILb1ELb0ELb1ELi128EEEEEEEEEvNT_6ParamsE,"",@"SHT_CUDA_INFO"
	.sectionflags	@""
	.align	4


	//----- nvinfo : EIATTR_CUDA_API_VERSION
	.align		4
        /*0000*/ 	.byte	0x04, 0x37
        /*0002*/ 	.short	(.L_324 - .L_323)
.L_323:
        /*0004*/ 	.word	0x00000082


	//----- nvinfo : EIATTR_KPARAM_INFO
	.align		4
.L_324:
        /*0008*/ 	.byte	0x04, 0x17
        /*000a*/ 	.short	(.L_326 - .L_325)
.L_325:
        /*000c*/ 	.word	0x00000000
        /*0010*/ 	.short	0x0000
        /*0012*/ 	.short	0x0000
        /*0014*/ 	.byte	0x00, 0xf0, 0x61, 0x10


	//----- nvinfo : EIATTR_SPARSE_MMA_MASK
	.align		4
.L_326:
        /*0018*/ 	.byte	0x03, 0x50
        /*001a*/ 	.short	0x0000


	//----- nvinfo : EIATTR_MAXREG_COUNT
	.align		4
        /*001c*/ 	.byte	0x03, 0x1b
        /*001e*/ 	.short	0x00ff


	//----- nvinfo : EIATTR_MERCURY_ISA_VERSION
	.align		4
        /*0020*/ 	.byte	0x03, 0x5f
        /*0022*/ 	.short	0x0101


	//----- nvinfo : EIATTR_VRC_CTA_INIT_COUNT
	.align		4
        /*0024*/ 	.byte	0x02, 0x4a
	.zero		1
	.zero		1


	//----- nvinfo : EIATTR_EXIT_INSTR_OFFSETS
	.align		4
        /*0028*/ 	.byte	0x04, 0x1c
        /*002a*/ 	.short	(.L_328 - .L_327)


	//   ....[0]....
.L_327:
        /*002c*/ 	.word	0x00000010


	//----- nvinfo : EIATTR_MAX_THREADS
	.align		4
.L_328:
        /*0030*/ 	.byte	0x04, 0x05
        /*0032*/ 	.short	(.L_330 - .L_329)
.L_329:
        /*0034*/ 	.word	0x00000100
        /*0038*/ 	.word	0x00000001
        /*003c*/ 	.word	0x00000001


	//----- nvinfo : EIATTR_CBANK_PARAM_SIZE
	.align		4
.L_330:
        /*0040*/ 	.byte	0x03, 0x19
        /*0042*/ 	.short	0x0418


	//----- nvinfo : EIATTR_PARAM_CBANK
	.align		4
        /*0044*/ 	.byte	0x04, 0x0a
        /*0046*/ 	.short	(.L_332 - .L_331)
	.align		4
.L_331:
        /*0048*/ 	.word	index@(.nv.constant0._ZN7cutlass13device_kernelIN5flash19enable_sm80_to_sm89INS1_16FlashAttnFwdSm80INS1_25CollectiveMainloopFwdSm80ILi8ELi1ELb0EN4cute5tupleIJNS5_1CILi128EEENS7_ILi32EEENS7_ILi256EEEEEELi256ENS_10bfloat16_tEfNS_4arch4Sm80ELb1ELb0ELb1ELb1ELb1ELb1ELb1ELb0EEENS1_21CollectiveEpilogueFwdINS6_IJS8_SA_S9_EEENS6_IJNS7_ILi1EEESI_SI_EEESC_SE_Li256ELb1ELb1ELb0ELb0EEENS1_19SingleTileSchedulerILb1ELb0ELb1ELi128EEEEEEEEEvNT_6ParamsE)
        /*004c*/ 	.short	0x0380
        /*004e*/ 	.short	0x0418


	//----- nvinfo : EIATTR_SW_WAR
	.align		4
.L_332:
        /*0050*/ 	.byte	0x04, 0x36
        /*0052*/ 	.short	(.L_334 - .L_333)
.L_333:
        /*0054*/ 	.word	0x00000008
.L_334:


//--------------------- .nv.info._ZN7cutlass13device_kernelIN5flash19enable_sm80_to_sm89INS1_16FlashAttnFwdSm80INS1_25CollectiveMainloopFwdSm80ILi8ELi1ELb0EN4cute5tupleIJNS5_1CILi128EEENS7_ILi96EEENS7_ILi256EEEEEELi256ENS_10bfloat16_tEfNS_4arch4Sm80ELb0ELb0ELb1ELb0ELb1ELb0ELb1ELb0EEENS1_21CollectiveEpilogueFwdINS6_IJS8_SA_S9_EEENS6_IJNS7_ILi1EEESI_SI_EEESC_SE_Li256ELb0ELb1ELb0ELb0EEENS1_19SingleTileSchedulerILb0ELb0ELb1ELi128EEEEEEEEEvNT_6ParamsE --------------------------
	.section	.nv.info._ZN7cutlass13device_kernelIN5flash19enable_sm80_to_sm89INS1_16FlashAttnFwdSm80INS1_25CollectiveMainloopFwdSm80ILi8ELi1ELb0EN4cute5tupleIJNS5_1CILi128EEENS7_ILi96EEENS7_ILi256EEEEEELi256ENS_10bfloat16_tEfNS_4arch4Sm80ELb0ELb0ELb1ELb0ELb1ELb0ELb1ELb0EEENS1_21CollectiveEpilogueFwdINS6_IJS8_SA_S9_EEENS6_IJNS7_ILi1EEESI_SI_EEESC_SE_Li256ELb0ELb1ELb0ELb0EEENS1_19SingleTileSchedulerILb0ELb0ELb1ELi128EEEEEEEEEvNT_6ParamsE,"",@"SHT_CUDA_INFO"
	.sectionflags	@""
	.align	4


	//----- nvinfo : EIATTR_CUDA_API_VERSION
	.align		4
        /*0000*/ 	.byte	0x04, 0x37
        /*0002*/ 	.short	(.L_336 - .L_335)
.L_335:
        /*0004*/ 	.word	0x00000082


	//----- nvinfo : EIATTR_KPARAM_INFO
	.align		4
.L_336:
        /*0008*/ 	.byte	0x04, 0x17
        /*000a*/ 	.short	(.L_338 - .L_337)
.L_337:
        /*000c*/ 	.word	0x00000000
        /*0010*/ 	.short	0x0000
        /*0012*/ 	.short	0x0000
        /*0014*/ 	.byte	0x00, 0xf0, 0x61, 0x10


	//----- nvinfo : EIATTR_SPARSE_MMA_MASK
	.align		4
.L_338:
        /*0018*/ 	.byte	0x03, 0x50
        /*001a*/ 	.short	0x0000


	//----- nvinfo : EIATTR_MAXREG_COUNT
	.align		4
        /*001c*/ 	.byte	0x03, 0x1b
        /*001e*/ 	.short	0x00ff


	//----- nvinfo : EIATTR_MERCURY_ISA_VERSION
	.align		4
        /*0020*/ 	.byte	0x03, 0x5f
        /*0022*/ 	.short	0x0101


	//----- nvinfo : EIATTR_VRC_CTA_INIT_COUNT
	.align		4
        /*0024*/ 	.byte	0x02, 0x4a
	.zero		1
	.zero		1


	//----- nvinfo : EIATTR_EXIT_INSTR_OFFSETS
	.align		4
        /*0028*/ 	.byte	0x04, 0x1c
        /*002a*/ 	.short	(.L_340 - .L_339)


	//   ....[0]....
.L_339:
        /*002c*/ 	.word	0x00000010


	//----- nvinfo : EIATTR_MAX_THREADS
	.align		4
.L_340:
        /*0030*/ 	.byte	0x04, 0x05
        /*0032*/ 	.short	(.L_342 - .L_341)
.L_341:
        /*0034*/ 	.word	0x00000100
        /*0038*/ 	.word	0x00000001
        /*003c*/ 	.word	0x00000001


	//----- nvinfo : EIATTR_CBANK_PARAM_SIZE
	.align		4
.L_342:
        /*0040*/ 	.byte	0x03, 0x19
        /*0042*/ 	.short	0x0418


	//----- nvinfo : EIATTR_PARAM_CBANK
	.align		4
        /*0044*/ 	.byte	0x04, 0x0a
        /*0046*/ 	.short	(.L_344 - .L_343)
	.align		4
.L_343:
        /*0048*/ 	.word	index@(.nv.constant0._ZN7cutlass13device_kernelIN5flash19enable_sm80_to_sm89INS1_16FlashAttnFwdSm80INS1_25CollectiveMainloopFwdSm80ILi8ELi1ELb0EN4cute5tupleIJNS5_1CILi128EEENS7_ILi96EEENS7_ILi256EEEEEELi256ENS_10bfloat16_tEfNS_4arch4Sm80ELb0ELb0ELb1ELb0ELb1ELb0ELb1ELb0EEENS1_21CollectiveEpilogueFwdINS6_IJS8_SA_S9_EEENS6_IJNS7_ILi1EEESI_SI_EEESC_SE_Li256ELb0ELb1ELb0ELb0EEENS1_19SingleTileSchedulerILb0ELb0ELb1ELi128EEEEEEEEEvNT_6ParamsE)
        /*004c*/ 	.short	0x0380
        /*004e*/ 	.short	0x0418


	//----- nvinfo : EIATTR_SW_WAR
	.align		4
.L_344:
        /*0050*/ 	.byte	0x04, 0x36
        /*0052*/ 	.short	(.L_346 - .L_345)
.L_345:
        /*0054*/ 	.word	0x00000008
.L_346:


//--------------------- .nv.info._ZN7cutlass13device_kernelIN5flash19enable_sm80_to_sm89INS1_16FlashAttnFwdSm80INS1_25CollectiveMainloopFwdSm80ILi8ELi1ELb0EN4cute5tupleIJNS5_1CILi128EEENS7_ILi96EEENS7_ILi256EEEEEELi256ENS_10bfloat16_tEfNS_4arch4Sm80ELb0ELb0ELb1ELb1ELb1ELb0ELb1ELb0EEENS1_21CollectiveEpilogueFwdINS6_IJS8_SA_S9_EEENS6_IJNS7_ILi1EEESI_SI_EEESC_SE_Li256ELb1ELb1ELb0ELb0EEENS1_19SingleTileSchedulerILb1ELb0ELb1ELi128EEEEEEEEEvNT_6ParamsE --------------------------
	.section	.nv.info._ZN7cutlass13device_kernelIN5flash19enable_sm80_to_sm89INS1_16FlashAttnFwdSm80INS1_25CollectiveMainloopFwdSm80ILi8ELi1ELb0EN4cute5tupleIJNS5_1CILi128EEENS7_ILi96EEENS7_ILi256EEEEEELi256ENS_10bfloat16_tEfNS_4arch4Sm80ELb0ELb0ELb1ELb1ELb1ELb0ELb1ELb0EEENS1_21CollectiveEpilogueFwdINS6_IJS8_SA_S9_EEENS6_IJNS7_ILi1EEESI_SI_EEESC_SE_Li256ELb1ELb1ELb0ELb0EEENS1_19SingleTileSchedulerILb1ELb0ELb1ELi128EEEEEEEEEvNT_6ParamsE,"",@"SHT_CUDA_INFO"
	.sectionflags	@""
	.align	4


	//----- nvinfo : EIATTR_CUDA_API_VERSION
	.align		4
        /*0000*/ 	.byte	0x04, 0x37
        /*0002*/ 	.short	(.L_348 - .L_347)
.L_347:
        /*0004*/ 	.word	0x00000082


	//----- nvinfo : EIATTR_KPARAM_INFO
	.align		4
.L_348:
        /*0008*/ 	.byte	0x04, 0x17
        /*000a*/ 	.short	(.L_350 - .L_349)
.L_349:
        /*000c*/ 	.word	0x00000000
        /*0010*/ 	.short	0x0000
        /*0012*/ 	.short	0x0000
        /*0014*/ 	.byte	0x00, 0xf0, 0x61, 0x10


	//----- nvinfo : EIATTR_SPARSE_MMA_MASK
	.align		4
.L_350:
        /*0018*/ 	.byte	0x03, 0x50
        /*001a*/ 	.short	0x0000


	//----- nvinfo : EIATTR_MAXREG_COUNT
	.align		4
        /*001c*/ 	.byte	0x03, 0x1b
        /*001e*/ 	.short	0x00ff


	//----- nvinfo : EIATTR_MERCURY_ISA_VERSION
	.align		4
        /*0020*/ 	.byte	0x03, 0x5f
        /*0022*/ 	.short	0x0101


	//----- nvinfo : EIATTR_VRC_CTA_INIT_COUNT
	.align		4
        /*0024*/ 	.byte	0x02, 0x4a
	.zero		1
	.zero		1


	//----- nvinfo : EIATTR_EXIT_INSTR_OFFSETS
	.align		4
        /*0028*/ 	.byte	0x04, 0x1c
        /*002a*/ 	.short	(.L_352 - .L_351)


	//   ....[0]....
.L_351:
        /*002c*/ 	.word	0x00000010


	//----- nvinfo : EIATTR_MAX_THREADS
	.align		4
.L_352:
        /*0030*/ 	.byte	0x04, 0x05
        /*0032*/ 	.short	(.L_354 - .L_353)
.L_353:
        /*0034*/ 	.word	0x00000100
        /*0038*/ 	.word	0x00000001
        /*003c*/ 	.word	0x00000001


	//----- nvinfo : EIATTR_CBANK_PARAM_SIZE
	.align		4
.L_354:
        /*0040*/ 	.byte	0x03, 0x19
        /*0042*/ 	.short	0x0418


	//----- nvinfo : EIATTR_PARAM_CBANK
	.align		4
        /*0044*/ 	.byte	0x04, 0x0a
        /*0046*/ 	.short	(.L_356 - .L_355)
	.align		4
.L_355:
        /*0048*/ 	.word	index@(.nv.constant0._ZN7cutlass13device_kernelIN5flash19enable_sm80_to_sm89INS1_16FlashAttnFwdSm80INS1_25CollectiveMainloopFwdSm80ILi8ELi1ELb0EN4cute5tupleIJNS5_1CILi128EEENS7_ILi96EEENS7_ILi256EEEEEELi256ENS_10bfloat16_tEfNS_4arch4Sm80ELb0ELb0ELb1ELb1ELb1ELb0ELb1ELb0EEENS1_21CollectiveEpilogueFwdINS6_IJS8_SA_S9_EEENS6_IJNS7_ILi1EEESI_SI_EEESC_SE_Li256ELb1ELb1ELb0ELb0EEENS1_19SingleTileSchedulerILb1ELb0ELb1ELi128EEEEEEEEEvNT_6ParamsE)
        /*004c*/ 	.short	0x0380
        /*004e*/ 	.short	0x0418


	//----- nvinfo : EIATTR_SW_WAR
	.align		4
.L_356:
        /*0050*/ 	.byte	0x04, 0x36
        /*0052*/ 	.short	(.L_358 - .L_357)
.L_357:
        /*0054*/ 	.word	0x00000008
.L_358:


//--------------------- .nv.info._ZN7cutlass13device_kernelIN5flash19enable_sm80_to_sm89INS1_16FlashAttnFwdSm80INS1_25CollectiveMainloopFwdSm80ILi8ELi1ELb0EN4cute5tupleIJNS5_1CILi128EEENS7_ILi48EEENS7_ILi256EEEEEELi256ENS_10bfloat16_tEfNS_4arch4Sm80ELb0ELb0ELb1ELb1ELb1ELb1ELb1ELb0EEENS1_21CollectiveEpilogueFwdINS6_IJS8_SA_S9_EEENS6_IJNS7_ILi1EEESI_SI_EEESC_SE_Li256ELb1ELb1ELb0ELb0EEENS1_19SingleTileSchedulerILb1ELb0ELb1ELi128EEEEEEEEEvNT_6ParamsE --------------------------
	.section	.nv.info._ZN7cutlass13device_kernelIN5flash19enable_sm80_to_sm89INS1_16FlashAttnFwdSm80INS1_25CollectiveMainloopFwdSm80ILi8ELi1ELb0EN4cute5tupleIJNS5_1CILi128EEENS7_ILi48EEENS7_ILi256EEEEEELi256ENS_10bfloat16_tEfNS_4arch4Sm80ELb0ELb0ELb1ELb1ELb1ELb1ELb1ELb0EEENS1_21CollectiveEpilogueFwdINS6_IJS8_SA_S9_EEENS6_IJNS7_ILi1EEESI_SI_EEESC_SE_Li256ELb1ELb1ELb0ELb0EEENS1_19SingleTileSchedulerILb1ELb0ELb1ELi128EEEEEEEEEvNT_6ParamsE,"",@"SHT_CUDA_INFO"
	.sectionflags	@""
	.align	4


	//----- nvinfo : EIATTR_CUDA_API_VERSION
	.align		4
        /*0000*/ 	.byte	0x04, 0x37
        /*0002*/ 	.short	(.L_360 - .L_359)
.L_359:
        /*0004*/ 	.word	0x00000082


	//----- nvinfo : EIATTR_KPARAM_INFO
	.align		4
.L_360:
        /*0008*/ 	.byte	0x04, 0x17
        /*000a*/ 	.short	(.L_362 - .L_361)
.L_361:
        /*000c*/ 	.word	0x00000000
        /*0010*/ 	.short	0x0000
        /*0012*/ 	.short	0x0000
        /*0014*/ 	.byte	0x00, 0xf0, 0x61, 0x10


	//----- nvinfo : EIATTR_SPARSE_MMA_MASK
	.align		4
.L_362:
        /*0018*/ 	.byte	0x03, 0x50
        /*001a*/ 	.short	0x0000


	//----- nvinfo : EIATTR_MAXREG_COUNT
	.align		4
        /*001c*/ 	.byte	0x03, 0x1b
        /*001e*/ 	.short	0x00ff


	//----- nvinfo : EIATTR_MERCURY_ISA_VERSION
	.align		4
        /*0020*/ 	.byte	0x03, 0x5f
        /*0022*/ 	.short	0x0101


	//----- nvinfo : EIATTR_VRC_CTA_INIT_COUNT
	.align		4
        /*0024*/ 	.byte	0x02, 0x4a
	.zero		1
	.zero		1


	//----- nvinfo : EIATTR_EXIT_INSTR_OFFSETS
	.align		4
        /*0028*/ 	.byte	0x04, 0x1c
        /*002a*/ 	.short	(.L_364 - .L_363)


	//   ....[0]....
.L_363:
        /*002c*/ 	.word	0x00000010


	//----- nvinfo : EIATTR_MAX_THREADS
	.align		4
.L_364:
        /*0030*/ 	.byte	0x04, 0x05
        /*0032*/ 	.short	(.L_366 - .L_365)
.L_365:
        /*0034*/ 	.word	0x00000100
        /*0038*/ 	.word	0x00000001
        /*003c*/ 	.word	0x00000001


	//----- nvinfo : EIATTR_CBANK_PARAM_SIZE
	.align		4
.L_366:
        /*0040*/ 	.byte	0x03, 0x19
        /*0042*/ 	.short	0x0418


	//----- nvinfo : EIATTR_PARAM_CBANK
	.align		4
        /*0044*/ 	.byte	0x04, 0x0a
        /*0046*/ 	.short	(.L_368 - .L_367)
	.align		4
.L_367:
        /*0048*/ 	.word	index@(.nv.constant0._ZN7cutlass13device_kernelIN5flash19enable_sm80_to_sm89INS1_16FlashAttnFwdSm80INS1_25CollectiveMainloopFwdSm80ILi8ELi1ELb0EN4cute5tupleIJNS5_1CILi128EEENS7_ILi48EEENS7_ILi256EEEEEELi256ENS_10bfloat16_tEfNS_4arch4Sm80ELb0ELb0ELb1ELb1ELb1ELb1ELb1ELb0EEENS1_21CollectiveEpilogueFwdINS6_IJS8_SA_S9_EEENS6_IJNS7_ILi1EEESI_SI_EEESC_SE_Li256ELb1ELb1ELb0ELb0EEENS1_19SingleTileSchedulerILb1ELb0ELb1ELi128EEEEEEEEEvNT_6ParamsE)
        /*004c*/ 	.short	0x0380
        /*004e*/ 	.short	0x0418


	//----- nvinfo : EIATTR_SW_WAR
	.align		4
.L_368:
        /*0050*/ 	.byte	0x04, 0x36
        /*0052*/ 	.short	(.L_370 - .L_369)
.L_369:
        /*0054*/ 	.word	0x00000008
.L_370:


//--------------------- .nv.info._ZN7cutlass13device_kernelIN5flash19enable_sm80_to_sm89INS1_16FlashAttnFwdSm80INS1_25CollectiveMainloopFwdSm80ILi8ELi1ELb0EN4cute5tupleIJNS5_1CILi128EEENS7_ILi64EEENS7_ILi256EEEEEELi256ENS_10bfloat16_tEfNS_4arch4Sm80ELb0ELb1ELb1ELb0ELb1ELb0ELb1ELb0EEENS1_21CollectiveEpilogueFwdINS6_IJS8_SA_S9_EEENS6_IJNS7_ILi1EEESI_SI_EEESC_SE_Li256ELb0ELb1ELb0ELb0EEENS1_19SingleTileSchedulerILb0ELb0ELb1ELi128EEEEEEEEEvNT_6ParamsE --------------------------
	.section	.nv.info._ZN7cutlass13device_kernelIN5flash19enable_sm80_to_sm89INS1_16FlashAttnFwdSm80INS1_25CollectiveMainloopFwdSm80ILi8ELi1ELb0EN4cute5tupleIJNS5_1CILi128EEENS7_ILi64EEENS7_ILi256EEEEEELi256ENS_10bfloat16_tEfNS_4arch4Sm80ELb0ELb1ELb1ELb0ELb1ELb0ELb1ELb0EEENS1_21CollectiveEpilogueFwdINS6_IJS8_SA_S9_EEENS6_IJNS7_ILi1EEESI_SI_EEESC_SE_Li256ELb0ELb1ELb0ELb0EEENS1_19SingleTileSchedulerILb0ELb0ELb1ELi128EEEEEEEEEvNT_6ParamsE,"",@"SHT_CUDA_INFO"
	.sectionflags	@""
	.align	4


	//----- nvinfo : EIATTR_CUDA_API_VERSION
	.align		4
        /*0000*/ 	.byte	0x04, 0x37
        /*0002*/ 	.short	(.L_372 - .L_371)
.L_371:
        /*0004*/ 	.word	0x00000082


	//----- nvinfo : EIATTR_KPARAM_INFO
	.align		4
.L_372:
        /*0008*/ 	.byte	0x04, 0x17
        /*000a*/ 	.short	(.L_374 - .L_373)
.L_373:
        /*000c*/ 	.word	0x00000000
        /*0010*/ 	.short	0x0000
        /*0012*/ 	.short	0x0000
        /*0014*/ 	.byte	0x00, 0xf0, 0x61, 0x10


	//----- nvinfo : EIATTR_SPARSE_MMA_MASK
	.align		4
.L_374:
        /*0018*/ 	.byte	0x03, 0x50
        /*001a*/ 	.short	0x0000


	//----- nvinfo : EIATTR_MAXREG_COUNT
	.align		4
        /*001c*/ 	.byte	0x03, 0x1b
        /*001e*/ 	.short	0x00ff


	//----- nvinfo : EIATTR_MERCURY_ISA_VERSION
	.align		4
        /*0020*/ 	.byte	0x03, 0x5f
        /*0022*/ 	.short	0x0101


	//----- nvinfo : EIATTR_VRC_CTA_INIT_COUNT
	.align		4
        /*0024*/ 	.byte	0x02, 0x4a
	.zero		1
	.zero		1


	//----- nvinfo : EIATTR_EXIT_INSTR_OFFSETS
	.align		4
        /*0028*/ 	.byte	0x04, 0x1c
        /*002a*/ 	.short	(.L_376 - .L_375)


	//   ....[0]....
.L_375:
        /*002c*/ 	.word	0x00000010


	//----- nvinfo : EIATTR_MAX_THREADS
	.align		4
.L_376:
        /*0030*/ 	.byte	0x04, 0x05
        /*0032*/ 	.short	(.L_378 - .L_377)
.L_377:
        /*0034*/ 	.word	0x00000100
        /*0038*/ 	.word	0x00000001
        /*003c*/ 	.word	0x00000001


	//----- nvinfo : EIATTR_CBANK_PARAM_SIZE
	.align		4
.L_378:
        /*0040*/ 	.byte	0x03, 0x19
        /*0042*/ 	.short	0x0418


	//----- nvinfo : EIATTR_PARAM_CBANK
	.align		4
        /*0044*/ 	.byte	0x04, 0x0a
        /*0046*/ 	.short	(.L_380 - .L_379)
	.align		4
.L_379:
        /*0048*/ 	.word	index@(.nv.constant0._ZN7cutlass13device_kernelIN5flash19enable_sm80_to_sm89INS1_16FlashAttnFwdSm80INS1_25CollectiveMainloopFwdSm80ILi8ELi1ELb0EN4cute5tupleIJNS5_1CILi128EEENS7_ILi64EEENS7_ILi256EEEEEELi256ENS_10bfloat16_tEfNS_4arch4Sm80ELb0ELb1ELb1ELb0ELb1ELb0ELb1ELb0EEENS1_21CollectiveEpilogueFwdINS6_IJS8_SA_S9_EEENS6_IJNS7_ILi1EEESI_SI_EEESC_SE_Li256ELb0ELb1ELb0ELb0EEENS1_19SingleTileSchedulerILb0ELb0ELb1ELi128EEEEEEEEEvNT_6ParamsE)
        /*004c*/ 	.short	0x0380
        /*004e*/ 	.short	0x0418


	//----- nvinfo : EIATTR_SW_WAR
	.align		4
.L_380:
        /*0050*/ 	.byte	0x04, 0x36
        /*0052*/ 	.short	(.L_382 - .L_381)
.L_381:
        /*0054*/ 	.word	0x00000008
.L_382:


//--------------------- .nv.info._ZN7cutlass13device_kernelIN5flash19enable_sm80_to_sm89INS1_16FlashAttnFwdSm80INS1_25CollectiveMainloopFwdSm80ILi8ELi1ELb0EN4cute5tupleIJNS5_1CILi128EEENS7_ILi64EEENS7_ILi256EEEEEELi256ENS_10bfloat16_tEfNS_4arch4Sm80ELb0ELb1ELb1ELb1ELb1ELb0ELb1ELb0EEENS1_21CollectiveEpilogueFwdINS6_IJS8_SA_S9_EEENS6_IJNS7_ILi1EEESI_SI_EEESC_SE_Li256ELb1ELb1ELb0ELb0EEENS1_19SingleTileSchedulerILb1ELb0ELb1ELi128EEEEEEEEEvNT_6ParamsE --------------------------
	.section	.nv.info._ZN7cutlass13device_kernelIN5flash19enable_sm80_to_sm89INS1_16FlashAttnFwdSm80INS1_25CollectiveMainloopFwdSm80ILi8ELi1ELb0EN4cute5tupleIJNS5_1CILi128EEENS7_ILi64EEENS7_ILi256EEEEEELi256ENS_10bfloat16_tEfNS_4arch4Sm80ELb0ELb1ELb1ELb1ELb1ELb0ELb1ELb0EEENS1_21CollectiveEpilogueFwdINS6_IJS8_SA_S9_EEENS6_IJNS7_ILi1EEESI_SI_EEESC_SE_Li256ELb1ELb1ELb0ELb0EEENS1_19SingleTileSchedulerILb1ELb0ELb1ELi128EEEEEEEEEvNT_6ParamsE,"",@"SHT_CUDA_INFO"
	.sectionflags	@""
	.align	4


	//----- nvinfo : EIATTR_CUDA_API_VERSION
	.align		4
        /*0000*/ 	.byte	0x04, 0x37
        /*0002*/ 	.short	(.L_384 - .L_383)
.L_383:
        /*0004*/ 	.word	0x00000082


	//----- nvinfo : EIATTR_KPARAM_INFO
	.align		4
.L_384:
        /*0008*/ 	.byte	0x04, 0x17
        /*000a*/ 	.short	(.L_386 - .L_385)
.L_385:
        /*000c*/ 	.word	0x00000000
        /*0010*/ 	.short	0x0000
        /*0012*/ 	.short	0x0000
        /*0014*/ 	.byte	0x00, 0xf0, 0x61, 0x10


	//----- nvinfo : EIATTR_SPARSE_MMA_MASK
	.align		4
.L_386:
        /*0018*/ 	.byte	0x03, 0x50
        /*001a*/ 	.short	0x0000


	//----- nvinfo : EIATTR_MAXREG_COUNT
	.align		4
        /*001c*/ 	.byte	0x03, 0x1b
        /*001e*/ 	.short	0x00ff


	//----- nvinfo : EIATTR_MERCURY_ISA_VERSION
	.align		4
        /*0020*/ 	.byte	0x03, 0x5f
        /*0022*/ 	.short	0x0101


	//----- nvinfo : EIATTR_VRC_CTA_INIT_COUNT
	.align		4
        /*0024*/ 	.byte	0x02, 0x4a
	.zero		1
	.zero		1


	//----- nvinfo : EIATTR_EXIT_INSTR_OFFSETS
	.align		4
        /*0028*/ 	.byte	0x04, 0x1c
        /*002a*/ 	.short	(.L_388 - .L_387)


	//   ....[0]....
.L_387:
        /*002c*/ 	.word	0x00000010


	//----- nvinfo : EIATTR_MAX_THREADS
	.align		4
.L_388:
        /*0030*/ 	.byte	0x04, 0x05
        /*0032*/ 	.short	(.L_390 - .L_389)
.L_389:
        /*0034*/ 	.word	0x00000100
        /*0038*/ 	.word	0x00000001
        /*003c*/ 	.word	0x00000001


	//----- nvinfo : EIATTR_CBANK_PARAM_SIZE
	.align		4
.L_390:
        /*0040*/ 	.byte	0x03, 0x19
        /*0042*/ 	.short	0x0418


	//----- nvinfo : EIATTR_PARAM_CBANK
	.align		4
        /*0044*/ 	.byte	0x04, 0x0a
        /*0046*/ 	.short	(.L_392 - .L_391)
	.align		4
.L_391:
        /*0048*/ 	.word	index@(.nv.constant0._ZN7cutlass13device_kernelIN5flash19enable_sm80_to_sm89INS1_16FlashAttnFwdSm80INS1_25CollectiveMainloopFwdSm80ILi8ELi1ELb0EN4cute5tupleIJNS5_1CILi128EEENS7_ILi64EEENS7_ILi256EEEEEELi256ENS_10bfloat16_tEfNS_4arch4Sm80ELb0ELb1ELb1ELb1ELb1ELb0ELb1ELb0EEENS1_21CollectiveEpilogueFwdINS6_IJS8_SA_S9_EEENS6_IJNS7_ILi1EEESI_SI_EEESC_SE_Li256ELb1ELb1ELb0ELb0EEENS1_19SingleTileSchedulerILb1ELb0ELb1ELi128EEEEEEEEEvNT_6ParamsE)
        /*004c*/ 	.short	0x0380
        /*004e*/ 	.short	0x0418


	//----- nvinfo : EIATTR_SW_WAR
	.align		4
.L_392:
        /*0050*/ 	.byte	0x04, 0x36
        /*0052*/ 	.short	(.L_394 - .L_393)
.L_393:
        /*0054*/ 	.word	0x00000008
.L_394:


//--------------------- .nv.info._ZN7cutlass13device_kernelIN5flash19enable_sm80_to_sm89INS1_16FlashAttnFwdSm80INS1_25CollectiveMainloopFwdSm80ILi8ELi1ELb0EN4cute5tupleIJNS5_1CILi128EEENS7_ILi48EEENS7_ILi256EEEEEELi256ENS_10bfloat16_tEfNS_4arch4Sm80ELb0ELb1ELb1ELb1ELb1ELb1ELb1ELb0EEENS1_21CollectiveEpilogueFwdINS6_IJS8_SA_S9_EEENS6_IJNS7_ILi1EEESI_SI_EEESC_SE_Li256ELb1ELb1ELb0ELb0EEENS1_19SingleTileSchedulerILb1ELb0ELb1ELi128EEEEEEEEEvNT_6ParamsE --------------------------
	.section	.nv.info._ZN7cutlass13device_kernelIN5flash19enable_sm80_to_sm89INS1_16FlashAttnFwdSm80INS1_25CollectiveMainloopFwdSm80ILi8ELi1ELb0EN4cute5tupleIJNS5_1CILi128EEENS7_ILi48EEENS7_ILi256EEEEEELi256ENS_10bfloat16_tEfNS_4arch4Sm80ELb0ELb1ELb1ELb1ELb1ELb1ELb1ELb0EEENS1_21CollectiveEpilogueFwdINS6_IJS8_SA_S9_EEENS6_IJNS7_ILi1EEESI_SI_EEESC_SE_Li256ELb1ELb1ELb0ELb0EEENS1_19SingleTileSchedulerILb1ELb0ELb1ELi128EEEEEEEEEvNT_6ParamsE,"",@"SHT_CUDA_INFO"
	.sectionflags	@""
	.align	4


	//----- nvinfo : EIATTR_CUDA_API_VERSION
	.align		4
        /*0000*/ 	.byte	0x04, 0x37
        /*0002*/ 	.short	(.L_396 - .L_395)
.L_395:
        /*0004*/ 	.word	0x00000082


	//----- nvinfo : EIATTR_KPARAM_INFO
	.align		4
.L_396:
        /*0008*/ 	.byte	0x04, 0x17
        /*000a*/ 	.short	(.L_398 - .L_397)
.L_397:
        /*000c*/ 	.word	0x00000000
        /*0010*/ 	.short	0x0000
        /*0012*/ 	.short	0x0000
        /*0014*/ 	.byte	0x00, 0xf0, 0x61, 0x10


	//----- nvinfo : EIATTR_SPARSE_MMA_MASK
	.align		4
.L_398:
        /*0018*/ 	.byte	0x03, 0x50
        /*001a*/ 	.short	0x0000


	//----- nvinfo : EIATTR_MAXREG_COUNT
	.align		4
        /*001c*/ 	.byte	0x03, 0x1b
        /*001e*/ 	.short	0x00ff


	//----- nvinfo : EIATTR_MERCURY_ISA_VERSION
	.align		4
        /*0020*/ 	.byte	0x03, 0x5f
        /*0022*/ 	.short	0x0101


	//----- nvinfo : EIATTR_VRC_CTA_INIT_COUNT
	.align		4
        /*0024*/ 	.byte	0x02, 0x4a
	.zero		1
	.zero		1


	//----- nvinfo : EIATTR_EXIT_INSTR_OFFSETS
	.align		4
        /*0028*/ 	.byte	0x04, 0x1c
        /*002a*/ 	.short	(.L_400 - .L_399)


	//   ....[0]....
.L_399:
        /*002c*/ 	.word	0x00000010


	//----- nvinfo : EIATTR_MAX_THREADS
	.align		4
.L_400:
        /*0030*/ 	.byte	0x04, 0x05
        /*0032*/ 	.short	(.L_402 - .L_401)
.L_401:
        /*0034*/ 	.word	0x00000100
        /*0038*/ 	.word	0x00000001
        /*003c*/ 	.word	0x00000001


	//----- nvinfo : EIATTR_CBANK_PARAM_SIZE
	.align		4
.L_402:
        /*0040*/ 	.byte	0x03, 0x19
        /*0042*/ 	.short	0x0418


	//----- nvinfo : EIATTR_PARAM_CBANK
	.align		4
        /*0044*/ 	.byte	0x04, 0x0a
        /*0046*/ 	.short	(.L_404 - .L_403)
	.align		4
.L_403:
        /*0048*/ 	.word	index@(.nv.constant0._ZN7cutlass13device_kernelIN5flash19enable_sm80_to_sm89INS1_16FlashAttnFwdSm80INS1_25CollectiveMainloopFwdSm80ILi8ELi1ELb0EN4cute5tupleIJNS5_1CILi128EEENS7_ILi48EEENS7_ILi256EEEEEELi256ENS_10bfloat16_tEfNS_4arch4Sm80ELb0ELb1ELb1ELb1ELb1ELb1ELb1ELb0EEENS1_21CollectiveEpilogueFwdINS6_IJS8_SA_S9_EEENS6_IJNS7_ILi1EEESI_SI_EEESC_SE_Li256ELb1ELb1ELb0ELb0EEENS1_19SingleTileSchedulerILb1ELb0ELb1ELi128EEEEEEEEEvNT_6ParamsE)
        /*004c*/ 	.short	0x0380
        /*004e*/ 	.short	0x0418


	//----- nvinfo : EIATTR_SW_WAR
	.align		4
.L_404:
        /*0050*/ 	.byte	0x04, 0x36
        /*0052*/ 	.short	(.L_406 - .L_405)
.L_405:
        /*0054*/ 	.word	0x00000008
.L_406:


//--------------------- .nv.info._ZN7cutlass13device_kernelIN5flash19enable_sm80_to_sm89INS1_16FlashAttnFwdSm80INS1_25CollectiveMainloopFwdSm80ILi8ELi1ELb0EN4cute5tupleIJNS5_1CILi128EEENS7_ILi96EEENS7_ILi256EEEEEELi256ENS_10bfloat16_tEfNS_4arch4Sm80ELb1ELb0ELb1ELb0ELb1ELb0ELb1ELb0EEENS1_21CollectiveEpilogueFwdINS6_IJS8_SA_S9_EEENS6_IJNS7_ILi1EEESI_SI_EEESC_SE_Li256ELb0ELb1ELb0ELb0EEENS1_30DynamicPersistentTileSchedulerILi256ELi256ELb0ELb1ELb0EEEEEEEEEvNT_6ParamsE --------------------------
	.section	.nv.info._ZN7cutlass13device_kernelIN5flash19enable_sm80_to_sm89INS1_16FlashAttnFwdSm80INS1_25CollectiveMainloopFwdSm80ILi8ELi1ELb0EN4cute5tupleIJNS5_1CILi128EEENS7_ILi96EEENS7_ILi256EEEEEELi256ENS_10bfloat16_tEfNS_4arch4Sm80ELb1ELb0ELb1ELb0ELb1ELb0ELb1ELb0EEENS1_21CollectiveEpilogueFwdINS6_IJS8_SA_S9_EEENS6_IJNS7_ILi1EEESI_SI_EEESC_SE_Li256ELb0ELb1ELb0ELb0EEENS1_30DynamicPersistentTileSchedulerILi256ELi256ELb0ELb1ELb0EEEEEEEEEvNT_6ParamsE,"",@"SHT_CUDA_INFO"
	.sectionflags	@""
	.align	4


	//----- nvinfo : EIATTR_CUDA_API_VERSION
	.align		4
        /*0000*/ 	.byte	0x04, 0x37
        /*0002*/ 	.short	(.L_408 - .L_407)
.L_407:
        /*0004*/ 	.word	0x00000082


	//----- nvinfo : EIATTR_KPARAM_INFO
	.align		4
.L_408:
        /*0008*/ 	.byte	0x04, 0x17
        /*000a*/ 	.short	(.L_410 - .L_409)
.L_409:
        /*000c*/ 	.word	0x00000000
        /*0010*/ 	.short	0x0000
        /*0012*/ 	.short	0x0000
        /*0014*/ 	.byte	0x00, 0xf0, 0xa1, 0x10


	//----- nvinfo : EIATTR_SPARSE_MMA_MASK
	.align		4
.L_410:
        /*0018*/ 	.byte	0x03, 0x50
        /*001a*/ 	.short	0x0000


	//----- nvinfo : EIATTR_MAXREG_COUNT
	.align		4
        /*001c*/ 	.byte	0x03, 0x1b
        /*001e*/ 	.short	0x00ff


	//----- nvinfo : EIATTR_MERCURY_ISA_VERSION
	.align		4
        /*0020*/ 	.byte	0x03, 0x5f
        /*0022*/ 	.short	0x0101


	//----- nvinfo : EIATTR_VRC_CTA_INIT_COUNT
	.align		4
        /*0024*/ 	.byte	0x02, 0x4a
	.zero		1
	.zero		1


	//----- nvinfo : EIATTR_EXIT_INSTR_OFFSETS
	.align		4
        /*0028*/ 	.byte	0x04, 0x1c
        /*002a*/ 	.short	(.L_412 - .L_411)


	//   ....[0]....
.L_411:
        /*002c*/ 	.word	0x00000010


	//----- nvinfo : EIATTR_MAX_THREADS
	.align		4
.L_412:
        /*0030*/ 	.byte	0x04, 0x05
        /*0032*/ 	.short	(.L_414 - .L_413)
.L_413:
        /*0034*/ 	.word	0x00000100
        /*0038*/ 	.word	0x00000001
        /*003c*/ 	.word	0x00000001


	//----- nvinfo : EIATTR_CBANK_PARAM_SIZE
	.align		4
.L_414:
        /*0040*/ 	.byte	0x03, 0x19
        /*0042*/ 	.short	0x0428


	//----- nvinfo : EIATTR_PARAM_CBANK
	.align		4
        /*0044*/ 	.byte	0x04, 0x0a
        /*0046*/ 	.short	(.L_416 - .L_415)
	.align		4
.L_415:
        /*0048*/ 	.word	index@(.nv.constant0._ZN7cutlass13device_kernelIN5flash19enable_sm80_to_sm89INS1_16FlashAttnFwdSm80INS1_25CollectiveMainloopFwdSm80ILi8ELi1ELb0EN4cute5tupleIJNS5_1CILi128EEENS7_ILi96EEENS7_ILi256EEEEEELi256ENS_10bfloat16_tEfNS_4arch4Sm80ELb1ELb0ELb1ELb0ELb1ELb0ELb1ELb0EEENS1_21CollectiveEpilogueFwdINS6_IJS8_SA_S9_EEENS6_IJNS7_ILi1EEESI_SI_EEESC_SE_Li256ELb0ELb1ELb0ELb0EEENS1_30DynamicPersistentTileSchedulerILi256ELi256ELb0ELb1ELb0EEEEEEEEEvNT_6ParamsE)
        /*004c*/ 	.short	0x0380
        /*004e*/ 	.short	0x0428


	//----- nvinfo : EIATTR_SW_WAR
	.align		4
.L_416:
        /*0050*/ 	.byte	0x04, 0x36
        /*0052*/ 	.short	(.L_418 - .L_417)
.L_417:
        /*0054*/ 	.word	0x00000008
.L_418:


//--------------------- .nv.info._ZN7cutlass13device_kernelIN5flash19enable_sm80_to_sm89INS1_16FlashAttnFwdSm80INS1_25CollectiveMainloopFwdSm80ILi8ELi1ELb0EN4cute5tupleIJNS5_1CILi128EEENS7_ILi96EEENS7_ILi256EEEEEELi256ENS_10bfloat16_tEfNS_4arch4Sm80ELb1ELb0ELb1ELb1ELb1ELb0ELb1ELb0EEENS1_21CollectiveEpilogueFwdINS6_IJS8_SA_S9_EEENS6_IJNS7_ILi1EEESI_SI_EEESC_SE_Li256ELb1ELb1ELb0ELb0EEENS1_19SingleTileSchedulerILb1ELb0ELb1ELi128EEEEEEEEEvNT_6ParamsE --------------------------
	.section	.nv.info._ZN7cutlass13device_kernelIN5flash19enable_sm80_to_sm89INS1_16FlashAttnFwdSm80INS1_25CollectiveMainloopFwdSm80ILi8ELi1ELb0EN4cute5tupleIJNS5_1CILi128EEENS7_ILi96EEENS7_ILi256EEEEEELi256ENS_10bfloat16_tEfNS_4arch4Sm80ELb1ELb0ELb1ELb1ELb1ELb0ELb1ELb0EEENS1_21CollectiveEpilogueFwdINS6_IJS8_SA_S9_EEENS6_IJNS7_ILi1EEESI_SI_EEESC_SE_Li256ELb1ELb1ELb0ELb0EEENS1_19SingleTileSchedulerILb1ELb0ELb1ELi128EEEEEEEEEvNT_6ParamsE,"",@"SHT_CUDA_INFO"
	.sectionflags	@""
	.align	4


	//----- nvinfo : EIATTR_CUDA_API_VERSION
	.align		4
        /*0000*/ 	.byte	0x04, 0x37
        /*0002*/ 	.short	(.L_420 - .L_419)
.L_419:
        /*0004*/ 	.word	0x00000082


	//----- nvinfo : EIATTR_KPARAM_INFO
	.align		4
.L_420:
        /*0008*/ 	.byte	0x04, 0x17
        /*000a*/ 	.short	(.L_422 - .L_421)
.L_421:
        /*000c*/ 	.word	0x00000000
        /*0010*/ 	.short	0x0000
        /*0012*/ 	.short	0x0000
        /*0014*/ 	.byte	0x00, 0xf0, 0x61, 0x10


	//----- nvinfo : EIATTR_SPARSE_MMA_MASK
	.align		4
.L_422:
        /*0018*/ 	.byte	0x03, 0x50
        /*001a*/ 	.short	0x0000


	//----- nvinfo : EIATTR_MAXREG_COUNT
	.align		4
        /*001c*/ 	.byte	0x03, 0x1b
        /*001e*/ 	.short	0x00ff


	//----- nvinfo : EIATTR_MERCURY_ISA_VERSION
	.align		4
        /*0020*/ 	.byte	0x03, 0x5f
        /*0022*/ 	.short	0x0101


	//----- nvinfo : EIATTR_VRC_CTA_INIT_COUNT
	.align		4
        /*0024*/ 	.byte	0x02, 0x4a
	.zero		1
	.zero		1


	//----- nvinfo : EIATTR_EXIT_INSTR_OFFSETS
	.align		4
        /*0028*/ 	.byte	0x04, 0x1c
        /*002a*/ 	.short	(.L_424 - .L_423)


	//   ....[0]....
.L_423:
        /*002c*/ 	.word	0x00000010


	//----- nvinfo : EIATTR_MAX_THREADS
	.align		4
.L_424:
        /*0030*/ 	.byte	0x04, 0x05
        /*0032*/ 	.short	(.L_426 - .L_425)
.L_425:
        /*0034*/ 	.word	0x00000100
        /*0038*/ 	.word	0x00000001
        /*003c*/ 	.word	0x00000001


	//----- nvinfo : EIATTR_CBANK_PARAM_SIZE
	.align		4
.L_426:
        /*0040*/ 	.byte	0x03, 0x19
        /*0042*/ 	.short	0x0418


	//----- nvinfo : EIATTR_PARAM_CBANK
	.align		4
        /*0044*/ 	.byte	0x04, 0x0a
        /*0046*/ 	.short	(.L_428 - .L_427)
	.align		4
.L_427:
        /*0048*/ 	.word	index@(.nv.constant0._ZN7cutlass13device_kernelIN5flash19enable_sm80_to_sm89INS1_16FlashAttnFwdSm80INS1_25CollectiveMainloopFwdSm80ILi8ELi1ELb0EN4cute5tupleIJNS5_1CILi128EEENS7_ILi96EEENS7_ILi256EEEEEELi256ENS_10bfloat16_tEfNS_4arch4Sm80ELb1ELb0ELb1ELb1ELb1ELb0ELb1ELb0EEENS1_21CollectiveEpilogueFwdINS6_IJS8_SA_S9_EEENS6_IJNS7_ILi1EEESI_SI_EEESC_SE_Li256ELb1ELb1ELb0ELb0EEENS1_19SingleTileSchedulerILb1ELb0ELb1ELi128EEEEEEEEEvNT_6ParamsE)
        /*004c*/ 	.short	0x0380
        /*004e*/ 	.short	0x0418


	//----- nvinfo : EIATTR_SW_WAR
	.align		4
.L_428:
        /*0050*/ 	.byte	0x04, 0x36
        /*0052*/ 	.short	(.L_430 - .L_429)
.L_429:
        /*0054*/ 	.word	0x00000008
.L_430:


//--------------------- .nv.info._ZN7cutlass13device_kernelIN5flash19enable_sm80_to_sm89INS1_16FlashAttnFwdSm80INS1_25CollectiveMainloopFwdSm80ILi8ELi1ELb0EN4cute5tupleIJNS5_1CILi128EEENS7_ILi48EEENS7_ILi256EEEEEELi256ENS_10bfloat16_tEfNS_4arch4Sm80ELb1ELb0ELb1ELb1ELb1ELb1ELb1ELb0EEENS1_21CollectiveEpilogueFwdINS6_IJS8_SA_S9_EEENS6_IJNS7_ILi1EEESI_SI_EEESC_SE_Li256ELb1ELb1ELb0ELb0EEENS1_19SingleTileSchedulerILb1ELb0ELb1ELi128EEEEEEEEEvNT_6ParamsE --------------------------
	.section	.nv.info._ZN7cutlass13device_kernelIN5flash19enable_sm80_to_sm89INS1_16FlashAttnFwdSm80INS1_25CollectiveMainloopFwdSm80ILi8ELi1ELb0EN4cute5tupleIJNS5_1CILi128EEENS7_ILi48EEENS7_ILi256EEEEEELi256ENS_10bfloat16_tEfNS_4arch4Sm80ELb1ELb0ELb1ELb1ELb1ELb1ELb1ELb0EEENS1_21CollectiveEpilogueFwdINS6_IJS8_SA_S9_EEENS6_IJNS7_ILi1EEESI_SI_EEESC_SE_Li256ELb1ELb1ELb0ELb0EEENS1_19SingleTileSchedulerILb1ELb0ELb1ELi128EEEEEEEEEvNT_6ParamsE,"",@"SHT_CUDA_INFO"
	.sectionflags	@""
	.align	4


	//----- nvinfo : EIATTR_CUDA_API_VERSION
	.align		4
        /*0000*/ 	.byte	0x04, 0x37
        /*0002*/ 	.short	(.L_432 - .L_431)
.L_431:
        /*0004*/ 	.word	0x00000082


	//----- nvinfo : EIATTR_KPARAM_INFO
	.align		4
.L_432:
        /*0008*/ 	.byte	0x04, 0x17
        /*000a*/ 	.short	(.L_434 - .L_433)
.L_433:
        /*000c*/ 	.word	0x00000000
        /*0010*/ 	.short	0x0000
        /*0012*/ 	.short	0x0000
        /*0014*/ 	.byte	0x00, 0xf0, 0x61, 0x10


	//----- nvinfo : EIATTR_SPARSE_MMA_MASK
	.align		4
.L_434:
        /*0018*/ 	.byte	0x03, 0x50
        /*001a*/ 	.short	0x0000


	//----- nvinfo : EIATTR_MAXREG_COUNT
	.align		4
        /*001c*/ 	.byte	0x03, 0x1b
        /*001e*/ 	.short	0x00ff


	//----- nvinfo : EIATTR_MERCURY_ISA_VERSION
	.align		4
        /*0020*/ 	.byte	0x03, 0x5f
        /*0022*/ 	.short	0x0101


	//----- nvinfo : EIATTR_VRC_CTA_INIT_COUNT
	.align		4
        /*0024*/ 	.byte	0x02, 0x4a
	.zero		1
	.zero		1


	//----- nvinfo : EIATTR_EXIT_INSTR_OFFSETS
	.align		4
        /*0028*/ 	.byte	0x04, 0x1c
        /*002a*/ 	.short	(.L_436 - .L_435)


	//   ....[0]....
.L_435:
        /*002c*/ 	.word	0x00000010


	//----- nvinfo : EIATTR_MAX_THREADS
	.align		4
.L_436:
        /*0030*/ 	.byte	0x04, 0x05
        /*0032*/ 	.short	(.L_438 - .L_437)
.L_437:
        /*0034*/ 	.word	0x00000100
        /*0038*/ 	.word	0x00000001
        /*003c*/ 	.word	0x00000001


	//----- nvinfo : EIATTR_CBANK_PARAM_SIZE
	.align		4
.L_438:
        /*0040*/ 	.byte	0x03, 0x19
        /*0042*/ 	.short	0x0418


	//----- nvinfo : EIATTR_PARAM_CBANK
	.align		4
        /*0044*/ 	.byte	0x04, 0x0a
        /*0046*/ 	.short	(.L_440 - .L_439)
	.align		4
.L_439:
        /*0048*/ 	.word	index@(.nv.constant0._ZN7cutlass13device_kernelIN5flash19enable_sm80_to_sm89INS1_16FlashAttnFwdSm80INS1_25CollectiveMainloopFwdSm80ILi8ELi1ELb0EN4cute5tupleIJNS5_1CILi128EEENS7_ILi48EEENS7_ILi256EEEEEELi256ENS_10bfloat16_tEfNS_4arch4Sm80ELb1ELb0ELb1ELb1ELb1ELb1ELb1ELb0EEENS1_21CollectiveEpilogueFwdINS6_IJS8_SA_S9_EEENS6_IJNS7_ILi1EEESI_SI_EEESC_SE_Li256ELb1ELb1ELb0ELb0EEENS1_19SingleTileSchedulerILb1ELb0ELb1ELi128EEEEEEEEEvNT_6ParamsE)
        /*004c*/ 	.short	0x0380
        /*004e*/ 	.short	0x0418


	//----- nvinfo : EIATTR_SW_WAR
	.align		4
.L_440:
        /*0050*/ 	.byte	0x04, 0x36
        /*0052*/ 	.short	(.L_442 - .L_441)
.L_441:
        /*0054*/ 	.word	0x00000008
.L_442:


//--------------------- .nv.info._ZN7cutlass13device_kernelIN5flash19enable_sm80_to_sm89INS1_16FlashAttnFwdSm80INS1_25CollectiveMainloopFwdSm80ILi8ELi1ELb1EN4cute5tupleIJNS5_1CILi128EEENS7_ILi64EEENS7_ILi256EEEEEELi256ENS_10bfloat16_tEfNS_4arch4Sm80ELb0ELb0ELb0ELb0ELb1ELb0ELb1ELb0EEENS1_21CollectiveEpilogueFwdINS6_IJS8_SA_S9_EEENS6_IJNS7_ILi1EEESI_SI_EEESC_SE_Li256ELb0ELb1ELb0ELb0EEENS1_19SingleTileSchedulerILb0ELb0ELb1ELi128EEEEEEEEEvNT_6ParamsE --------------------------
	.section	.nv.info._ZN7cutlass13device_kernelIN5flash19enable_sm80_to_sm89INS1_16FlashAttnFwdSm80INS1_25CollectiveMainloopFwdSm80ILi8ELi1ELb1EN4cute5tupleIJNS5_1CILi128EEENS7_ILi64EEENS7_ILi256EEEEEELi256ENS_10bfloat16_tEfNS_4arch4Sm80ELb0ELb0ELb0ELb0ELb1ELb0ELb1ELb0EEENS1_21CollectiveEpilogueFwdINS6_IJS8_SA_S9_EEENS6_IJNS7_ILi1EEESI_SI_EEESC_SE_Li256ELb0ELb1ELb0ELb0EEENS1_19SingleTileSchedulerILb0ELb0ELb1ELi128EEEEEEEEEvNT_6ParamsE,"",@"SHT_CUDA_INFO"
	.sectionflags	@""
	.align	4


	//----- nvinfo : EIATTR_CUDA_API_VERSION
	.align		4
        /*0000*/ 	.byte	0x04, 0x37
        /*0002*/ 	.short	(.L_444 - .L_443)
.L_443:
        /*0004*/ 	.word	0x00000082


	//----- nvinfo : EIATTR_KPARAM_INFO
	.align		4
.L_444:
        /*0008*/ 	.byte	0x04, 0x17
        /*000a*/ 	.short	(.L_446 - .L_445)
.L_445:
        /*000c*/ 	.word	0x00000000
        /*0010*/ 	.short	0x0000
        /*0012*/ 	.short	0x0000
        /*0014*/ 	.byte	0x00, 0xf0, 0x61, 0x10


	//----- nvinfo : EIATTR_SPARSE_MMA_MASK
	.align		4
.L_446:
        /*0018*/ 	.byte	0x03, 0x50
        /*001a*/ 	.short	0x0000


	//----- nvinfo : EIATTR_MAXREG_COUNT
	.align		4
        /*001c*/ 	.byte	0x03, 0x1b
        /*001e*/ 	.short	0x00ff


	//----- nvinfo : EIATTR_MERCURY_ISA_VERSION
	.align		4
        /*0020*/ 	.byte	0x03, 0x5f
        /*0022*/ 	.short	0x0101


	//----- nvinfo : EIATTR_VRC_CTA_INIT_COUNT
	.align		4
        /*0024*/ 	.byte	0x02, 0x4a
	.zero		1
	.zero		1


	//----- nvinfo : EIATTR_EXIT_INSTR_OFFSETS
	.align		4
        /*0028*/ 	.byte	0x04, 0x1c
        /*002a*/ 	.short	(.L_448 - .L_447)


	//   ....[0]....
.L_447:
        /*002c*/ 	.word	0x00000010


	//----- nvinfo : EIATTR_MAX_THREADS
	.align		4
.L_448:
        /*0030*/ 	.byte	0x04, 0x05
        /*0032*/ 	.short	(.L_450 - .L_449)
.L_449:
        /*0034*/ 	.word	0x00000100
        /*0038*/ 	.word	0x00000001
        /*003c*/ 	.word	0x00000001


	//----- nvinfo : EIATTR_CBANK_PARAM_SIZE
	.align		4
.L_450:
        /*0040*/ 	.byte	0x03, 0x19
        /*0042*/ 	.short	0x0418


	//----- nvinfo : EIATTR_PARAM_CBANK
	.align		4
        /*0044*/ 	.byte	0x04, 0x0a
        /*0046*/ 	.short	(.L_452 - .L_451)
	.align		4
.L_451:
        /*0048*/ 	.word	index@(.nv.constant0._ZN7cutlass13device_kernelIN5flash19enable_sm80_to_sm89INS1_16FlashAttnFwdSm80INS1_25CollectiveMainloopFwdSm80ILi8ELi1ELb1EN4cute5tupleIJNS5_1CILi128EEENS7_ILi64EEENS7_ILi256EEEEEELi256ENS_10bfloat16_tEfNS_4arch4Sm80ELb0ELb0ELb0ELb0ELb1ELb0ELb1ELb0EEENS1_21CollectiveEpilogueFwdINS6_IJS8_SA_S9_EEENS6_IJNS7_ILi1EEESI_SI_EEESC_SE_Li256ELb0ELb1ELb0ELb0EEENS1_19SingleTileSchedulerILb0ELb0ELb1ELi128EEEEEEEEEvNT_6ParamsE)
        /*004c*/ 	.short	0x0380
        /*004e*/ 	.short	0x0418


	//----- nvinfo : EIATTR_SW_WAR
	.align		4
.L_452:
        /*0050*/ 	.byte	0x04, 0x36
        /*0052*/ 	.short	(.L_454 - .L_453)
.L_453:
        /*0054*/ 	.word	0x00000008
.L_454:


//--------------------- .nv.info._ZN7cutlass13device_kernelIN5flash19enable_sm80_to_sm89INS1_16FlashAttnFwdSm80INS1_25CollectiveMainloopFwdSm80ILi8ELi1ELb1EN4cute5tupleIJNS5_1CILi128EEENS7_ILi64EEENS7_ILi256EEEEEELi256ENS_10bfloat16_tEfNS_4arch4Sm80ELb0ELb0ELb0ELb1ELb1ELb0ELb1ELb0EEENS1_21CollectiveEpilogueFwdINS6_IJS8_SA_S9_EEENS6_IJNS7_ILi1EEESI_SI_EEESC_SE_Li256ELb1ELb1ELb0ELb0EEENS1_19SingleTileSchedulerILb1ELb0ELb1ELi128EEEEEEEEEvNT_6ParamsE --------------------------
	.section	.nv.info._ZN7cutlass13device_kernelIN5flash19enable_sm80_to_sm89INS1_16FlashAttnFwdSm80INS1_25CollectiveMainloopFwdSm80ILi8ELi1ELb1EN4cute5tupleIJNS5_1CILi128EEENS7_ILi64EEENS7_ILi256EEEEEELi256ENS_10bfloat16_tEfNS_4arch4Sm80ELb0ELb0ELb0ELb1ELb1ELb0ELb1ELb0EEENS1_21CollectiveEpilogueFwdINS6_IJS8_SA_S9_EEENS6_IJNS7_ILi1EEESI_SI_EEESC_SE_Li256ELb1ELb1ELb0ELb0EEENS1_19SingleTileSchedulerILb1ELb0ELb1ELi128EEEEEEEEEvNT_6ParamsE,"",@"SHT_CUDA_INFO"
	.sectionflags	@""
	.align	4


	//----- nvinfo : EIATTR_CUDA_API_VERSION
	.align		4
        /*0000*/ 	.byte	0x04, 0x37
        /*0002*/ 	.short	(.L_456 - .L_455)
.L_455:
        /*0004*/ 	.word	0x00000082


	//----- nvinfo : EIATTR_KPARAM_INFO
	.align		4
.L_456:
        /*0008*/ 	.byte	0x04, 0x17
        /*000a*/ 	.short	(.L_458 - .L_457)
.L_457:
        /*000c*/ 	.word	0x00000000
        /*0010*/ 	.short	0x0000
        /*0012*/ 	.short	0x0000
        /*0014*/ 	.byte	0x00, 0xf0, 0x61, 0x10


	//----- nvinfo : EIATTR_SPARSE_MMA_MASK
	.align		4
.L_458:
        /*0018*/ 	.byte	0x03, 0x50
        /*001a*/ 	.short	0x0000


	//----- nvinfo : EIATTR_MAXREG_COUNT
	.align		4
        /*001c*/ 	.byte	0x03, 0x1b
        /*001e*/ 	.short	0x00ff


	//----- nvinfo : EIATTR_MERCURY_ISA_VERSION
	.align		4
        /*0020*/ 	.byte	0x03, 0x5f
        /*0022*/ 	.short	0x0101


	//----- nvinfo : EIATTR_VRC_CTA_INIT_COUNT
	.align		4
        /*0024*/ 	.byte	0x02, 0x4a
	.zero		1
	.zero		1


	//----- nvinfo : EIATTR_EXIT_INSTR_OFFSETS
	.align		4
        /*0028*/ 	.byte	0x04, 0x1c
        /*002a*/ 	.short	(.L_460 - .L_459)


	//   ....[0]....
.L_459:
        /*002c*/ 	.word	0x00000010


	//----- nvinfo : EIATTR_MAX_THREADS
	.align		4
.L_460:
        /*0030*/ 	.byte	0x04, 0x05
        /*0032*/ 	.short	(.L_462 - .L_461)
.L_461:
        /*0034*/ 	.word	0x00000100
        /*0038*/ 	.word	0x00000001
        /*003c*/ 	.word	0x00000001


	//----- nvinfo : EIATTR_CBANK_PARAM_SIZE
	.align		4
.L_462:
        /*0040*/ 	.byte	0x03, 0x19
        /*0042*/ 	.short	0x0418


	//----- nvinfo : EIATTR_PARAM_CBANK
	.align		4
        /*0044*/ 	.byte	0x04, 0x0a
        /*0046*/ 	.short	(.L_464 - .L_463)
	.align		4
.L_463:
        /*0048*/ 	.word	index@(.nv.constant0._ZN7cutlass13device_kernelIN5flash19enable_sm80_to_sm89INS1_16FlashAttnFwdSm80INS1_25CollectiveMainloopFwdSm80ILi8ELi1ELb1EN4cute5tupleIJNS5_1CILi128EEENS7_ILi64EEENS7_ILi256EEEEEELi256ENS_10bfloat16_tEfNS_4arch4Sm80ELb0ELb0ELb0ELb1ELb1ELb0ELb1ELb0EEENS1_21CollectiveEpilogueFwdINS6_IJS8_SA_S9_EEENS6_IJNS7_ILi1EEESI_SI_EEESC_SE_Li256ELb1ELb1ELb0ELb0EEENS1_19SingleTileSchedulerILb1ELb0ELb1ELi128EEEEEEEEEvNT_6ParamsE)
        /*004c*/ 	.short	0x0380
        /*004e*/ 	.short	0x0418


	//----- nvinfo : EIATTR_SW_WAR
	.align		4
.L_464:
        /*0050*/ 	.byte	0x04, 0x36
        /*0052*/ 	.short	(.L_466 - .L_465)
.L_465:
        /*0054*/ 	.word	0x00000008
.L_466:


//--------------------- .nv.info._ZN7cutlass13device_kernelIN5flash19enable_sm80_to_sm89INS1_16FlashAttnFwdSm80INS1_25CollectiveMainloopFwdSm80ILi8ELi1ELb0EN4cute5tupleIJNS5_1CILi128EEENS7_ILi32EEENS7_ILi256EEEEEELi256ENS_10bfloat16_tEfNS_4arch4Sm80ELb0ELb0ELb0ELb1ELb1ELb1ELb1ELb0EEENS1_21CollectiveEpilogueFwdINS6_IJS8_SA_S9_EEENS6_IJNS7_ILi1EEESI_SI_EEESC_SE_Li256ELb1ELb1ELb0ELb0EEENS1_19SingleTileSchedulerILb1ELb0ELb1ELi128EEEEEEEEEvNT_6ParamsE --------------------------
	.section	.nv.info._ZN7cutlass13device_kernelIN5flash19enable_sm80_to_sm89INS1_16FlashAttnFwdSm80INS1_25CollectiveMainloopFwdSm80ILi8ELi1ELb0EN4cute5tupleIJNS5_1CILi128EEENS7_ILi32EEENS7_ILi256EEEEEELi256ENS_10bfloat16_tEfNS_4arch4Sm80ELb0ELb0ELb0ELb1ELb1ELb1ELb1ELb0EEENS1_21CollectiveEpilogueFwdINS6_IJS8_SA_S9_EEENS6_IJNS7_ILi1EEESI_SI_EEESC_SE_Li256ELb1ELb1ELb0ELb0EEENS1_19SingleTileSchedulerILb1ELb0ELb1ELi128EEEEEEEEEvNT_6ParamsE,"",@"SHT_CUDA_INFO"
	.sectionflags	@""
	.align	4


	//----- nvinfo : EIATTR_CUDA_API_VERSION
	.align		4
        /*0000*/ 	.byte	0x04, 0x37
        /*0002*/ 	.short	(.L_468 - .L_467)
.L_467:
        /*0004*/ 	.word	0x00000082


	//----- nvinfo : EIATTR_KPARAM_INFO
	.align		4
.L_468:
        /*0008*/ 	.byte	0x04, 0x17
        /*000a*/ 	.short	(.L_470 - .L_469)
.L_469:
        /*000c*/ 	.word	0x00000000
        /*0010*/ 	.short	0x0000
        /*0012*/ 	.short	0x0000
        /*0014*/ 	.byte	0x00, 0xf0, 0x61, 0x10


	//----- nvinfo : EIATTR_SPARSE_MMA_MASK
	.align		4
.L_470:
        /*0018*/ 	.byte	0x03, 0x50
        /*001a*/ 	.short	0x0000


	//----- nvinfo : EIATTR_MAXREG_COUNT
	.align		4
        /*001c*/ 	.byte	0x03, 0x1b
        /*001e*/ 	.short	0x00ff


	//----- nvinfo : EIATTR_MERCURY_ISA_VERSION
	.align		4
        /*0020*/ 	.byte	0x03, 0x5f
        /*0022*/ 	.short	0x0101


	//----- nvinfo : EIATTR_VRC_CTA_INIT_COUNT
	.align		4
        /*0024*/ 	.byte	0x02, 0x4a
	.zero		1
	.zero		1


	//----- nvinfo : EIATTR_EXIT_INSTR_OFFSETS
	.align		4
        /*0028*/ 	.byte	0x04, 0x1c
        /*002a*/ 	.short	(.L_472 - .L_471)


	//   ....[0]....
.L_471:
        /*002c*/ 	.word	0x00000010


	//----- nvinfo : EIATTR_MAX_THREADS
	.align		4
.L_472:
        /*0030*/ 	.byte	0x04, 0x05
        /*0032*/ 	.short	(.L_474 - .L_473)
.L_473:
        /*0034*/ 	.word	0x00000100
        /*0038*/ 	.word	0x00000001
        /*003c*/ 	.word	0x00000001


	//----- nvinfo : EIATTR_CBANK_PARAM_SIZE
	.align		4
.L_474:
        /*0040*/ 	.byte	0x03, 0x19
        /*0042*/ 	.short	0x0418


	//----- nvinfo : EIATTR_PARAM_CBANK
	.align		4
        /*0044*/ 	.byte	0x04, 0x0a
        /*0046*/ 	.short	(.L_476 - .L_475)
	.align		4
.L_475:
        /*0048*/ 	.word	index@(.nv.constant0._ZN7cutlass13device_kernelIN5flash19enable_sm80_to_sm89INS1_16FlashAttnFwdSm80INS1_25CollectiveMainloopFwdSm80ILi8ELi1ELb0EN4cute5tupleIJNS5_1CILi128EEENS7_ILi32EEENS7_ILi256EEEEEELi256ENS_10bfloat16_tEfNS_4arch4Sm80ELb0ELb0ELb0ELb1ELb1ELb1ELb1ELb0EEENS1_21CollectiveEpilogueFwdINS6_IJS8_SA_S9_EEENS6_IJNS7_ILi1EEESI_SI_EEESC_SE_Li256ELb1ELb1ELb0ELb0EEENS1_19SingleTileSchedulerILb1ELb0ELb1ELi128EEEEEEEEEvNT_6ParamsE)
        /*004c*/ 	.short	0x0380
        /*004e*/ 	.short	0x0418


	//----- nvinfo : EIATTR_SW_WAR
	.align		4
.L_476:
        /*0050*/ 	.byte	0x04, 0x36
        /*0052*/ 	.short	(.L_478 - .L_477)
.L_477:
        /*0054*/ 	.word	0x00000008
.L_478:


//--------------------- .nv.info._ZN7cutlass13device_kernelIN5flash19enable_sm80_to_sm89INS1_16FlashAttnFwdSm80INS1_25CollectiveMainloopFwdSm80ILi8ELi1ELb1EN4cute5tupleIJNS5_1CILi128EEENS7_ILi48EEENS7_ILi256EEEEEELi256ENS_10bfloat16_tEfNS_4arch4Sm80ELb0ELb1ELb0ELb0ELb1ELb0ELb1ELb0EEENS1_21CollectiveEpilogueFwdINS6_IJS8_SA_S9_EEENS6_IJNS7_ILi1EEESI_SI_EEESC_SE_Li256ELb0ELb1ELb0ELb0EEENS1_19SingleTileSchedulerILb0ELb0ELb1ELi128EEEEEEEEEvNT_6ParamsE --------------------------
	.section	.nv.info._ZN7cutlass13device_kernelIN5flash19enable_sm80_to_sm89INS1_16FlashAttnFwdSm80INS1_25CollectiveMainloopFwdSm80ILi8ELi1ELb1EN4cute5tupleIJNS5_1CILi128EEENS7_ILi48EEENS7_ILi256EEEEEELi256ENS_10bfloat16_tEfNS_4arch4Sm80ELb0ELb1ELb0ELb0ELb1ELb0ELb1ELb0EEENS1_21CollectiveEpilogueFwdINS6_IJS8_SA_S9_EEENS6_IJNS7_ILi1EEESI_SI_EEESC_SE_Li256ELb0ELb1ELb0ELb0EEENS1_19SingleTileSchedulerILb0ELb0ELb1ELi128EEEEEEEEEvNT_6ParamsE,"",@"SHT_CUDA_INFO"
	.sectionflags	@""
	.align	4


	//----- nvinfo : EIATTR_CUDA_API_VERSION
	.align		4
        /*0000*/ 	.byte	0x04, 0x37
        /*0002*/ 	.short	(.L_480 - .L_479)
.L_479:
        /*0004*/ 	.word	0x00000082


	//----- nvinfo : EIATTR_KPARAM_INFO
	.align		4
.L_480:
        /*0008*/ 	.byte	0x04, 0x17
        /*000a*/ 	.short	(.L_482 - .L_481)
.L_481:
        /*000c*/ 	.word	0x00000000
        /*0010*/ 	.short	0x0000
        /*0012*/ 	.short	0x0000
        /*0014*/ 	.byte	0x00, 0xf0, 0x61, 0x10


	//----- nvinfo : EIATTR_SPARSE_MMA_MASK
	.align		4
.L_482:
        /*0018*/ 	.byte	0x03, 0x50
        /*001a*/ 	.short	0x0000


	//----- nvinfo : EIATTR_MAXREG_COUNT
	.align		4
        /*001c*/ 	.byte	0x03, 0x1b
        /*001e*/ 	.short	0x00ff


	//----- nvinfo : EIATTR_MERCURY_ISA_VERSION
	.align		4
        /*0020*/ 	.byte	0x03, 0x5f
        /*0022*/ 	.short	0x0101


	//----- nvinfo : EIATTR_VRC_CTA_INIT_COUNT
	.align		4
        /*0024*/ 	.byte	0x02, 0x4a
	.zero		1
	.zero		1


	//----- nvinfo : EIATTR_EXIT_INSTR_OFFSETS
	.align		4
        /*0028*/ 	.byte	0x04, 0x1c
        /*002a*/ 	.short	(.L_484 - .L_483)


	//   ....[0]....
.L_483:
        /*002c*/ 	.word	0x00000010


	//----- nvinfo : EIATTR_MAX_THREADS
	.align		4
.L_484:
        /*0030*/ 	.byte	0x04, 0x05
        /*0032*/ 	.short	(.L_486 - .L_485)
.L_485:
        /*0034*/ 	.word	0x00000100
        /*0038*/ 	.word	0x00000001
        /*003c*/ 	.word	0x00000001


	//----- nvinfo : EIATTR_CBANK_PARAM_SIZE
	.align		4
.L_486:
        /*0040*/ 	.byte	0x03, 0x19
        /*0042*/ 	.short	0x0418


	//----- nvinfo : EIATTR_PARAM_CBANK
	.align		4
        /*0044*/ 	.byte	0x04, 0x0a
        /*0046*/ 	.short	(.L_488 - .L_487)
	.align		4
.L_487:
        /*0048*/ 	.word	index@(.nv.constant0._ZN7cutlass13device_kernelIN5flash19enable_sm80_to_sm89INS1_16FlashAttnFwdSm80INS1_25CollectiveMainloopFwdSm80ILi8ELi1ELb1EN4cute5tupleIJNS5_1CILi128EEENS7_ILi48EEENS7_ILi256EEEEEELi256ENS_10bfloat16_tEfNS_4arch4Sm80ELb0ELb1ELb0ELb0ELb1ELb0ELb1ELb0EEENS1_21CollectiveEpilogueFwdINS6_IJS8_SA_S9_EEENS6_IJNS7_ILi1EEESI_SI_EEESC_SE_Li256ELb0ELb1ELb0ELb0EEENS1_19SingleTileSchedulerILb0ELb0ELb1ELi128EEEEEEEEEvNT_6ParamsE)
        /*004c*/ 	.short	0x0380
        /*004e*/ 	.short	0x0418


	//----- nvinfo : EIATTR_SW_WAR
	.align		4
.L_488:
        /*0050*/ 	.byte	0x04, 0x36
        /*0052*/ 	.short	(.L_490 - .L_489)
.L_489:
        /*0054*/ 	.word	0x00000008
.L_490:


//--------------------- .nv.info._ZN7cutlass13device_kernelIN5flash19enable_sm80_to_sm89INS1_16FlashAttnFwdSm80INS1_25CollectiveMainloopFwdSm80ILi8ELi1ELb1EN4cute5tupleIJNS5_1CILi128EEENS7_ILi48EEENS7_ILi256EEEEEELi256ENS_10bfloat16_tEfNS_4arch4Sm80ELb0ELb1ELb0ELb1ELb1ELb0ELb1ELb0EEENS1_21CollectiveEpilogueFwdINS6_IJS8_SA_S9_EEENS6_IJNS7_ILi1EEESI_SI_EEESC_SE_Li256ELb1ELb1ELb0ELb0EEENS1_19SingleTileSchedulerILb1ELb0ELb1ELi128EEEEEEEEEvNT_6ParamsE --------------------------
	.section	.nv.info._ZN7cutlass13device_kernelIN5flash19enable_sm80_to_sm89INS1_16FlashAttnFwdSm80INS1_25CollectiveMainloopFwdSm80ILi8ELi1ELb1EN4cute5tupleIJNS5_1CILi128EEENS7_ILi48EEENS7_ILi256EEEEEELi256ENS_10bfloat16_tEfNS_4arch4Sm80ELb0ELb1ELb0ELb1ELb1ELb0ELb1ELb0EEENS1_21CollectiveEpilogueFwdINS6_IJS8_SA_S9_EEENS6_IJNS7_ILi1EEESI_SI_EEESC_SE_Li256ELb1ELb1ELb0ELb0EEENS1_19SingleTileSchedulerILb1ELb0ELb1ELi128EEEEEEEEEvNT_6ParamsE,"",@"SHT_CUDA_INFO"
	.sectionflags	@""
	.align	4


	//----- nvinfo : EIATTR_CUDA_API_VERSION
	.align		4
        /*0000*/ 	.byte	0x04, 0x37
        /*0002*/ 	.short	(.L_492 - .L_491)
.L_491:
        /*0004*/ 	.word	0x00000082


	//----- nvinfo : EIATTR_KPARAM_INFO
	.align		4
.L_492:
        /*0008*/ 	.byte	0x04, 0x17
        /*000a*/ 	.short	(.L_494 - .L_493)
.L_493:
        /*000c*/ 	.word	0x00000000
        /*0010*/ 	.short	0x0000
        /*0012*/ 	.short	0x0000
        /*0014*/ 	.byte	0x00, 0xf0, 0x61, 0x10


	//----- nvinfo : EIATTR_SPARSE_MMA_MASK
	.align		4
.L_494:
        /*0018*/ 	.byte	0x03, 0x50
        /*001a*/ 	.short	0x0000


	//----- nvinfo : EIATTR_MAXREG_COUNT
	.align		4
        /*001c*/ 	.byte	0x03, 0x1b
        /*001e*/ 	.short	0x00ff


	//----- nvinfo : EIATTR_MERCURY_ISA_VERSION
	.align		4
        /*0020*/ 	.byte	0x03, 0x5f
        /*0022*/ 	.short	0x0101


	//----- nvinfo : EIATTR_VRC_CTA_INIT_COUNT
	.align		4
        /*0024*/ 	.byte	0x02, 0x4a
	.zero		1
	.zero		1


	//----- nvinfo : EIATTR_EXIT_INSTR_OFFSETS
	.align		4
        /*0028*/ 	.byte	0x04, 0x1c
        /*002a*/ 	.short	(.L_496 - .L_495)


	//   ....[0]....
.L_495:
        /*002c*/ 	.word	0x00000010


	//----- nvinfo : EIATTR_MAX_THREADS
	.align		4
.L_496:
        /*0030*/ 	.byte	0x04, 0x05
        /*0032*/ 	.short	(.L_498 - .L_497)
.L_497:
        /*0034*/ 	.word	0x00000100
        /*0038*/ 	.word	0x00000001
        /*003c*/ 	.word	0x00000001


	//----- nvinfo : EIATTR_CBANK_PARAM_SIZE
	.align		4
.L_498:
        /*0040*/ 	.byte	0x03, 0x19
        /*0042*/ 	.short	0x0418


	//----- nvinfo : EIATTR_PARAM_CBANK
	.align		4
        /*0044*/ 	.byte	0x04, 0x0a
        /*0046*/ 	.short	(.L_500 - .L_499)
	.align		4
.L_499:
        /*0048*/ 	.word	index@(.nv.constant0._ZN7cutlass13device_kernelIN5flash19enable_sm80_to_sm89INS1_16FlashAttnFwdSm80INS1_25CollectiveMainloopFwdSm80ILi8ELi1ELb1EN4cute5tupleIJNS5_1CILi128EEENS7_ILi48EEENS7_ILi256EEEEEELi256ENS_10bfloat16_tEfNS_4arch4Sm80ELb0ELb1ELb0ELb1ELb1ELb0ELb1ELb0EEENS1_21CollectiveEpilogueFwdINS6_IJS8_SA_S9_EEENS6_IJNS7_ILi1EEESI_SI_EEESC_SE_Li256ELb1ELb1ELb0ELb0EEENS1_19SingleTileSchedulerILb1ELb0ELb1ELi128EEEEEEEEEvNT_6ParamsE)
        /*004c*/ 	.short	0x0380
        /*004e*/ 	.short	0x0418


	//----- nvinfo : EIATTR_SW_WAR
	.align		4
.L_500:
        /*0050*/ 	.byte	0x04, 0x36
        /*0052*/ 	.short	(.L_502 - .L_501)
.L_501:
        /*0054*/ 	.word	0x00000008
.L_502:


//--------------------- .nv.info._ZN7cutlass13device_kernelIN5flash19enable_sm80_to_sm89INS1_16FlashAttnFwdSm80INS1_25CollectiveMainloopFwdSm80ILi8ELi1ELb0EN4cute5tupleIJNS5_1CILi128EEENS7_ILi32EEENS7_ILi256EEEEEELi256ENS_10bfloat16_tEfNS_4arch4Sm80ELb0ELb1ELb0ELb1ELb1ELb1ELb1ELb0EEENS1_21CollectiveEpilogueFwdINS6_IJS8_SA_S9_EEENS6_IJNS7_ILi1EEESI_SI_EEESC_SE_Li256ELb1ELb1ELb0ELb0EEENS1_19SingleTileSchedulerILb1ELb0ELb1ELi128EEEEEEEEEvNT_6ParamsE --------------------------
	.section	.nv.info._ZN7cutlass13device_kernelIN5flash19enable_sm80_to_sm89INS1_16FlashAttnFwdSm80INS1_25CollectiveMainloopFwdSm80ILi8ELi1ELb0EN4cute5tupleIJNS5_1CILi128EEENS7_ILi32EEENS7_ILi256EEEEEELi256ENS_10bfloat16_tEfNS_4arch4Sm80ELb0ELb1ELb0ELb1ELb1ELb1ELb1ELb0EEENS1_21CollectiveEpilogueFwdINS6_IJS8_SA_S9_EEENS6_IJNS7_ILi1EEESI_SI_EEESC_SE_Li256ELb1ELb1ELb0ELb0EEENS1_19SingleTileSchedulerILb1ELb0ELb1ELi128EEEEEEEEEvNT_6ParamsE,"",@"SHT_CUDA_INFO"
	.sectionflags	@""
	.align	4


	//----- nvinfo : EIATTR_CUDA_API_VERSION
	.align		4
        /*0000*/ 	.byte	0x04, 0x37
        /*0002*/ 	.short	(.L_504 - .L_503)
.L_503:
        /*0004*/ 	.word	0x00000082


	//----- nvinfo : EIATTR_KPARAM_INFO
	.align		4
.L_504:
        /*0008*/ 	.byte	0x04, 0x17
        /*000a*/ 	.short	(.L_506 - .L_505)
.L_505:
        /*000c*/ 	.word	0x00000000
        /*0010*/ 	.short	0x0000
        /*0012*/ 	.short	0x0000
        /*0014*/ 	.byte	0x00, 0xf0, 0x61, 0x10


	//----- nvinfo : EIATTR_SPARSE_MMA_MASK
	.align		4
.L_506:
        /*0018*/ 	.byte	0x03, 0x50
        /*001a*/ 	.short	0x0000


	//----- nvinfo : EIATTR_MAXREG_COUNT
	.align		4
        /*001c*/ 	.byte	0x03, 0x1b
        /*001e*/ 	.short	0x00ff


	//----- nvinfo : EIATTR_MERCURY_ISA_VERSION
	.align		4
        /*0020*/ 	.byte	0x03, 0x5f
        /*0022*/ 	.short	0x0101


	//----- nvinfo : EIATTR_VRC_CTA_INIT_COUNT
	.align		4
        /*0024*/ 	.byte	0x02, 0x4a
	.zero		1
	.zero		1


	//----- nvinfo : EIATTR_EXIT_INSTR_OFFSETS
	.align		4
        /*0028*/ 	.byte	0x04, 0x1c
        /*002a*/ 	.short	(.L_508 - .L_507)


	//   ....[0]....
.L_507:
        /*002c*/ 	.word	0x00000010


	//----- nvinfo : EIATTR_MAX_THREADS
	.align		4
.L_508:
        /*0030*/ 	.byte	0x04, 0x05
        /*0032*/ 	.short	(.L_510 - .L_509)
.L_509:
        /*0034*/ 	.word	0x00000100
        /*0038*/ 	.word	0x00000001
        /*003c*/ 	.word	0x00000001


	//----- nvinfo : EIATTR_CBANK_PARAM_SIZE
	.align		4
.L_510:
        /*0040*/ 	.byte	0x03, 0x19
        /*0042*/ 	.short	0x0418


	//----- nvinfo : EIATTR_PARAM_CBANK
	.align		4
        /*0044*/ 	.byte	0x04, 0x0a
        /*0046*/ 	.short	(.L_512 - .L_511)
	.align		4
.L_511:
        /*0048*/ 	.word	index@(.nv.constant0._ZN7cutlass13device_kernelIN5flash19enable_sm80_to_sm89INS1_16FlashAttnFwdSm80INS1_25CollectiveMainloopFwdSm80ILi8ELi1ELb0EN4cute5tupleIJNS5_1CILi128EEENS7_ILi32EEENS7_ILi256EEEEEELi256ENS_10bfloat16_tEfNS_4arch4Sm80ELb0ELb1ELb0ELb1ELb1ELb1ELb1ELb0EEENS1_21CollectiveEpilogueFwdINS6_IJS8_SA_S9_EEENS6_IJNS7_ILi1EEESI_SI_EEESC_SE_Li256ELb1ELb1ELb0ELb0EEENS1_19SingleTileSchedulerILb1ELb0ELb1ELi128EEEEEEEEEvNT_6ParamsE)
        /*004c*/ 	.short	0x0380
        /*004e*/ 	.short	0x0418


	//----- nvinfo : EIATTR_SW_WAR
	.align		4
.L_512:
        /*0050*/ 	.byte	0x04, 0x36
        /*0052*/ 	.short	(.L_514 - .L_513)
.L_513:
        /*0054*/ 	.word	0x00000008
.L_514:


//--------------------- .nv.info._ZN7cutlass13device_kernelIN5flash19enable_sm80_to_sm89INS1_16FlashAttnFwdSm80INS1_25CollectiveMainloopFwdSm80ILi8ELi1ELb1EN4cute5tupleIJNS5_1CILi128EEENS7_ILi64EEENS7_ILi256EEEEEELi256ENS_10bfloat16_tEfNS_4arch4Sm80ELb1ELb0ELb0ELb0ELb1ELb0ELb1ELb0EEENS1_21CollectiveEpilogueFwdINS6_IJS8_SA_S9_EEENS6_IJNS7_ILi1EEESI_SI_EEESC_SE_Li256ELb0ELb1ELb0ELb0EEENS1_30DynamicPersistentTileSchedulerILi256ELi256ELb0ELb1ELb0EEEEEEEEEvNT_6ParamsE --------------------------
	.section	.nv.info._ZN7cutlass13device_kernelIN5flash19enable_sm80_to_sm89INS1_16FlashAttnFwdSm80INS1_25CollectiveMainloopFwdSm80ILi8ELi1ELb1EN4cute5tupleIJNS5_1CILi128EEENS7_ILi64EEENS7_ILi256EEEEEELi256ENS_10bfloat16_tEfNS_4arch4Sm80ELb1ELb0ELb0ELb0ELb1ELb0ELb1ELb0EEENS1_21CollectiveEpilogueFwdINS6_IJS8_SA_S9_EEENS6_IJNS7_ILi1EEESI_SI_EEESC_SE_Li256ELb0ELb1ELb0ELb0EEENS1_30DynamicPersistentTileSchedulerILi256ELi256ELb0ELb1ELb0EEEEEEEEEvNT_6ParamsE,"",@"SHT_CUDA_INFO"
	.sectionflags	@""
	.align	4


	//----- nvinfo : EIATTR_CUDA_API_VERSION
	.align		4
        /*0000*/ 	.byte	0x04, 0x37
        /*0002*/ 	.short	(.L_516 - .L_515)
.L_515:
        /*0004*/ 	.word	0x00000082


	//----- nvinfo : EIATTR_KPARAM_INFO
	.align		4
.L_516:
        /*0008*/ 	.byte	0x04, 0x17
        /*000a*/ 	.short	(.L_518 - .L_517)
.L_517:
        /*000c*/ 	.word	0x00000000
        /*0010*/ 	.short	0x0000
        /*0012*/ 	.short	0x0000
        /*0014*/ 	.byte	0x00, 0xf0, 0xa1, 0x10


	//----- nvinfo : EIATTR_SPARSE_MMA_MASK
	.align		4
.L_518:
        /*0018*/ 	.byte	0x03, 0x50
        /*001a*/ 	.short	0x0000


	//----- nvinfo : EIATTR_MAXREG_COUNT
	.align		4
        /*001c*/ 	.byte	0x03, 0x1b
        /*001e*/ 	.short	0x00ff


	//----- nvinfo : EIATTR_MERCURY_ISA_VERSION
	.align		4
        /*0020*/ 	.byte	0x03, 0x5f
        /*0022*/ 	.short	0x0101


	//----- nvinfo : EIATTR_VRC_CTA_INIT_COUNT
	.align		4
        /*0024*/ 	.byte	0x02, 0x4a
	.zero		1
	.zero		1


	//----- nvinfo : EIATTR_EXIT_INSTR_OFFSETS
	.align		4
        /*0028*/ 	.byte	0x04, 0x1c
        /*002a*/ 	.short	(.L_520 - .L_519)


	//   ....[0]....
.L_519:
        /*002c*/ 	.word	0x00000010


	//----- nvinfo : EIATTR_MAX_THREADS
	.align		4
.L_520:
        /*0030*/ 	.byte	0x04, 0x05
        /*0032*/ 	.short	(.L_522 - .L_521)
.L_521:
        /*0034*/ 	.word	0x00000100
        /*0038*/ 	.word	0x00000001
        /*003c*/ 	.word	0x00000001


	//----- nvinfo : EIATTR_CBANK_PARAM_SIZE
	.align		4
.L_522:
        /*0040*/ 	.byte	0x03, 0x19
        /*0042*/ 	.short	0x0428


	//----- nvinfo : EIATTR_PARAM_CBANK
	.align		4
        /*0044*/ 	.byte	0x04, 0x0a
        /*0046*/ 	.short	(.L_524 - .L_523)
	.align		4
.L_523:
        /*0048*/ 	.word	index@(.nv.constant0._ZN7cutlass13device_kernelIN5flash19enable_sm80_to_sm89INS1_16FlashAttnFwdSm80INS1_25CollectiveMainloopFwdSm80ILi8ELi1ELb1EN4cute5tupleIJNS5_1CILi128EEENS7_ILi64EEENS7_ILi256EEEEEELi256ENS_10bfloat16_tEfNS_4arch4Sm80ELb1ELb0ELb0ELb0ELb1ELb0ELb1ELb0EEENS1_21CollectiveEpilogueFwdINS6_IJS8_SA_S9_EEENS6_IJNS7_ILi1EEESI_SI_EEESC_SE_Li256ELb0ELb1ELb0ELb0EEENS1_30DynamicPersistentTileSchedulerILi256ELi256ELb0ELb1ELb0EEEEEEEEEvNT_6ParamsE)
        /*004c*/ 	.short	0x0380
        /*004e*/ 	.short	0x0428


	//----- nvinfo : EIATTR_SW_WAR
	.align		4
.L_524:
        /*0050*/ 	.byte	0x04, 0x36
        /*0052*/ 	.short	(.L_526 - .L_525)
.L_525:
        /*0054*/ 	.word	0x00000008
.L_526:


//--------------------- .nv.info._ZN7cutlass13device_kernelIN5flash19enable_sm80_to_sm89INS1_16FlashAttnFwdSm80INS1_25CollectiveMainloopFwdSm80ILi8ELi1ELb1EN4cute5tupleIJNS5_1CILi128EEENS7_ILi64EEENS7_ILi256EEEEEELi256ENS_10bfloat16_tEfNS_4arch4Sm80ELb1ELb0ELb0ELb1ELb1ELb0ELb1ELb0EEENS1_21CollectiveEpilogueFwdINS6_IJS8_SA_S9_EEENS6_IJNS7_ILi1EEESI_SI_EEESC_SE_Li256ELb1ELb1ELb0ELb0EEENS1_19SingleTileSchedulerILb1ELb0ELb1ELi128EEEEEEEEEvNT_6ParamsE --------------------------
	.section	.nv.info._ZN7cutlass13device_kernelIN5flash19enable_sm80_to_sm89INS1_16FlashAttnFwdSm80INS1_25CollectiveMainloopFwdSm80ILi8ELi1ELb1EN4cute5tupleIJNS5_1CILi128EEENS7_ILi64EEENS7_ILi256EEEEEELi256ENS_10bfloat16_tEfNS_4arch4Sm80ELb1ELb0ELb0ELb1ELb1ELb0ELb1ELb0EEENS1_21CollectiveEpilogueFwdINS6_IJS8_SA_S9_EEENS6_IJNS7_ILi1EEESI_SI_EEESC_SE_Li256ELb1ELb1ELb0ELb0EEENS1_19SingleTileSchedulerILb1ELb0ELb1ELi128EEEEEEEEEvNT_6ParamsE,"",@"SHT_CUDA_INFO"
	.sectionflags	@""
	.align	4


	//----- nvinfo : EIATTR_CUDA_API_VERSION
	.align		4
        /*0000*/ 	.byte	0x04, 0x37
        /*0002*/ 	.short	(.L_528 - .L_527)
.L_527:
        /*0004*/ 	.word	0x00000082


	//----- nvinfo : EIATTR_KPARAM_INFO
	.align		4
.L_528:
        /*0008*/ 	.byte	0x04, 0x17
        /*000a*/ 	.short	(.L_530 - .L_529)
.L_529:
        /*000c*/ 	.word	0x00000000
        /*0010*/ 	.short	0x0000
        /*0012*/ 	.short	0x0000
        /*0014*/ 	.byte	0x00, 0xf0, 0x61, 0x10


	//----- nvinfo : EIATTR_SPARSE_MMA_MASK
	.align		4
.L_530:
        /*0018*/ 	.byte	0x03, 0x50
        /*001a*/ 	.short	0x0000


	//----- nvinfo : EIATTR_MAXREG_COUNT
	.align		4
        /*001c*/ 	.byte	0x03, 0x1b
        /*001e*/ 	.short	0x00ff


	//----- nvinfo : EIATTR_MERCURY_ISA_VERSION
	.align		4
        /*0020*/ 	.byte	0x03, 0x5f
        /*0022*/ 	.short	0x0101


	//----- nvinfo : EIATTR_VRC_CTA_INIT_COUNT
	.align		4
        /*0024*/ 	.byte	0x02, 0x4a
	.zero		1
	.zero		1


	//----- nvinfo : EIATTR_EXIT_INSTR_OFFSETS
	.align		4
        /*0028*/ 	.byte	0x04, 0x1c
        /*002a*/ 	.short	(.L_532 - .L_531)


	//   ....[0]....
.L_531:
        /*002c*/ 	.word	0x00000010


	//----- nvinfo : EIATTR_MAX_THREADS
	.align		4
.L_532:
        /*0030*/ 	.byte	0x04, 0x05
        /*0032*/ 	.short	(.L_534 - .L_533)
.L_533:
        /*0034*/ 	.word	0x00000100
        /*0038*/ 	.word	0x00000001
        /*003c*/ 	.word	0x00000001


	//----- nvinfo : EIATTR_CBANK_PARAM_SIZE
	.align		4
.L_534:
        /*0040*/ 	.byte	0x03, 0x19
        /*0042*/ 	.short	0x0418


	//----- nvinfo : EIATTR_PARAM_CBANK
	.align		4
        /*0044*/ 	.byte	0x04, 0x0a
        /*0046*/ 	.short	(.L_536 - .L_535)
	.align		4
.L_535:
        /*0048*/ 	.word	index@(.nv.constant0._ZN7cutlass13device_kernelIN5flash19enable_sm80_to_sm89INS1_16FlashAttnFwdSm80INS1_25CollectiveMainloopFwdSm80ILi8ELi1ELb1EN4cute5tupleIJNS5_1CILi128EEENS7_ILi64EEENS7_ILi256EEEEEELi256ENS_10bfloat16_tEfNS_4arch4Sm80ELb1ELb0ELb0ELb1ELb1ELb0ELb1ELb0EEENS1_21CollectiveEpilogueFwdINS6_IJS8_SA_S9_EEENS6_IJNS7_ILi1EEESI_SI_EEESC_SE_Li256ELb1ELb1ELb0ELb0EEENS1_19SingleTileSchedulerILb1ELb0ELb1ELi128EEEEEEEEEvNT_6ParamsE)
        /*004c*/ 	.short	0x0380
        /*004e*/ 	.short	0x0418


	//----- nvinfo : EIATTR_SW_WAR
	.align		4
.L_536:
        /*0050*/ 	.byte	0x04, 0x36
        /*0052*/ 	.short	(.L_538 - .L_537)
.L_537:
        /*0054*/ 	.word	0x00000008
.L_538:


//--------------------- .nv.info._ZN7cutlass13device_kernelIN5flash19enable_sm80_to_sm89INS1_16FlashAttnFwdSm80INS1_25CollectiveMainloopFwdSm80ILi8ELi1ELb0EN4cute5tupleIJNS5_1CILi128EEENS7_ILi32EEENS7_ILi256EEEEEELi256ENS_10bfloat16_tEfNS_4arch4Sm80ELb1ELb0ELb0ELb1ELb1ELb1ELb1ELb0EEENS1_21CollectiveEpilogueFwdINS6_IJS8_SA_S9_EEENS6_IJNS7_ILi1EEESI_SI_EEESC_SE_Li256ELb1ELb1ELb0ELb0EEENS1_19SingleTileSchedulerILb1ELb0ELb1ELi128EEEEEEEEEvNT_6ParamsE --------------------------
	.section	.nv.info._ZN7cutlass13device_kernelIN5flash19enable_sm80_to_sm89INS1_16FlashAttnFwdSm80INS1_25CollectiveMainloopFwdSm80ILi8ELi1ELb0EN4cute5tupleIJNS5_1CILi128EEENS7_ILi32EEENS7_ILi256EEEEEELi256ENS_10bfloat16_tEfNS_4arch4Sm80ELb1ELb0ELb0ELb1ELb1ELb1ELb1ELb0EEENS1_21CollectiveEpilogueFwdINS6_IJS8_SA_S9_EEENS6_IJNS7_ILi1EEESI_SI_EEESC_SE_Li256ELb1ELb1ELb0ELb0EEENS1_19SingleTileSchedulerILb1ELb0ELb1ELi128EEEEEEEEEvNT_6ParamsE,"",@"SHT_CUDA_INFO"
	.sectionflags	@""
	.align	4


	//----- nvinfo : EIATTR_CUDA_API_VERSION
	.align		4
        /*0000*/ 	.byte	0x04, 0x37
        /*0002*/ 	.short	(.L_540 - .L_539)
.L_539:
        /*0004*/ 	.word	0x00000082


	//----- nvinfo : EIATTR_KPARAM_INFO
	.align		4
.L_540:
        /*0008*/ 	.byte	0x04, 0x17
        /*000a*/ 	.short	(.L_542 - .L_541)
.L_541:
        /*000c*/ 	.word	0x00000000
        /*0010*/ 	.short	0x0000
        /*0012*/ 	.short	0x0000
        /*0014*/ 	.byte	0x00, 0xf0, 0x61, 0x10


	//----- nvinfo : EIATTR_SPARSE_MMA_MASK
	.align		4
.L_542:
        /*0018*/ 	.byte	0x03, 0x50
        /*001a*/ 	.short	0x0000


	//----- nvinfo : EIATTR_MAXREG_COUNT
	.align		4
        /*001c*/ 	.byte	0x03, 0x1b
        /*001e*/ 	.short	0x00ff


	//----- nvinfo : EIATTR_MERCURY_ISA_VERSION
	.align		4
        /*0020*/ 	.byte	0x03, 0x5f
        /*0022*/ 	.short	0x0101


	//----- nvinfo : EIATTR_VRC_CTA_INIT_COUNT
	.align		4
        /*0024*/ 	.byte	0x02, 0x4a
	.zero		1
	.zero		1


	//----- nvinfo : EIATTR_EXIT_INSTR_OFFSETS
	.align		4
        /*0028*/ 	.byte	0x04, 0x1c
        /*002a*/ 	.short	(.L_544 - .L_543)


	//   ....[0]....
.L_543:
        /*002c*/ 	.word	0x00000010


	//----- nvinfo : EIATTR_MAX_THREADS
	.align		4
.L_544:
        /*0030*/ 	.byte	0x04, 0x05
        /*0032*/ 	.short	(.L_546 - .L_545)
.L_545:
        /*0034*/ 	.word	0x00000100
        /*0038*/ 	.word	0x00000001
        /*003c*/ 	.word	0x00000001


	//----- nvinfo : EIATTR_CBANK_PARAM_SIZE
	.align		4
.L_546:
        /*0040*/ 	.byte	0x03, 0x19
        /*0042*/ 	.short	0x0418


	//----- nvinfo : EIATTR_PARAM_CBANK
	.align		4
        /*0044*/ 	.byte	0x04, 0x0a
        /*0046*/ 	.short	(.L_548 - .L_547)
	.align		4
.L_547:
        /*0048*/ 	.word	index@(.nv.constant0._ZN7cutlass13device_kernelIN5flash19enable_sm80_to_sm89INS1_16FlashAttnFwdSm80INS1_25CollectiveMainloopFwdSm80ILi8ELi1ELb0EN4cute5tupleIJNS5_1CILi128EEENS7_ILi32EEENS7_ILi256EEEEEELi256ENS_10bfloat16_tEfNS_4arch4Sm80ELb1ELb0ELb0ELb1ELb1ELb1ELb1ELb0EEENS1_21CollectiveEpilogueFwdINS6_IJS8_SA_S9_EEENS6_IJNS7_ILi1EEESI_SI_EEESC_SE_Li256ELb1ELb1ELb0ELb0EEENS1_19SingleTileSchedulerILb1ELb0ELb1ELi128EEEEEEEEEvNT_6ParamsE)
        /*004c*/ 	.short	0x0380
        /*004e*/ 	.short	0x0418


	//----- nvinfo : EIATTR_SW_WAR
	.align		4
.L_548:
        /*0050*/ 	.byte	0x04, 0x36
        /*0052*/ 	.short	(.L_550 - .L_549)
.L_549:
        /*0054*/ 	.word	0x00000008
.L_550:


//--------------------- .nv.info._ZN7cutlass13device_kernelIN5flash19enable_sm80_to_sm89INS1_16FlashAttnFwdSm80INS1_25CollectiveMainloopFwdSm80ILi8ELi1ELb0EN4cute5tupleIJNS5_1CILi128EEENS7_ILi96EEENS7_ILi256EEEEEELi256ENS_10bfloat16_tEfNS_4arch4Sm80ELb0ELb0ELb0ELb0ELb1ELb0ELb1ELb0EEENS1_21CollectiveEpilogueFwdINS6_IJS8_SA_S9_EEENS6_IJNS7_ILi1EEESI_SI_EEESC_SE_Li256ELb0ELb1ELb0ELb0EEENS1_19SingleTileSchedulerILb0ELb0ELb1ELi128EEEEEEEEEvNT_6ParamsE --------------------------
	.section	.nv.info._ZN7cutlass13device_kernelIN5flash19enable_sm80_to_sm89INS1_16FlashAttnFwdSm80INS1_25CollectiveMainloopFwdSm80ILi8ELi1ELb0EN4cute5tupleIJNS5_1CILi128EEENS7_ILi96EEENS7_ILi256EEEEEELi256ENS_10bfloat16_tEfNS_4arch4Sm80ELb0ELb0ELb0ELb0ELb1ELb0ELb1ELb0EEENS1_21CollectiveEpilogueFwdINS6_IJS8_SA_S9_EEENS6_IJNS7_ILi1EEESI_SI_EEESC_SE_Li256ELb0ELb1ELb0ELb0EEENS1_19SingleTileSchedulerILb0ELb0ELb1ELi128EEEEEEEEEvNT_6ParamsE,"",@"SHT_CUDA_INFO"
	.sectionflags	@""
	.align	4


	//----- nvinfo : EIATTR_CUDA_API_VERSION
	.align		4
        /*0000*/ 	.byte	0x04, 0x37
        /*0002*/ 	.short	(.L_552 - .L_551)
.L_551:
        /*0004*/ 	.word	0x00000082


	//----- nvinfo : EIATTR_KPARAM_INFO
	.align		4
.L_552:
        /*0008*/ 	.byte	0x04, 0x17
        /*000a*/ 	.short	(.L_554 - .L_553)
.L_553:
        /*000c*/ 	.word	0x00000000
        /*0010*/ 	.short	0x0000
        /*0012*/ 	.short	0x0000
        /*0014*/ 	.byte	0x00, 0xf0, 0x61, 0x10


	//----- nvinfo : EIATTR_SPARSE_MMA_MASK
	.align		4
.L_554:
        /*0018*/ 	.byte	0x03, 0x50
        /*001a*/ 	.short	0x0000


	//----- nvinfo : EIATTR_MAXREG_COUNT
	.align		4
        /*001c*/ 	.byte	0x03, 0x1b
        /*001e*/ 	.short	0x00ff


	//----- nvinfo : EIATTR_MERCURY_ISA_VERSION
	.align		4
        /*0020*/ 	.byte	0x03, 0x5f
        /*0022*/ 	.short	0x0101


	//----- nvinfo : EIATTR_VRC_CTA_INIT_COUNT
	.align		4
        /*0024*/ 	.byte	0x02, 0x4a
	.zero		1
	.zero		1


	//----- nvinfo : EIATTR_EXIT_INSTR_OFFSETS
	.align		4
        /*0028*/ 	.byte	0x04, 0x1c
        /*002a*/ 	.short	(.L_556 - .L_555)


	//   ....[0]....
.L_555:
        /*002c*/ 	.word	0x00000010


	//----- nvinfo : EIATTR_MAX_THREADS
	.align		4
.L_556:
        /*0030*/ 	.byte	0x04, 0x05
        /*0032*/ 	.short	(.L_558 - .L_557)
.L_557:
        /*0034*/ 	.word	0x00000100
        /*0038*/ 	.word	0x00000001
        /*003c*/ 	.word	0x00000001


	//----- nvinfo : EIATTR_CBANK_PARAM_SIZE
	.align		4
.L_558:
        /*0040*/ 	.byte	0x03, 0x19
        /*0042*/ 	.short	0x0418


	//----- nvinfo : EIATTR_PARAM_CBANK
	.align		4
        /*0044*/ 	.byte	0x04, 0x0a
        /*0046*/ 	.short	(.L_560 - .L_559)
	.align		4
.L_559:
        /*0048*/ 	.word	index@(.nv.constant0._ZN7cutlass13device_kernelIN5flash19enable_sm80_to_sm89INS1_16FlashAttnFwdSm80INS1_25CollectiveMainloopFwdSm80ILi8ELi1ELb0EN4cute5tupleIJNS5_1CILi128EEENS7_ILi96EEENS7_ILi256EEEEEELi256ENS_10bfloat16_tEfNS_4arch4Sm80ELb0ELb0ELb0ELb0ELb1ELb0ELb1ELb0EEENS1_21CollectiveEpilogueFwdINS6_IJS8_SA_S9_EEENS6_IJNS7_ILi1EEESI_SI_EEESC_SE_Li256ELb0ELb1ELb0ELb0EEENS1_19SingleTileSchedulerILb0ELb0ELb1ELi128EEEEEEEEEvNT_6ParamsE)
        /*004c*/ 	.short	0x0380
        /*004e*/ 	.short	0x0418


	//----- nvinfo : EIATTR_SW_WAR
	.align		4
.L_560:
        /*0050*/ 	.byte	0x04, 0x36
        /*0052*/ 	.short	(.L_562 - .L_561)
.L_561:
        /*0054*/ 	.word	0x00000008
.L_562:


//--------------------- .nv.info._ZN7cutlass13device_kernelIN5flash19enable_sm80_to_sm89INS1_16FlashAttnFwdSm80INS1_25CollectiveMainloopFwdSm80ILi8ELi1ELb0EN4cute5tupleIJNS5_1CILi128EEENS7_ILi96EEENS7_ILi256EEEEEELi256ENS_10bfloat16_tEfNS_4arch4Sm80ELb0ELb0ELb0ELb1ELb1ELb0ELb1ELb0EEENS1_21CollectiveEpilogueFwdINS6_IJS8_SA_S9_EEENS6_IJNS7_ILi1EEESI_SI_EEESC_SE_Li256ELb1ELb1ELb0ELb0EEENS1_19SingleTileSchedulerILb1ELb0ELb1ELi128EEEEEEEEEvNT_6ParamsE --------------------------
	.section	.nv.info._ZN7cutlass13device_kernelIN5flash19enable_sm80_to_sm89INS1_16FlashAttnFwdSm80INS1_25CollectiveMainloopFwdSm80ILi8ELi1ELb0EN4cute5tupleIJNS5_1CILi128EEENS7_ILi96EEENS7_ILi256EEEEEELi256ENS_10bfloat16_tEfNS_4arch4Sm80ELb0ELb0ELb0ELb1ELb1ELb0ELb1ELb0EEENS1_21CollectiveEpilogueFwdINS6_IJS8_SA_S9_EEENS6_IJNS7_ILi1EEESI_SI_EEESC_SE_Li256ELb1ELb1ELb0ELb0EEENS1_19SingleTileSchedulerILb1ELb0ELb1ELi128EEEEEEEEEvNT_6ParamsE,"",@"SHT_CUDA_INFO"
	.sectionflags	@""
	.align	4


	//----- nvinfo : EIATTR_CUDA_API_VERSION
	.align		4
        /*0000*/ 	.byte	0x04, 0x37
        /*0002*/ 	.short	(.L_564 - .L_563)
.L_563:
        /*0004*/ 	.word	0x00000082


	//----- nvinfo : EIATTR_KPARAM_INFO
	.align		4
.L_564:
        /*0008*/ 	.byte	0x04, 0x17
        /*000a*/ 	.short	(.L_566 - .L_565)
.L_565:
        /*000c*/ 	.word	0x00000000
        /*0010*/ 	.short	0x0000
        /*0012*/ 	.short	0x0000
        /*0014*/ 	.byte	0x00, 0xf0, 0x61, 0x10


	//----- nvinfo : EIATTR_SPARSE_MMA_MASK
	.align		4
.L_566:
        /*0018*/ 	.byte	0x03, 0x50
        /*001a*/ 	.short	0x0000


	//----- nvinfo : EIATTR_MAXREG_COUNT
	.align		4
        /*001c*/ 	.byte	0x03, 0x1b
        /*001e*/ 	.short	0x00ff


	//----- nvinfo : EIATTR_MERCURY_ISA_VERSION
	.align		4
        /*0020*/ 	.byte	0x03, 0x5f
        /*0022*/ 	.short	0x0101


	//----- nvinfo : EIATTR_VRC_CTA_INIT_COUNT
	.align		4
        /*0024*/ 	.byte	0x02, 0x4a
	.zero		1
	.zero		1


	//----- nvinfo : EIATTR_EXIT_INSTR_OFFSETS
	.align		4
        /*0028*/ 	.byte	0x04, 0x1c
        /*002a*/ 	.short	(.L_568 - .L_567)


	//   ....[0]....
.L_567:
        /*002c*/ 	.word	0x00000010


	//----- nvinfo : EIATTR_MAX_THREADS
	.align		4
.L_568:
        /*0030*/ 	.byte	0x04, 0x05
        /*0032*/ 	.short	(.L_570 - .L_569)
.L_569:
        /*0034*/ 	.word	0x00000100
        /*0038*/ 	.word	0x00000001
        /*003c*/ 	.word	0x00000001


	//----- nvinfo : EIATTR_CBANK_PARAM_SIZE
	.align		4
.L_570:
        /*0040*/ 	.byte	0x03, 0x19
        /*0042*/ 	.short	0x0418


	//----- nvinfo : EIATTR_PARAM_CBANK
	.align		4
        /*0044*/ 	.byte	0x04, 0x0a
        /*0046*/ 	.short	(.L_572 - .L_571)
	.align		4
.L_571:
        /*0048*/ 	.word	index@(.nv.constant0._ZN7cutlass13device_kernelIN5flash19enable_sm80_to_sm89INS1_16FlashAttnFwdSm80INS1_25CollectiveMainloopFwdSm80ILi8ELi1ELb0EN4cute5tupleIJNS5_1CILi128EEENS7_ILi96EEENS7_ILi256EEEEEELi256ENS_10bfloat16_tEfNS_4arch4Sm80ELb0ELb0ELb0ELb1ELb1ELb0ELb1ELb0EEENS1_21CollectiveEpilogueFwdINS6_IJS8_SA_S9_EEENS6_IJNS7_ILi1EEESI_SI_EEESC_SE_Li256ELb1ELb1ELb0ELb0EEENS1_19SingleTileSchedulerILb1ELb0ELb1ELi128EEEEEEEEEvNT_6ParamsE)
        /*004c*/ 	.short	0x0380
        /*004e*/ 	.short	0x0418


	//----- nvinfo : EIATTR_SW_WAR
	.align		4
.L_572:
        /*0050*/ 	.byte	0x04, 0x36
        /*0052*/ 	.short	(.L_574 - .L_573)
.L_573:
        /*0054*/ 	.word	0x00000008
.L_574:


//--------------------- .nv.info._ZN7cutlass13device_kernelIN5flash19enable_sm80_to_sm89INS1_16FlashAttnFwdSm80INS1_25CollectiveMainloopFwdSm80ILi8ELi1ELb0EN4cute5tupleIJNS5_1CILi128EEENS7_ILi48EEENS7_ILi256EEEEEELi256ENS_10bfloat16_tEfNS_4arch4Sm80ELb0ELb0ELb0ELb1ELb1ELb1ELb1ELb0EEENS1_21CollectiveEpilogueFwdINS6_IJS8_SA_S9_EEENS6_IJNS7_ILi1EEESI_SI_EEESC_SE_Li256ELb1ELb1ELb0ELb0EEENS1_19SingleTileSchedulerILb1ELb0ELb1ELi128EEEEEEEEEvNT_6ParamsE --------------------------
	.section	.nv.info._ZN7cutlass13device_kernelIN5flash19enable_sm80_to_sm89INS1_16FlashAttnFwdSm80INS1_25CollectiveMainloopFwdSm80ILi8ELi1ELb0EN4cute5tupleIJNS5_1CILi128EEENS7_ILi48EEENS7_ILi256EEEEEELi256ENS_10bfloat16_tEfNS_4arch4Sm80ELb0ELb0ELb0ELb1ELb1ELb1ELb1ELb0EEENS1_21CollectiveEpilogueFwdINS6_IJS8_SA_S9_EEENS6_IJNS7_ILi1EEESI_SI_EEESC_SE_Li256ELb1ELb1ELb0ELb0EEENS1_19SingleTileSchedulerILb1ELb0ELb1ELi128EEEEEEEEEvNT_6ParamsE,"",@"SHT_CUDA_INFO"
	.sectionflags	@""
	.align	4


	//----- nvinfo : EIATTR_CUDA_API_VERSION
	.align		4
        /*0000*/ 	.byte	0x04, 0x37
        /*0002*/ 	.short	(.L_576 - .L_575)
.L_575:
        /*0004*/ 	.word	0x00000082


	//----- nvinfo : EIATTR_KPARAM_INFO
	.align		4
.L_576:
        /*0008*/ 	.byte	0x04, 0x17
        /*000a*/ 	.short	(.L_578 - .L_577)
.L_577:
        /*000c*/ 	.word	0x00000000
        /*0010*/ 	.short	0x0000
        /*0012*/ 	.short	0x0000
        /*0014*/ 	.byte	0x00, 0xf0, 0x61, 0x10


	//----- nvinfo : EIATTR_SPARSE_MMA_MASK
	.align		4
.L_578:
        /*0018*/ 	.byte	0x03, 0x50
        /*001a*/ 	.short	0x0000


	//----- nvinfo : EIATTR_MAXREG_COUNT
	.align		4
        /*001c*/ 	.byte	0x03, 0x1b
        /*001e*/ 	.short	0x00ff


	//----- nvinfo : EIATTR_MERCURY_ISA_VERSION
	.align		4
        /*0020*/ 	.byte	0x03, 0x5f
        /*0022*/ 	.short	0x0101


	//----- nvinfo : EIATTR_VRC_CTA_INIT_COUNT
	.align		4
        /*0024*/ 	.byte	0x02, 0x4a
	.zero		1
	.zero		1


	//----- nvinfo : EIATTR_EXIT_INSTR_OFFSETS
	.align		4
        /*0028*/ 	.byte	0x04, 0x1c
        /*002a*/ 	.short	(.L_580 - .L_579)


	//   ....[0]....
.L_579:
        /*002c*/ 	.word	0x00000010


	//----- nvinfo : EIATTR_MAX_THREADS
	.align		4
.L_580:
        /*0030*/ 	.byte	0x04, 0x05
        /*0032*/ 	.short	(.L_582 - .L_581)
.L_581:
        /*0034*/ 	.word	0x00000100
        /*0038*/ 	.word	0x00000001
        /*003c*/ 	.word	0x00000001


	//----- nvinfo : EIATTR_CBANK_PARAM_SIZE
	.align		4
.L_582:
        /*0040*/ 	.byte	0x03, 0x19
        /*0042*/ 	.short	0x0418


	//----- nvinfo : EIATTR_PARAM_CBANK
	.align		4
        /*0044*/ 	.byte	0x04, 0x0a
        /*0046*/ 	.short	(.L_584 - .L_583)
	.align		4
.L_583:
        /*0048*/ 	.word	index@(.nv.constant0._ZN7cutlass13device_kernelIN5flash19enable_sm80_to_sm89INS1_16FlashAttnFwdSm80INS1_25CollectiveMainloopFwdSm80ILi8ELi1ELb0EN4cute5tupleIJNS5_1CILi128EEENS7_ILi48EEENS7_ILi256EEEEEELi256ENS_10bfloat16_tEfNS_4arch4Sm80ELb0ELb0ELb0ELb1ELb1ELb1ELb1ELb0EEENS1_21CollectiveEpilogueFwdINS6_IJS8_SA_S9_EEENS6_IJNS7_ILi1EEESI_SI_EEESC_SE_Li256ELb1ELb1ELb0ELb0EEENS1_19SingleTileSchedulerILb1ELb0ELb1ELi128EEEEEEEEEvNT_6ParamsE)
        /*004c*/ 	.short	0x0380
        /*004e*/ 	.short	0x0418


	//----- nvinfo : EIATTR_SW_WAR
	.align		4
.L_584:
        /*0050*/ 	.byte	0x04, 0x36
        /*0052*/ 	.short	(.L_586 - .L_585)
.L_585:
        /*0054*/ 	.word	0x00000008
.L_586:


//--------------------- .nv.info._ZN7cutlass13device_kernelIN5flash19enable_sm80_to_sm89INS1_16FlashAttnFwdSm80INS1_25CollectiveMainloopFwdSm80ILi8ELi1ELb0EN4cute5tupleIJNS5_1CILi128EEENS7_ILi64EEENS7_ILi256EEEEEELi256ENS_10bfloat16_tEfNS_4arch4Sm80ELb0ELb1ELb0ELb0ELb1ELb0ELb1ELb0EEENS1_21CollectiveEpilogueFwdINS6_IJS8_SA_S9_EEENS6_IJNS7_ILi1EEESI_SI_EEESC_SE_Li256ELb0ELb1ELb0ELb0EEENS1_19SingleTileSchedulerILb0ELb0ELb1ELi128EEEEEEEEEvNT_6ParamsE --------------------------
	.section	.nv.info._ZN7cutlass13device_kernelIN5flash19enable_sm80_to_sm89INS1_16FlashAttnFwdSm80INS1_25CollectiveMainloopFwdSm80ILi8ELi1ELb0EN4cute5tupleIJNS5_1CILi128EEENS7_ILi64EEENS7_ILi256EEEEEELi256ENS_10bfloat16_tEfNS_4arch4Sm80ELb0ELb1ELb0ELb0ELb1ELb0ELb1ELb0EEENS1_21CollectiveEpilogueFwdINS6_IJS8_SA_S9_EEENS6_IJNS7_ILi1EEESI_SI_EEESC_SE_Li256ELb0ELb1ELb0ELb0EEENS1_19SingleTileSchedulerILb0ELb0ELb1ELi128EEEEEEEEEvNT_6ParamsE,"",@"SHT_CUDA_INFO"
	.sectionflags	@""
	.align	4


	//----- nvinfo : EIATTR_CUDA_API_VERSION
	.align		4
        /*0000*/ 	.byte	0x04, 0x37
        /*0002*/ 	.short	(.L_588 - .L_587)
.L_587:
        /*0004*/ 	.word	0x00000082


	//----- nvinfo : EIATTR_KPARAM_INFO
	.align		4
.L_588:
        /*0008*/ 	.byte	0x04, 0x17
        /*000a*/ 	.short	(.L_590 - .L_589)
.L_589:
        /*000c*/ 	.word	0x00000000
        /*0010*/ 	.short	0x0000
        /*0012*/ 	.short	0x0000
        /*0014*/ 	.byte	0x00, 0xf0, 0x61, 0x10


	//----- nvinfo : EIATTR_SPARSE_MMA_MASK
	.align		4
.L_590:
        /*0018*/ 	.byte	0x03, 0x50
        /*001a*/ 	.short	0x0000


	//----- nvinfo : EIATTR_MAXREG_COUNT
	.align		4
        /*001c*/ 	.byte	0x03, 0x1b
        /*001e*/ 	.short	0x00ff


	//----- nvinfo : EIATTR_MERCURY_ISA_VERSION
	.align		4
        /*0020*/ 	.byte	0x03, 0x5f
        /*0022*/ 	.short	0x0101


	//----- nvinfo : EIATTR_VRC_CTA_INIT_COUNT
	.align		4
        /*0024*/ 	.byte	0x02, 0x4a
	.zero		1
	.zero		1


	//----- nvinfo : EIATTR_EXIT_INSTR_OFFSETS
	.align		4
        /*0028*/ 	.byte	0x04, 0x1c
        /*002a*/ 	.short	(.L_592 - .L_591)


	//   ....[0]....
.L_591:
        /*002c*/ 	.word	0x00000010


	//----- nvinfo : EIATTR_MAX_THREADS
	.align		4
.L_592:
        /*0030*/ 	.byte	0x04, 0x05
        /*0032*/ 	.short	(.L_594 - .L_593)
.L_593:
        /*0034*/ 	.word	0x00000100
        /*0038*/ 	.word	0x00000001
        /*003c*/ 	.word	0x00000001


	//----- nvinfo : EIATTR_CBANK_PARAM_SIZE
	.align		4
.L_594:
        /*0040*/ 	.byte	0x03, 0x19
        /*0042*/ 	.short	0x0418


	//----- nvinfo : EIATTR_PARAM_CBANK
	.align		4
        /*0044*/ 	.byte	0x04, 0x0a
        /*0046*/ 	.short	(.L_596 - .L_595)
	.align		4
.L_595:
        /*0048*/ 	.word	index@(.nv.constant0._ZN7cutlass13device_kernelIN5flash19enable_sm80_to_sm89INS1_16FlashAttnFwdSm80INS1_25CollectiveMainloopFwdSm80ILi8ELi1ELb0EN4cute5tupleIJNS5_1CILi128EEENS7_ILi64EEENS7_ILi256EEEEEELi256ENS_10bfloat16_tEfNS_4arch4Sm80ELb0ELb1ELb0ELb0ELb1ELb0ELb1ELb0EEENS1_21CollectiveEpilogueFwdINS6_IJS8_SA_S9_EEENS6_IJNS7_ILi1EEESI_SI_EEESC_SE_Li256ELb0ELb1ELb0ELb0EEENS1_19SingleTileSchedulerILb0ELb0ELb1ELi128EEEEEEEEEvNT_6ParamsE)
        /*004c*/ 	.short	0x0380
        /*004e*/ 	.short	0x0418


	//----- nvinfo : EIATTR_SW_WAR
	.align		4
.L_596:
        /*0050*/ 	.byte	0x04, 0x36
        /*0052*/ 	.short	(.L_598 - .L_597)
.L_597:
        /*0054*/ 	.word	0x00000008
.L_598:


//--------------------- .nv.info._ZN7cutlass13device_kernelIN5flash19enable_sm80_to_sm89INS1_16FlashAttnFwdSm80INS1_25CollectiveMainloopFwdSm80ILi8ELi1ELb0EN4cute5tupleIJNS5_1CILi128EEENS7_ILi64EEENS7_ILi256EEEEEELi256ENS_10bfloat16_tEfNS_4arch4Sm80ELb0ELb1ELb0ELb1ELb1ELb0ELb1ELb0EEENS1_21CollectiveEpilogueFwdINS6_IJS8_SA_S9_EEENS6_IJNS7_ILi1EEESI_SI_EEESC_SE_Li256ELb1ELb1ELb0ELb0EEENS1_19SingleTileSchedulerILb1ELb0ELb1ELi128EEEEEEEEEvNT_6ParamsE --------------------------
	.section	.nv.info._ZN7cutlass13device_kernelIN5flash19enable_sm80_to_sm89INS1_16FlashAttnFwdSm80INS1_25CollectiveMainloopFwdSm80ILi8ELi1ELb0EN4cute5tupleIJNS5_1CILi128EEENS7_ILi64EEENS7_ILi256EEEEEELi256ENS_10bfloat16_tEfNS_4arch4Sm80ELb0ELb1ELb0ELb1ELb1ELb0ELb1ELb0EEENS1_21CollectiveEpilogueFwdINS6_IJS8_SA_S9_EEENS6_IJNS7_ILi1EEESI_SI_EEESC_SE_Li256ELb1ELb1ELb0ELb0EEENS1_19SingleTileSchedulerILb1ELb0ELb1ELi128EEEEEEEEEvNT_6ParamsE,"",@"SHT_CUDA_INFO"
	.sectionflags	@""
	.align	4


	//----- nvinfo : EIATTR_CUDA_API_VERSION
	.align		4
        /*0000*/ 	.byte	0x04, 0x37
        /*0002*/ 	.short	(.L_600 - .L_599)
.L_599:
        /*0004*/ 	.word	0x00000082


	//----- nvinfo : EIATTR_KPARAM_INFO
	.align		4
.L_600:
        /*0008*/ 	.byte	0x04, 0x17
        /*000a*/ 	.short	(.L_602 - .L_601)
.L_601:
        /*000c*/ 	.word	0x00000000
        /*0010*/ 	.short	0x0000
        /*0012*/ 	.short	0x0000
        /*0014*/ 	.byte	0x00, 0xf0, 0x61, 0x10


	//----- nvinfo : EIATTR_SPARSE_MMA_MASK
	.align		4
.L_602:
        /*0018*/ 	.byte	0x03, 0x50
        /*001a*/ 	.short	0x0000


	//----- nvinfo : EIATTR_MAXREG_COUNT
	.align		4
        /*001c*/ 	.byte	0x03, 0x1b
        /*001e*/ 	.short	0x00ff


	//----- nvinfo : EIATTR_MERCURY_ISA_VERSION
	.align		4
        /*0020*/ 	.byte	0x03, 0x5f
        /*0022*/ 	.short	0x0101


	//----- nvinfo : EIATTR_VRC_CTA_INIT_COUNT
	.align		4
        /*0024*/ 	.byte	0x02, 0x4a
	.zero		1
	.zero		1


	//----- nvinfo : EIATTR_EXIT_INSTR_OFFSETS
	.align		4
        /*0028*/ 	.byte	0x04, 0x1c
        /*002a*/ 	.short	(.L_604 - .L_603)


	//   ....[0]....
.L_603:
        /*002c*/ 	.word	0x00000010


	//----- nvinfo : EIATTR_MAX_THREADS
	.align		4
.L_604:
        /*0030*/ 	.byte	0x04, 0x05
        /*0032*/ 	.short	(.L_606 - .L_605)
.L_605:
        /*0034*/ 	.word	0x00000100
        /*0038*/ 	.word	0x00000001
        /*003c*/ 	.word	0x00000001


	//----- nvinfo : EIATTR_CBANK_PARAM_SIZE
	.align		4
.L_606:
        /*0040*/ 	.byte	0x03, 0x19
        /*0042*/ 	.short	0x0418


	//----- nvinfo : EIATTR_PARAM_CBANK
	.align		4
        /*0044*/ 	.byte	0x04, 0x0a
        /*0046*/ 	.short	(.L_608 - .L_607)
	.align		4
.L_607:
        /*0048*/ 	.word	index@(.nv.constant0._ZN7cutlass13device_kernelIN5flash19enable_sm80_to_sm89INS1_16FlashAttnFwdSm80INS1_25CollectiveMainloopFwdSm80ILi8ELi1ELb0EN4cute5tupleIJNS5_1CILi128EEENS7_ILi64EEENS7_ILi256EEEEEELi256ENS_10bfloat16_tEfNS_4arch4Sm80ELb0ELb1ELb0ELb1ELb1ELb0ELb1ELb0EEENS1_21CollectiveEpilogueFwdINS6_IJS8_SA_S9_EEENS6_IJNS7_ILi1EEESI_SI_EEESC_SE_Li256ELb1ELb1ELb0ELb0EEENS1_19SingleTileSchedulerILb1ELb0ELb1ELi128EEEEEEEEEvNT_6ParamsE)
        /*004c*/ 	.short	0x0380
        /*004e*/ 	.short	0x0418


	//----- nvinfo : EIATTR_SW_WAR
	.align		4
.L_608:
        /*0050*/ 	.byte	0x04, 0x36
        /*0052*/ 	.short	(.L_610 - .L_609)
.L_609:
        /*0054*/ 	.word	0x00000008
.L_610:


//--------------------- .nv.info._ZN7cutlass13device_kernelIN5flash19enable_sm80_to_sm89INS1_16FlashAttnFwdSm80INS1_25CollectiveMainloopFwdSm80ILi8ELi1ELb0EN4cute5tupleIJNS5_1CILi128EEENS7_ILi48EEENS7_ILi256EEEEEELi256ENS_10bfloat16_tEfNS_4arch4Sm80ELb0ELb1ELb0ELb1ELb1ELb1ELb1ELb0EEENS1_21CollectiveEpilogueFwdINS6_IJS8_SA_S9_EEENS6_IJNS7_ILi1EEESI_SI_EEESC_SE_Li256ELb1ELb1ELb0ELb0EEENS1_19SingleTileSchedulerILb1ELb0ELb1ELi128EEEEEEEEEvNT_6ParamsE --------------------------
	.section	.nv.info._ZN7cutlass13device_kernelIN5flash19enable_sm80_to_sm89INS1_16FlashAttnFwdSm80INS1_25CollectiveMainloopFwdSm80ILi8ELi1ELb0EN4cute5tupleIJNS5_1CILi128EEENS7_ILi48EEENS7_ILi256EEEEEELi256ENS_10bfloat16_tEfNS_4arch4Sm80ELb0ELb1ELb0ELb1ELb1ELb1ELb1ELb0EEENS1_21CollectiveEpilogueFwdINS6_IJS8_SA_S9_EEENS6_IJNS7_ILi1EEESI_SI_EEESC_SE_Li256ELb1ELb1ELb0ELb0EEENS1_19SingleTileSchedulerILb1ELb0ELb1ELi128EEEEEEEEEvNT_6ParamsE,"",@"SHT_CUDA_INFO"
	.sectionflags	@""
	.align	4


	//----- nvinfo : EIATTR_CUDA_API_VERSION
	.align		4
        /*0000*/ 	.byte	0x04, 0x37
        /*0002*/ 	.short	(.L_612 - .L_611)
.L_611:
        /*0004*/ 	.word	0x00000082


	//----- nvinfo : EIATTR_KPARAM_INFO
	.align		4
.L_612:
        /*0008*/ 	.byte	0x04, 0x17
        /*000a*/ 	.short	(.L_614 - .L_613)
.L_613:
        /*000c*/ 	.word	0x00000000
        /*0010*/ 	.short	0x0000
        /*0012*/ 	.short	0x0000
        /*0014*/ 	.byte	0x00, 0xf0, 0x61, 0x10


	//----- nvinfo : EIATTR_SPARSE_MMA_MASK
	.align		4
.L_614:
        /*0018*/ 	.byte	0x03, 0x50
        /*001a*/ 	.short	0x0000


	//----- nvinfo : EIATTR_MAXREG_COUNT
	.align		4
        /*001c*/ 	.byte	0x03, 0x1b
        /*001e*/ 	.short	0x00ff


	//----- nvinfo : EIATTR_MERCURY_ISA_VERSION
	.align		4
        /*0020*/ 	.byte	0x03, 0x5f
        /*0022*/ 	.short	0x0101


	//----- nvinfo : EIATTR_VRC_CTA_INIT_COUNT
	.align		4
        /*0024*/ 	.byte	0x02, 0x4a
	.zero		1
	.zero		1


	//----- nvinfo : EIATTR_EXIT_INSTR_OFFSETS
	.align		4
        /*0028*/ 	.byte	0x04, 0x1c
        /*002a*/ 	.short	(.L_616 - .L_615)


	//   ....[0]....
.L_615:
        /*002c*/ 	.word	0x00000010


	//----- nvinfo : EIATTR_MAX_THREADS
	.align		4
.L_616:
        /*0030*/ 	.byte	0x04, 0x05
        /*0032*/ 	.short	(.L_618 - .L_617)
.L_617:
        /*0034*/ 	.word	0x00000100
        /*0038*/ 	.word	0x00000001
        /*003c*/ 	.word	0x00000001


	//----- nvinfo : EIATTR_CBANK_PARAM_SIZE
	.align		4
.L_618:
        /*0040*/ 	.byte	0x03, 0x19
        /*0042*/ 	.short	0x0418


	//----- nvinfo : EIATTR_PARAM_CBANK
	.align		4
        /*0044*/ 	.byte	0x04, 0x0a
        /*0046*/ 	.short	(.L_620 - .L_619)
	.align		4
.L_619:
        /*0048*/ 	.word	index@(.nv.constant0._ZN7cutlass13device_kernelIN5flash19enable_sm80_to_sm89INS1_16FlashAttnFwdSm80INS1_25CollectiveMainloopFwdSm80ILi8ELi1ELb0EN4cute5tupleIJNS5_1CILi128EEENS7_ILi48EEENS7_ILi256EEEEEELi256ENS_10bfloat16_tEfNS_4arch4Sm80ELb0ELb1ELb0ELb1ELb1ELb1ELb1ELb0EEENS1_21CollectiveEpilogueFwdINS6_IJS8_SA_S9_EEENS6_IJNS7_ILi1EEESI_SI_EEESC_SE_Li256ELb1ELb1ELb0ELb0EEENS1_19SingleTileSchedulerILb1ELb0ELb1ELi128EEEEEEEEEvNT_6ParamsE)
        /*004c*/ 	.short	0x0380
        /*004e*/ 	.short	0x0418


	//----- nvinfo : EIATTR_SW_WAR
	.align		4
.L_620:
        /*0050*/ 	.byte	0x04, 0x36
        /*0052*/ 	.short	(.L_622 - .L_621)
.L_621:
        /*0054*/ 	.word	0x00000008
.L_622:


//--------------------- .nv.info._ZN7cutlass13device_kernelIN5flash19enable_sm80_to_sm89INS1_16FlashAttnFwdSm80INS1_25CollectiveMainloopFwdSm80ILi8ELi1ELb0EN4cute5tupleIJNS5_1CILi128EEENS7_ILi96EEENS7_ILi256EEEEEELi256ENS_10bfloat16_tEfNS_4arch4Sm80ELb1ELb0ELb0ELb0ELb1ELb0ELb1ELb0EEENS1_21CollectiveEpilogueFwdINS6_IJS8_SA_S9_EEENS6_IJNS7_ILi1EEESI_SI_EEESC_SE_Li256ELb0ELb1ELb0ELb0EEENS1_30DynamicPersistentTileSchedulerILi256ELi256ELb0ELb1ELb0EEEEEEEEEvNT_6ParamsE --------------------------
	.section	.nv.info._ZN7cutlass13device_kernelIN5flash19enable_sm80_to_sm89INS1_16FlashAttnFwdSm80INS1_25CollectiveMainloopFwdSm80ILi8ELi1ELb0EN4cute5tupleIJNS5_1CILi128EEENS7_ILi96EEENS7_ILi256EEEEEELi256ENS_10bfloat16_tEfNS_4arch4Sm80ELb1ELb0ELb0ELb0ELb1ELb0ELb1ELb0EEENS1_21CollectiveEpilogueFwdINS6_IJS8_SA_S9_EEENS6_IJNS7_ILi1EEESI_SI_EEESC_SE_Li256ELb0ELb1ELb0ELb0EEENS1_30DynamicPersistentTileSchedulerILi256ELi256ELb0ELb1ELb0EEEEEEEEEvNT_6ParamsE,"",@"SHT_CUDA_INFO"
	.sectionflags	@""
	.align	4


	//----- nvinfo : EIATTR_CUDA_API_VERSION
	.align		4
        /*0000*/ 	.byte	0x04, 0x37
        /*0002*/ 	.short	(.L_624 - .L_623)
.L_623:
        /*0004*/ 	.word	0x00000082


	//----- nvinfo : EIATTR_KPARAM_INFO
	.align		4
.L_624:
        /*0008*/ 	.byte	0x04, 0x17
        /*000a*/ 	.short	(.L_626 - .L_625)
.L_625:
        /*000c*/ 	.word	0x00000000
        /*0010*/ 	.short	0x0000
        /*0012*/ 	.short	0x0000
        /*0014*/ 	.byte	0x00, 0xf0, 0xa1, 0x10


	//----- nvinfo : EIATTR_SPARSE_MMA_MASK
	.align		4
.L_626:
        /*0018*/ 	.byte	0x03, 0x50
        /*001a*/ 	.short	0x0000


	//----- nvinfo : EIATTR_MAXREG_COUNT
	.align		4
        /*001c*/ 	.byte	0x03, 0x1b
        /*001e*/ 	.short	0x00ff


	//----- nvinfo : EIATTR_MERCURY_ISA_VERSION
	.align		4
        /*0020*/ 	.byte	0x03, 0x5f
        /*0022*/ 	.short	0x0101


	//----- nvinfo : EIATTR_VRC_CTA_INIT_COUNT
	.align		4
        /*0024*/ 	.byte	0x02, 0x4a
	.zero		1
	.zero		1


	//----- nvinfo : EIATTR_EXIT_INSTR_OFFSETS
	.align		4
        /*0028*/ 	.byte	0x04, 0x1c
        /*002a*/ 	.short	(.L_628 - .L_627)


	//   ....[0]....
.L_627:
        /*002c*/ 	.word	0x00000010


	//----- nvinfo : EIATTR_MAX_THREADS
	.align		4
.L_628:
        /*0030*/ 	.byte	0x04, 0x05
        /*0032*/ 	.short	(.L_630 - .L_629)
.L_629:
        /*0034*/ 	.word	0x00000100
        /*0038*/ 	.word	0x00000001
        /*003c*/ 	.word	0x00000001


	//----- nvinfo : EIATTR_CBANK_PARAM_SIZE
	.align		4
.L_630:
        /*0040*/ 	.byte	0x03, 0x19
        /*0042*/ 	.short	0x0428


	//----- nvinfo : EIATTR_PARAM_CBANK
	.align		4
        /*0044*/ 	.byte	0x04, 0x0a
        /*0046*/ 	.short	(.L_632 - .L_631)
	.align		4
.L_631:
        /*0048*/ 	.word	index@(.nv.constant0._ZN7cutlass13device_kernelIN5flash19enable_sm80_to_sm89INS1_16FlashAttnFwdSm80INS1_25CollectiveMainloopFwdSm80ILi8ELi1ELb0EN4cute5tupleIJNS5_1CILi128EEENS7_ILi96EEENS7_ILi256EEEEEELi256ENS_10bfloat16_tEfNS_4arch4Sm80ELb1ELb0ELb0ELb0ELb1ELb0ELb1ELb0EEENS1_21CollectiveEpilogueFwdINS6_IJS8_SA_S9_EEENS6_IJNS7_ILi1EEESI_SI_EEESC_SE_Li256ELb0ELb1ELb0ELb0EEENS1_30DynamicPersistentTileSchedulerILi256ELi256ELb0ELb1ELb0EEEEEEEEEvNT_6ParamsE)
        /*004c*/ 	.short	0x0380
        /*004e*/ 	.short	0x0428


	//----- nvinfo : EIATTR_SW_WAR
	.align		4
.L_632:
        /*0050*/ 	.byte	0x04, 0x36
        /*0052*/ 	.short	(.L_634 - .L_633)
.L_633:
        /*0054*/ 	.word	0x00000008
.L_634:


//--------------------- .nv.info._ZN7cutlass13device_kernelIN5flash19enable_sm80_to_sm89INS1_16FlashAttnFwdSm80INS1_25CollectiveMainloopFwdSm80ILi8ELi1ELb0EN4cute5tupleIJNS5_1CILi128EEENS7_ILi96EEENS7_ILi256EEEEEELi256ENS_10bfloat16_tEfNS_4arch4Sm80ELb1ELb0ELb0ELb1ELb1ELb0ELb1ELb0EEENS1_21CollectiveEpilogueFwdINS6_IJS8_SA_S9_EEENS6_IJNS7_ILi1EEESI_SI_EEESC_SE_Li256ELb1ELb1ELb0ELb0EEENS1_19SingleTileSchedulerILb1ELb0ELb1ELi128EEEEEEEEEvNT_6ParamsE --------------------------
	.section	.nv.info._ZN7cutlass13device_kernelIN5flash19enable_sm80_to_sm89INS1_16FlashAttnFwdSm80INS1_25CollectiveMainloopFwdSm80ILi8ELi1ELb0EN4cute5tupleIJNS5_1CILi128EEENS7_ILi96EEENS7_ILi256EEEEEELi256ENS_10bfloat16_tEfNS_4arch4Sm80ELb1ELb0ELb0ELb1ELb1ELb0ELb1ELb0EEENS1_21CollectiveEpilogueFwdINS6_IJS8_SA_S9_EEENS6_IJNS7_ILi1EEESI_SI_EEESC_SE_Li256ELb1ELb1ELb0ELb0EEENS1_19SingleTileSchedulerILb1ELb0ELb1ELi128EEEEEEEEEvNT_6ParamsE,"",@"SHT_CUDA_INFO"
	.sectionflags	@""
	.align	4


	//----- nvinfo : EIATTR_CUDA_API_VERSION
	.align		4
        /*0000*/ 	.byte	0x04, 0x37
        /*0002*/ 	.short	(.L_636 - .L_635)
.L_635:
        /*0004*/ 	.word	0x00000082


	//----- nvinfo : EIATTR_KPARAM_INFO
	.align		4
.L_636:
        /*0008*/ 	.byte	0x04, 0x17
        /*000a*/ 	.short	(.L_638 - .L_637)
.L_637:
        /*000c*/ 	.word	0x00000000
        /*0010*/ 	.short	0x0000
        /*0012*/ 	.short	0x0000
        /*0014*/ 	.byte	0x00, 0xf0, 0x61, 0x10


	//----- nvinfo : EIATTR_SPARSE_MMA_MASK
	.align		4
.L_638:
        /*0018*/ 	.byte	0x03, 0x50
        /*001a*/ 	.short	0x0000


	//----- nvinfo : EIATTR_MAXREG_COUNT
	.align		4
        /*001c*/ 	.byte	0x03, 0x1b
        /*001e*/ 	.short	0x00ff


	//----- nvinfo : EIATTR_MERCURY_ISA_VERSION
	.align		4
        /*0020*/ 	.byte	0x03, 0x5f
        /*0022*/ 	.short	0x0101


	//----- nvinfo : EIATTR_VRC_CTA_INIT_COUNT
	.align		4
        /*0024*/ 	.byte	0x02, 0x4a
	.zero		1
	.zero		1


	//----- nvinfo : EIATTR_EXIT_INSTR_OFFSETS
	.align		4
        /*0028*/ 	.byte	0x04, 0x1c
        /*002a*/ 	.short	(.L_640 - .L_639)


	//   ....[0]....
.L_639:
        /*002c*/ 	.word	0x00000010


	//----- nvinfo : EIATTR_MAX_THREADS
	.align		4
.L_640:
        /*0030*/ 	.byte	0x04, 0x05
        /*0032*/ 	.short	(.L_642 - .L_641)
.L_641:
        /*0034*/ 	.word	0x00000100
        /*0038*/ 	.word	0x00000001
        /*003c*/ 	.word	0x00000001


	//----- nvinfo : EIATTR_CBANK_PARAM_SIZE
	.align		4
.L_642:
        /*0040*/ 	.byte	0x03, 0x19
        /*0042*/ 	.short	0x0418


	//----- nvinfo : EIATTR_PARAM_CBANK
	.align		4
        /*0044*/ 	.byte	0x04, 0x0a
        /*0046*/ 	.short	(.L_644 - .L_643)
	.align		4
.L_643:
        /*0048*/ 	.word	index@(.nv.constant0._ZN7cutlass13device_kernelIN5flash19enable_sm80_to_sm89INS1_16FlashAttnFwdSm80INS1_25CollectiveMainloopFwdSm80ILi8ELi1ELb0EN4cute5tupleIJNS5_1CILi128EEENS7_ILi96EEENS7_ILi256EEEEEELi256ENS_10bfloat16_tEfNS_4arch4Sm80ELb1ELb0ELb0ELb1ELb1ELb0ELb1ELb0EEENS1_21CollectiveEpilogueFwdINS6_IJS8_SA_S9_EEENS6_IJNS7_ILi1EEESI_SI_EEESC_SE_Li256ELb1ELb1ELb0ELb0EEENS1_19SingleTileSchedulerILb1ELb0ELb1ELi128EEEEEEEEEvNT_6ParamsE)
        /*004c*/ 	.short	0x0380
        /*004e*/ 	.short	0x0418


	//----- nvinfo : EIATTR_SW_WAR
	.align		4
.L_644:
        /*0050*/ 	.byte	0x04, 0x36
        /*0052*/ 	.short	(.L_646 - .L_645)
.L_645:
        /*0054*/ 	.word	0x00000008
.L_646:


//--------------------- .nv.info._ZN7cutlass13device_kernelIN5flash19enable_sm80_to_sm89INS1_16FlashAttnFwdSm80INS1_25CollectiveMainloopFwdSm80ILi8ELi1ELb0EN4cute5tupleIJNS5_1CILi128EEENS7_ILi48EEENS7_ILi256EEEEEELi256ENS_10bfloat16_tEfNS_4arch4Sm80ELb1ELb0ELb0ELb1ELb1ELb1ELb1ELb0EEENS1_21CollectiveEpilogueFwdINS6_IJS8_SA_S9_EEENS6_IJNS7_ILi1EEESI_SI_EEESC_SE_Li256ELb1ELb1ELb0ELb0EEENS1_19SingleTileSchedulerILb1ELb0ELb1ELi128EEEEEEEEEvNT_6ParamsE --------------------------
	.section	.nv.info._ZN7cutlass13device_kernelIN5flash19enable_sm80_to_sm89INS1_16FlashAttnFwdSm80INS1_25CollectiveMainloopFwdSm80ILi8ELi1ELb0EN4cute5tupleIJNS5_1CILi128EEENS7_ILi48EEENS7_ILi256EEEEEELi256ENS_10bfloat16_tEfNS_4arch4Sm80ELb1ELb0ELb0ELb1ELb1ELb1ELb1ELb0EEENS1_21CollectiveEpilogueFwdINS6_IJS8_SA_S9_EEENS6_IJNS7_ILi1EEESI_SI_EEESC_SE_Li256ELb1ELb1ELb0ELb0EEENS1_19SingleTileSchedulerILb1ELb0ELb1ELi128EEEEEEEEEvNT_6ParamsE,"",@"SHT_CUDA_INFO"
	.sectionflags	@""
	.align	4


	//----- nvinfo : EIATTR_CUDA_API_VERSION
	.align		4
        /*0000*/ 	.byte	0x04, 0x37
        /*0002*/ 	.short	(.L_648 - .L_647)
.L_647:
        /*0004*/ 	.word	0x00000082


	//----- nvinfo : EIATTR_KPARAM_INFO
	.align		4
.L_648:
        /*0008*/ 	.byte	0x04, 0x17
        /*000a*/ 	.short	(.L_650 - .L_649)
.L_649:
        /*000c*/ 	.word	0x00000000
        /*0010*/ 	.short	0x0000
        /*0012*/ 	.short	0x0000
        /*0014*/ 	.byte	0x00, 0xf0, 0x61, 0x10


	//----- nvinfo : EIATTR_SPARSE_MMA_MASK
	.align		4
.L_650:
        /*0018*/ 	.byte	0x03, 0x50
        /*001a*/ 	.short	0x0000


	//----- nvinfo : EIATTR_MAXREG_COUNT
	.align		4
        /*001c*/ 	.byte	0x03, 0x1b
        /*001e*/ 	.short	0x00ff


	//----- nvinfo : EIATTR_MERCURY_ISA_VERSION
	.align		4
        /*0020*/ 	.byte	0x03, 0x5f
        /*0022*/ 	.short	0x0101


	//----- nvinfo : EIATTR_VRC_CTA_INIT_COUNT
	.align		4
        /*0024*/ 	.byte	0x02, 0x4a
	.zero		1
	.zero		1


	//----- nvinfo : EIATTR_EXIT_INSTR_OFFSETS
	.align		4
        /*0028*/ 	.byte	0x04, 0x1c
        /*002a*/ 	.short	(.L_652 - .L_651)


	//   ....[0]....
.L_651:
        /*002c*/ 	.word	0x00000010


	//----- nvinfo : EIATTR_MAX_THREADS
	.align		4
.L_652:
        /*0030*/ 	.byte	0x04, 0x05
        /*0032*/ 	.short	(.L_654 - .L_653)
.L_653:
        /*0034*/ 	.word	0x00000100
        /*0038*/ 	.word	0x00000001
        /*003c*/ 	.word	0x00000001


	//----- nvinfo : EIATTR_CBANK_PARAM_SIZE
	.align		4
.L_654:
        /*0040*/ 	.byte	0x03, 0x19
        /*0042*/ 	.short	0x0418


	//----- nvinfo : EIATTR_PARAM_CBANK
	.align		4
        /*0044*/ 	.byte	0x04, 0x0a
        /*0046*/ 	.short	(.L_656 - .L_655)
	.align		4
.L_655:
        /*0048*/ 	.word	index@(.nv.constant0._ZN7cutlass13device_kernelIN5flash19enable_sm80_to_sm89INS1_16FlashAttnFwdSm80INS1_25CollectiveMainloopFwdSm80ILi8ELi1ELb0EN4cute5tupleIJNS5_1CILi128EEENS7_ILi48EEENS7_ILi256EEEEEELi256ENS_10bfloat16_tEfNS_4arch4Sm80ELb1ELb0ELb0ELb1ELb1ELb1ELb1ELb0EEENS1_21CollectiveEpilogueFwdINS6_IJS8_SA_S9_EEENS6_IJNS7_ILi1EEESI_SI_EEESC_SE_Li256ELb1ELb1ELb0ELb0EEENS1_19SingleTileSchedulerILb1ELb0ELb1ELi128EEEEEEEEEvNT_6ParamsE)
        /*004c*/ 	.short	0x0380
        /*004e*/ 	.short	0x0418


	//----- nvinfo : EIATTR_SW_WAR
	.align		4
.L_656:
        /*0050*/ 	.byte	0x04, 0x36
        /*0052*/ 	.short	(.L_658 - .L_657)
.L_657:
        /*0054*/ 	.word	0x00000008
.L_658:


//--------------------- .nv.callgraph             --------------------------
	.section	.nv.callgraph,"",@"SHT_CUDA_CALLGRAPH"
	.align	4
	.sectionentsize	8
	.align		4
        /*0000*/ 	.word	0x00000000
	.align		4
        /*0004*/ 	.word	0xffffffff
	.align		4
        /*0008*/ 	.word	0x00000000
	.align		4
        /*000c*/ 	.word	0xfffffffe
	.align		4
        /*0010*/ 	.word	0x00000000
	.align		4
        /*0014*/ 	.word	0xfffffffd
	.align		4
        /*0018*/ 	.word	0x00000000
	.align		4
        /*001c*/ 	.word	0xfffffffc


//--------------------- .nv.constant4             --------------------------
	.section	.nv.constant4,"a",@progbits
	.align	8
	.align		8
.nv.constant4:
        /*0000*/ 	.dword	_ZN83_INTERNAL_bf8e8325_47_flash_fwd_hdim256_bf16_paged_softcapall_sm80_cu_9d2915ae_32684cuda3std3__45__cpo5beginE
	.align		8
        /*0008*/ 	.dword	_ZN83_INTERNAL_bf8e8325_47_flash_fwd_hdim256_bf16_paged_softcapall_sm80_cu_9d2915ae_32684cuda3std3__45__cpo3endE
	.align		8
        /*0010*/ 	.dword	_ZN83_INTERNAL_bf8e8325_47_flash_fwd_hdim256_bf16_paged_softcapall_sm80_cu_9d2915ae_32684cuda3std3__45__cpo6cbeginE
	.align		8
        /*0018*/ 	.dword	_ZN83_INTERNAL_bf8e8325_47_flash_fwd_hdim256_bf16_paged_softcapall_sm80_cu_9d2915ae_32684cuda3std3__45__cpo4cendE
	.align		8
        /*0020*/ 	.dword	_ZN83_INTERNAL_bf8e8325_47_flash_fwd_hdim256_bf16_paged_softcapall_sm80_cu_9d2915ae_32684cuda3std3__485_GLOBAL__N__bf8e8325_47_flash_fwd_hdim256_bf16_paged_softcapall_sm80_cu_9d2915ae_32686ignoreE
	.align		8
        /*0028*/ 	.dword	_ZN83_INTERNAL_bf8e8325_47_flash_fwd_hdim256_bf16_paged_softcapall_sm80_cu_9d2915ae_32684cuda3std3__419piecewise_constructE
	.align		8
        /*0030*/ 	.dword	_ZN83_INTERNAL_bf8e8325_47_flash_fwd_hdim256_bf16_paged_softcapall_sm80_cu_9d2915ae_32684cuda3std3__48in_placeE
	.align		8
        /*0038*/ 	.dword	_ZN83_INTERNAL_bf8e8325_47_flash_fwd_hdim256_bf16_paged_softcapall_sm80_cu_9d2915ae_32684cuda3std6ranges3__45__cpo4swapE
	.align		8
        /*0040*/ 	.dword	_ZN83_INTERNAL_bf8e8325_47_flash_fwd_hdim256_bf16_paged_softcapall_sm80_cu_9d2915ae_32684cuda3std6ranges3__45__cpo9iter_moveE
	.align		8
        /*0048*/ 	.dword	_ZN83_INTERNAL_bf8e8325_47_flash_fwd_hdim256_bf16_paged_softcapall_sm80_cu_9d2915ae_32684cute7productE
	.align		8
        /*0050*/ 	.dword	_ZN83_INTERNAL_bf8e8325_47_flash_fwd_hdim256_bf16_paged_softcapall_sm80_cu_9d2915ae_32684cute1_E


//--------------------- .text._ZN7cutlass13device_kernelIN5flash19enable_sm80_to_sm89INS1_16FlashAttnFwdSm80INS1_25CollectiveMainloopFwdSm80ILi8ELi1ELb1EN4cute5tupleIJNS5_1CILi128EEENS7_ILi64EEENS7_ILi256EEEEEELi256ENS_10bfloat16_tEfNS_4arch4Sm80ELb0ELb0ELb1ELb0ELb1ELb0ELb1ELb0EEENS1_21CollectiveEpilogueFwdINS6_IJS8_SA_S9_EEENS6_IJNS7_ILi1EEESI_SI_EEESC_SE_Li256ELb0ELb1ELb0ELb0EEENS1_19SingleTileSchedulerILb0ELb0ELb1ELi128EEEEEEEEEvNT_6ParamsE --------------------------
	.section	.text._ZN7cutlass13device_kernelIN5flash19enable_sm80_to_sm89INS1_16FlashAttnFwdSm80INS1_25CollectiveMainloopFwdSm80ILi8ELi1ELb1EN4cute5tupleIJNS5_1CILi128EEENS7_ILi64EEENS7_ILi256EEEEEELi256ENS_10bfloat16_tEfNS_4arch4Sm80ELb0ELb0ELb1ELb0ELb1ELb0ELb1ELb0EEENS1_21CollectiveEpilogueFwdINS6_IJS8_SA_S9_EEENS6_IJNS7_ILi1EEESI_SI_EEESC_SE_Li256ELb0ELb1ELb0ELb0EEENS1_19SingleTileSchedulerILb0ELb0ELb1ELi128EEEEEEEEEvNT_6ParamsE,"ax",@progbits
	.align	128
.text._ZN7cutlass13device_kernelIN5flash19enable_sm80_to_sm89INS1_16FlashAttnFwdSm80INS1_25CollectiveMainloopFwdSm80ILi8ELi1ELb1EN4cute5tupleIJNS5_1CILi128EEENS7_ILi64EEENS7_ILi256EEEEEELi256ENS_10bfloat16_tEfNS_4arch4Sm80ELb0ELb0ELb1ELb0ELb1ELb0ELb1ELb0EEENS1_21CollectiveEpilogueFwdINS6_IJS8_SA_S9_EEENS6_IJNS7_ILi1EEESI_SI_EEESC_SE_Li256ELb0ELb1ELb0ELb0EEENS1_19SingleTileSchedulerILb0ELb0ELb1ELi128EEEEEEEEEvNT_6ParamsE:
        .type           _ZN7cutlass13device_kernelIN5flash19enable_sm80_to_sm89INS1_16FlashAttnFwdSm80INS1_25CollectiveMainloopFwdSm80ILi8ELi1ELb1EN4cute5tupleIJNS5_1CILi128EEENS7_ILi64EEENS7_ILi256EEEEEELi256ENS_10bfloat16_tEfNS_4arch4Sm80ELb0ELb0ELb1ELb0ELb1ELb0ELb1ELb0EEENS1_21CollectiveEpilogueFwdINS6_IJS8_SA_S9_EEENS6_IJNS7_ILi1EEESI_SI_EEESC_SE_Li256ELb0ELb1ELb0ELb0EEENS1_19SingleTileSchedulerILb0ELb0ELb1ELi128EEEEEEEEEvNT_6ParamsE,@function
        .size           _ZN7cutlass13device_kernelIN5flash19enable_sm80_to_sm89INS1_16FlashAttnFwdSm80INS1_25CollectiveMainloopFwdSm80ILi8ELi1ELb1EN4cute5tupleIJNS5_1CILi128EEENS7_ILi64EEENS7_ILi256EEEEEELi256ENS_10bfloat16_tEfNS_4arch4Sm80ELb0ELb0ELb1ELb0ELb1ELb0ELb1ELb0EEENS1_21CollectiveEpilogueFwdINS6_IJS8_SA_S9_EEENS6_IJNS7_ILi1EEESI_SI_EEESC_SE_Li256ELb0ELb1ELb0ELb0EEENS1_19SingleTileSchedulerILb0ELb0ELb1ELi128EEEEEEEEEvNT_6ParamsE,(.L_x_36 - _ZN7cutlass13device_kernelIN5flash19enable_sm80_to_sm89INS1_16FlashAttnFwdSm80INS1_25CollectiveMainloopFwdSm80ILi8ELi1ELb1EN4cute5tupleIJNS5_1CILi128EEENS7_ILi64EEENS7_ILi256EEEEEELi256ENS_10bfloat16_tEfNS_4arch4Sm80ELb0ELb0ELb1ELb0ELb1ELb0ELb1ELb0EEENS1_21CollectiveEpilogueFwdINS6_IJS8_SA_S9_EEENS6_IJNS7_ILi1EEESI_SI_EEESC_SE_Li256ELb0ELb1ELb0ELb0EEENS1_19SingleTileSchedulerILb0ELb0ELb1ELi128EEEEEEEEEvNT_6ParamsE)
        .other          _ZN7cutlass13device_kernelIN5flash19enable_sm80_to_sm89INS1_16FlashAttnFwdSm80INS1_25CollectiveMainloopFwdSm80ILi8ELi1ELb1EN4cute5tupleIJNS5_1CILi128EEENS7_ILi64EEENS7_ILi256EEEEEELi256ENS_10bfloat16_tEfNS_4arch4Sm80ELb0ELb0ELb1ELb0ELb1ELb0ELb1ELb0EEENS1_21CollectiveEpilogueFwdINS6_IJS8_SA_S9_EEENS6_IJNS7_ILi1EEESI_SI_EEESC_SE_Li256ELb0ELb1ELb0ELb0EEENS1_19SingleTileSchedulerILb0ELb0ELb1ELi128EEEEEEEEEvNT_6ParamsE,@"STO_CUDA_ENTRY STV_DEFAULT"
_ZN7cutlass13device_kernelIN5flash19enable_sm80_to_sm89INS1_16FlashAttnFwdSm80INS1_25CollectiveMainloopFwdSm80ILi8ELi1ELb1EN4cute5tupleIJNS5_1CILi128EEENS7_ILi64EEENS7_ILi256EEEEEELi256ENS_10bfloat16_tEfNS_4arch4Sm80ELb0ELb0ELb1ELb0ELb1ELb0ELb1ELb0EEENS1_21CollectiveEpilogueFwdINS6_IJS8_SA_S9_EEENS6_IJNS7_ILi1EEESI_SI_EEESC_SE_Li256ELb0ELb1ELb0ELb0EEENS1_19SingleTileSchedulerILb0ELb0ELb1ELi128EEEEEEEEEvNT_6ParamsE:
[----:B------:R-:W-:Y:S01]  /*0000*/  LDC R1, c[0x0][0x37c] ;  /* 0x0000df00ff017b82 */ /* 0x000fe20000000800 */
[----:B------:R-:W-:Y:S05]  /*0010*/  EXIT ;  /* 0x000000000000794d */ /* 0x000fea0003800000 */
.L_x_0:
[----:B------:R-:W-:-:S00]  /*0020*/  BRA `(.L_x_0) ;  /* 0xfffffffc00fc7947 */ /* 0x000fc0000383ffff */
[----:B------:R-:W-:-:S00]  /*0030*/  NOP ;  /* 0x0000000000007918 */ /* 0x000fc00000000000 */
        /* <DEDUP_REMOVED lines=12> */
.L_x_36:


//--------------------- .text._ZN7cutlass13device_kernelIN5flash19enable_sm80_to_sm89INS1_16FlashAttnFwdSm80INS1_25CollectiveMainloopFwdSm80ILi8ELi1ELb1EN4cute5tupleIJNS5_1CILi128EEENS7_ILi64EEENS7_ILi256EEEEEELi256ENS_10bfloat16_tEfNS_4arch4Sm80ELb0ELb0ELb1ELb1ELb1ELb0ELb1ELb0EEENS1_21CollectiveEpilogueFwdINS6_IJS8_SA_S9_EEENS6_IJNS7_ILi1EEESI_SI_EEESC_SE_Li256ELb1ELb1ELb0ELb0EEENS1_19SingleTileSchedulerILb1ELb0ELb1ELi128EEEEEEEEEvNT_6ParamsE --------------------------
	.section	.text._ZN7cutlass13device_kernelIN5flash19enable_sm80_to_sm89INS1_16FlashAttnFwdSm80INS1_25CollectiveMainloopFwdSm80ILi8ELi1ELb1EN4cute5tupleIJNS5_1CILi128EEENS7_ILi64EEENS7_ILi256EEEEEELi256ENS_10bfloat16_tEfNS_4arch4Sm80ELb0ELb0ELb1ELb1ELb1ELb0ELb1ELb0EEENS1_21CollectiveEpilogueFwdINS6_IJS8_SA_S9_EEENS6_IJNS7_ILi1EEESI_SI_EEESC_SE_Li256ELb1ELb1ELb0ELb0EEENS1_19SingleTileSchedulerILb1ELb0ELb1ELi128EEEEEEEEEvNT_6ParamsE,"ax",@progbits
	.align	128
.text._ZN7cutlass13device_kernelIN5flash19enable_sm80_to_sm89INS1_16FlashAttnFwdSm80INS1_25CollectiveMainloopFwdSm80ILi8ELi1ELb1EN4cute5tupleIJNS5_1CILi128EEENS7_ILi64EEENS7_ILi256EEEEEELi256ENS_10bfloat16_tEfNS_4arch4Sm80ELb0ELb0ELb1ELb1ELb1ELb0ELb1ELb0EEENS1_21CollectiveEpilogueFwdINS6_IJS8_SA_S9_EEENS6_IJNS7_ILi1EEESI_SI_EEESC_SE_Li256ELb1ELb1ELb0ELb0EEENS1_19SingleTileSchedulerILb1ELb0ELb1ELi128EEEEEEEEEvNT_6ParamsE:
        .type           _ZN7cutlass13device_kernelIN5flash19enable_sm80_to_sm89INS1_16FlashAttnFwdSm80INS1_25CollectiveMainloopFwdSm80ILi8ELi1ELb1EN4cute5tupleIJNS5_1CILi128EEENS7_ILi64EEENS7_ILi256EEEEEELi256ENS_10bfloat16_tEfNS_4arch4Sm80ELb0ELb0ELb1ELb1ELb1ELb0ELb1ELb0EEENS1_21CollectiveEpilogueFwdINS6_IJS8_SA_S9_EEENS6_IJNS7_ILi1EEESI_SI_EEESC_SE_Li256ELb1ELb1ELb0ELb0EEENS1_19SingleTileSchedulerILb1ELb0ELb1ELi128EEEEEEEEEvNT_6ParamsE,@function
        .size           _ZN7cutlass13device_kernelIN5flash19enable_sm80_to_sm89INS1_16FlashAttnFwdSm80INS1_25CollectiveMainloopFwdSm80ILi8ELi1ELb1EN4cute5tupleIJNS5_1CILi128EEENS7_ILi64EEENS7_ILi256EEEEEELi256ENS_10bfloat16_tEfNS_4arch4Sm80ELb0ELb0ELb1ELb1ELb1ELb0ELb1ELb0EEENS1_21CollectiveEpilogueFwdINS6_IJS8_SA_S9_EEENS6_IJNS7_ILi1EEESI_SI_EEESC_SE_Li256ELb1ELb1ELb0ELb0EEENS1_19SingleTileSchedulerILb1ELb0ELb1ELi128EEEEEEEEEvNT_6ParamsE,(.L_x_37 - _ZN7cutlass13device_kernelIN5flash19enable_sm80_to_sm89INS1_16FlashAttnFwdSm80INS1_25CollectiveMainloopFwdSm80ILi8ELi1ELb1EN4cute5tupleIJNS5_1CILi128EEENS7_ILi64EEENS7_ILi256EEEEEELi256ENS_10bfloat16_tEfNS_4arch4Sm80ELb0ELb0ELb1ELb1ELb1ELb0ELb1ELb0EEENS1_21CollectiveEpilogueFwdINS6_IJS8_SA_S9_EEENS6_IJNS7_ILi1EEESI_SI_EEESC_SE_Li256ELb1ELb1ELb0ELb0EEENS1_19SingleTileSchedulerILb1ELb0ELb1ELi128EEEEEEEEEvNT_6ParamsE)
        .other          _ZN7cutlass13device_kernelIN5flash19enable_sm80_to_sm89INS1_16FlashAttnFwdSm80INS1_25CollectiveMainloopFwdSm80ILi8ELi1ELb1EN4cute5tupleIJNS5_1CILi128EEENS7_ILi64EEENS7_ILi256EEEEEELi256ENS_10bfloat16_tEfNS_4arch4Sm80ELb0ELb0ELb1ELb1ELb1ELb0ELb1ELb0EEENS1_21CollectiveEpilogueFwdINS6_IJS8_SA_S9_EEENS6_IJNS7_ILi1EEESI_SI_EEESC_SE_Li256ELb1ELb1ELb0ELb0EEENS1_19SingleTileSchedulerILb1ELb0ELb1ELi128EEEEEEEEEvNT_6ParamsE,@"STO_CUDA_ENTRY STV_DEFAULT"
_ZN7cutlass13device_kernelIN5flash19enable_sm80_to_sm89INS1_16FlashAttnFwdSm80INS1_25CollectiveMainloopFwdSm80ILi8ELi1ELb1EN4cute5tupleIJNS5_1CILi128EEENS7_ILi64EEENS7_ILi256EEEEEELi256ENS_10bfloat16_tEfNS_4arch4Sm80ELb0ELb0ELb1ELb1ELb1ELb0ELb1ELb0EEENS1_21CollectiveEpilogueFwdINS6_IJS8_SA_S9_EEENS6_IJNS7_ILi1EEESI_SI_EEESC_SE_Li256ELb1ELb1ELb0ELb0EEENS1_19SingleTileSchedulerILb1ELb0ELb1ELi128EEEEEEEEEvNT_6ParamsE:
[----:B------:R-:W-:Y:S01]  /*0000*/  LDC R1, c[0x0][0x37c] ;  /* 0x0000df00ff017b82 */ /* 0x000fe20000000800 */
[----:B------:R-:W-:Y:S05]  /*0010*/  EXIT ;  /* 0x000000000000794d */ /* 0x000fea0003800000 */
.L_x_1:
        /* <DEDUP_REMOVED lines=14> */
.L_x_37:


//--------------------- .text._ZN7cutlass13device_kernelIN5flash19enable_sm80_to_sm89INS1_16FlashAttnFwdSm80INS1_25CollectiveMainloopFwdSm80ILi8ELi1ELb0EN4cute5tupleIJNS5_1CILi128EEENS7_ILi32EEENS7_ILi256EEEEEELi256ENS_10bfloat16_tEfNS_4arch4Sm80ELb0ELb0ELb1ELb1ELb1ELb1ELb1ELb0EEENS1_21CollectiveEpilogueFwdINS6_IJS8_SA_S9_EEENS6_IJNS7_ILi1EEESI_SI_EEESC_SE_Li256ELb1ELb1ELb0ELb0EEENS1_19SingleTileSchedulerILb1ELb0ELb1ELi128EEEEEEEEEvNT_6ParamsE --------------------------
	.section	.text._ZN7cutlass13device_kernelIN5flash19enable_sm80_to_sm89INS1_16FlashAttnFwdSm80INS1_25CollectiveMainloopFwdSm80ILi8ELi1ELb0EN4cute5tupleIJNS5_1CILi128EEENS7_ILi32EEENS7_ILi256EEEEEELi256ENS_10bfloat16_tEfNS_4arch4Sm80ELb0ELb0ELb1ELb1ELb1ELb1ELb1ELb0EEENS1_21CollectiveEpilogueFwdINS6_IJS8_SA_S9_EEENS6_IJNS7_ILi1EEESI_SI_EEESC_SE_Li256ELb1ELb1ELb0ELb0EEENS1_19SingleTileSchedulerILb1ELb0ELb1ELi128EEEEEEEEEvNT_6ParamsE,"ax",@progbits
	.align	128
.text._ZN7cutlass13device_kernelIN5flash19enable_sm80_to_sm89INS1_16FlashAttnFwdSm80INS1_25CollectiveMainloopFwdSm80ILi8ELi1ELb0EN4cute5tupleIJNS5_1CILi128EEENS7_ILi32EEENS7_ILi256EEEEEELi256ENS_10bfloat16_tEfNS_4arch4Sm80ELb0ELb0ELb1ELb1ELb1ELb1ELb1ELb0EEENS1_21CollectiveEpilogueFwdINS6_IJS8_SA_S9_EEENS6_IJNS7_ILi1EEESI_SI_EEESC_SE_Li256ELb1ELb1ELb0ELb0EEENS1_19SingleTileSchedulerILb1ELb0ELb1ELi128EEEEEEEEEvNT_6ParamsE:
        .type           _ZN7cutlass13device_kernelIN5flash19enable_sm80_to_sm89INS1_16FlashAttnFwdSm80INS1_25CollectiveMainloopFwdSm80ILi8ELi1ELb0EN4cute5tupleIJNS5_1CILi128EEENS7_ILi32EEENS7_ILi256EEEEEELi256ENS_10bfloat16_tEfNS_4arch4Sm80ELb0ELb0ELb1ELb1ELb1ELb1ELb1ELb0EEENS1_21CollectiveEpilogueFwdINS6_IJS8_SA_S9_EEENS6_IJNS7_ILi1EEESI_SI_EEESC_SE_Li256ELb1ELb1ELb0ELb0EEENS1_19SingleTileSchedulerILb1ELb0ELb1ELi128EEEEEEEEEvNT_6ParamsE,@function
        .size           _ZN7cutlass13device_kernelIN5flash19enable_sm80_to_sm89INS1_16FlashAttnFwdSm80INS1_25CollectiveMainloopFwdSm80ILi8ELi1ELb0EN4cute5tupleIJNS5_1CILi128EEENS7_ILi32EEENS7_ILi256EEEEEELi256ENS_10bfloat16_tEfNS_4arch4Sm80ELb0ELb0ELb1ELb1ELb1ELb1ELb1ELb0EEENS1_21CollectiveEpilogueFwdINS6_IJS8_SA_S9_EEENS6_IJNS7_ILi1EEESI_SI_EEESC_SE_Li256ELb1ELb1ELb0ELb0EEENS1_19SingleTileSchedulerILb1ELb0ELb1ELi128EEEEEEEEEvNT_6ParamsE,(.L_x_38 - _ZN7cutlass13device_kernelIN5flash19enable_sm80_to_sm89INS1_16FlashAttnFwdSm80INS1_25CollectiveMainloopFwdSm80ILi8ELi1ELb0EN4cute5tupleIJNS5_1CILi128EEENS7_ILi32EEENS7_ILi256EEEEEELi256ENS_10bfloat16_tEfNS_4arch4Sm80ELb0ELb0ELb1ELb1ELb1ELb1ELb1ELb0EEENS1_21CollectiveEpilogueFwdINS6_IJS8_SA_S9_EEENS6_IJNS7_ILi1EEESI_SI_EEESC_SE_Li256ELb1ELb1ELb0ELb0EEENS1_19SingleTileSchedulerILb1ELb0ELb1ELi128EEEEEEEEEvNT_6ParamsE)
        .other          _ZN7cutlass13device_kernelIN5flash19enable_sm80_to_sm89INS1_16FlashAttnFwdSm80INS1_25CollectiveMainloopFwdSm80ILi8ELi1ELb0EN4cute5tupleIJNS5_1CILi128EEENS7_ILi32EEENS7_ILi256EEEEEELi256ENS_10bfloat16_tEfNS_4arch4Sm80ELb0ELb0ELb1ELb1ELb1ELb1ELb1ELb0EEENS1_21CollectiveEpilogueFwdINS6_IJS8_SA_S9_EEENS6_IJNS7_ILi1EEESI_SI_EEESC_SE_Li256ELb1ELb1ELb0ELb0EEENS1_19SingleTileSchedulerILb1ELb0ELb1ELi128EEEEEEEEEvNT_6ParamsE,@"STO_CUDA_ENTRY STV_DEFAULT"
_ZN7cutlass13device_kernelIN5flash19enable_sm80_to_sm89INS1_16FlashAttnFwdSm80INS1_25CollectiveMainloopFwdSm80ILi8ELi1ELb0EN4cute5tupleIJNS5_1CILi128EEENS7_ILi32EEENS7_ILi256EEEEEELi256ENS_10bfloat16_tEfNS_4arch4Sm80ELb0ELb0ELb1ELb1ELb1ELb1ELb1ELb0EEENS1_21CollectiveEpilogueFwdINS6_IJS8_SA_S9_EEENS6_IJNS7_ILi1EEESI_SI_EEESC_SE_Li256ELb1ELb1ELb0ELb0EEENS1_19SingleTileSchedulerILb1ELb0ELb1ELi128EEEEEEEEEvNT_6ParamsE:
[----:B------:R-:W-:Y:S01]  /*0000*/  LDC R1, c[0x0][0x37c] ;  /* 0x0000df00ff017b82 */ /* 0x000fe20000000800 */
[----:B------:R-:W-:Y:S05]  /*0010*/  EXIT ;  /* 0x000000000000794d */ /* 0x000fea0003800000 */
.L_x_2:
        /* <DEDUP_REMOVED lines=14> */
.L_x_38:


//--------------------- .text._ZN7cutlass13device_kernelIN5flash19enable_sm80_to_sm89INS1_16FlashAttnFwdSm80INS1_25CollectiveMainloopFwdSm80ILi8ELi1ELb1EN4cute5tupleIJNS5_1CILi128EEENS7_ILi48EEENS7_ILi256EEEEEELi256ENS_10bfloat16_tEfNS_4arch4Sm80ELb0ELb1ELb1ELb0ELb1ELb0ELb1ELb0EEENS1_21CollectiveEpilogueFwdINS6_IJS8_SA_S9_EEENS6_IJNS7_ILi1EEESI_SI_EEESC_SE_Li256ELb0ELb1ELb0ELb0EEENS1_19SingleTileSchedulerILb0ELb0ELb1ELi128EEEEEEEEEvNT_6ParamsE --------------------------
	.section	.text._ZN7cutlass13device_kernelIN5flash19enable_sm80_to_sm89INS1_16FlashAttnFwdSm80INS1_25CollectiveMainloopFwdSm80ILi8ELi1ELb1EN4cute5tupleIJNS5_1CILi128EEENS7_ILi48EEENS7_ILi256EEEEEELi256ENS_10bfloat16_tEfNS_4arch4Sm80ELb0ELb1ELb1ELb0ELb1ELb0ELb1ELb0EEENS1_21CollectiveEpilogueFwdINS6_IJS8_SA_S9_EEENS6_IJNS7_ILi1EEESI_SI_EEESC_SE_Li256ELb0ELb1ELb0ELb0EEENS1_19SingleTileSchedulerILb0ELb0ELb1ELi128EEEEEEEEEvNT_6ParamsE,"ax",@progbits
	.align	128
.text._ZN7cutlass13device_kernelIN5flash19enable_sm80_to_sm89INS1_16FlashAttnFwdSm80INS1_25CollectiveMainloopFwdSm80ILi8ELi1ELb1EN4cute5tupleIJNS5_1CILi128EEENS7_ILi48EEENS7_ILi256EEEEEELi256ENS_10bfloat16_tEfNS_4arch4Sm80ELb0ELb1ELb1ELb0ELb1ELb0ELb1ELb0EEENS1_21CollectiveEpilogueFwdINS6_IJS8_SA_S9_EEENS6_IJNS7_ILi1EEESI_SI_EEESC_SE_Li256ELb0ELb1ELb0ELb0EEENS1_19SingleTileSchedulerILb0ELb0ELb1ELi128EEEEEEEEEvNT_6ParamsE:
        .type           _ZN7cutlass13device_kernelIN5flash19enable_sm80_to_sm89INS1_16FlashAttnFwdSm80INS1_25CollectiveMainloopFwdSm80ILi8ELi1ELb1EN4cute5tupleIJNS5_1CILi128EEENS7_ILi48EEENS7_ILi256EEEEEELi256ENS_10bfloat16_tEfNS_4arch4Sm80ELb0ELb1ELb1ELb0ELb1ELb0ELb1ELb0EEENS1_21CollectiveEpilogueFwdINS6_IJS8_SA_S9_EEENS6_IJNS7_ILi1EEESI_SI_EEESC_SE_Li256ELb0ELb1ELb0ELb0EEENS1_19SingleTileSchedulerILb0ELb0ELb1ELi128EEEEEEEEEvNT_6ParamsE,@function
        .size           _ZN7cutlass13device_kernelIN5flash19enable_sm80_to_sm89INS1_16FlashAttnFwdSm80INS1_25CollectiveMainloopFwdSm80ILi8ELi1ELb1EN4cute5tupleIJNS5_1CILi128EEENS7_ILi48EEENS7_ILi256EEEEEELi256ENS_10bfloat16_tEfNS_4arch4Sm80ELb0ELb1ELb1ELb0ELb1ELb0ELb1ELb0EEENS1_21CollectiveEpilogueFwdINS6_IJS8_SA_S9_EEENS6_IJNS7_ILi1EEESI_SI_EEESC_SE_Li256ELb0ELb1ELb0ELb0EEENS1_19SingleTileSchedulerILb0ELb0ELb1ELi128EEEEEEEEEvNT_6ParamsE,(.L_x_39 - _ZN7cutlass13device_kernelIN5flash19enable_sm80_to_sm89INS1_16FlashAttnFwdSm80INS1_25CollectiveMainloopFwdSm80ILi8ELi1ELb1EN4cute5tupleIJNS5_1CILi128EEENS7_ILi48EEENS7_ILi256EEEEEELi256ENS_10bfloat16_tEfNS_4arch4Sm80ELb0ELb1ELb1ELb0ELb1ELb0ELb1ELb0EEENS1_21CollectiveEpilogueFwdINS6_IJS8_SA_S9_EEENS6_IJNS7_ILi1EEESI_SI_EEESC_SE_Li256ELb0ELb1ELb0ELb0EEENS1_19SingleTileSchedulerILb0ELb0ELb1ELi128EEEEEEEEEvNT_6ParamsE)
        .other          _ZN7cutlass13device_kernelIN5flash19enable_sm80_to_sm89INS1_16FlashAttnFwdSm80INS1_25CollectiveMainloopFwdSm80ILi8ELi1ELb1EN4cute5tupleIJNS5_1CILi128EEENS7_ILi48EEENS7_ILi256EEEEEELi256ENS_10bfloat16_tEfNS_4arch4Sm80ELb0ELb1ELb1ELb0ELb1ELb0ELb1ELb0EEENS1_21CollectiveEpilogueFwdINS6_IJS8_SA_S9_EEENS6_IJNS7_ILi1EEESI_SI_EEESC_SE_Li256ELb0ELb1ELb0ELb0EEENS1_19SingleTileSchedulerILb0ELb0ELb1ELi128EEEEEEEEEvNT_6ParamsE,@"STO_CUDA_ENTRY STV_DEFAULT"
_ZN7cutlass13device_kernelIN5flash19enable_sm80_to_sm89INS1_16FlashAttnFwdSm80INS1_25CollectiveMainloopFwdSm80ILi8ELi1ELb1EN4cute5tupleIJNS5_1CILi128EEENS7_ILi48EEENS7_ILi256EEEEEELi256ENS_10bfloat16_tEfNS_4arch4Sm80ELb0ELb1ELb1ELb0ELb1ELb0ELb1ELb0EEENS1_21CollectiveEpilogueFwdINS6_IJS8_SA_S9_EEENS6_IJNS7_ILi1EEESI_SI_EEESC_SE_Li256ELb0ELb1ELb0ELb0EEENS1_19SingleTileSchedulerILb0ELb0ELb1ELi128EEEEEEEEEvNT_6ParamsE:
[----:B------:R-:W-:Y:S01]  /*0000*/  LDC R1, c[0x0][0x37c] ;  /* 0x0000df00ff017b82 */ /* 0x000fe20000000800 */
[----:B------:R-:W-:Y:S05]  /*0010*/  EXIT ;  /* 0x000000000000794d */ /* 0x000fea0003800000 */
.L_x_3:
        /* <DEDUP_REMOVED lines=14> */
.L_x_39:


//--------------------- .text._ZN7cutlass13device_kernelIN5flash19enable_sm80_to_sm89INS1_16FlashAttnFwdSm80INS1_25CollectiveMainloopFwdSm80ILi8ELi1ELb1EN4cute5tupleIJNS5_1CILi128EEENS7_ILi48EEENS7_ILi256EEEEEELi256ENS_10bfloat16_tEfNS_4arch4Sm80ELb0ELb1ELb1ELb1ELb1ELb0ELb1ELb0EEENS1_21CollectiveEpilogueFwdINS6_IJS8_SA_S9_EEENS6_IJNS7_ILi1EEESI_SI_EEESC_SE_Li256ELb1ELb1ELb0ELb0EEENS1_19SingleTileSchedulerILb1ELb0ELb1ELi128EEEEEEEEEvNT_6ParamsE --------------------------
	.section	.text._ZN7cutlass13device_kernelIN5flash19enable_sm80_to_sm89INS1_16FlashAttnFwdSm80INS1_25CollectiveMainloopFwdSm80ILi8ELi1ELb1EN4cute5tupleIJNS5_1CILi128EEENS7_ILi48EEENS7_ILi256EEEEEELi256ENS_10bfloat16_tEfNS_4arch4Sm80ELb0ELb1ELb1ELb1ELb1ELb0ELb1ELb0EEENS1_21CollectiveEpilogueFwdINS6_IJS8_SA_S9_EEENS6_IJNS7_ILi1EEESI_SI_EEESC_SE_Li256ELb1ELb1ELb0ELb0EEENS1_19SingleTileSchedulerILb1ELb0ELb1ELi128EEEEEEEEEvNT_6ParamsE,"ax",@progbits
	.align	128
.text._ZN7cutlass13device_kernelIN5flash19enable_sm80_to_sm89INS1_16FlashAttnFwdSm80INS1_25CollectiveMainloopFwdSm80ILi8ELi1ELb1EN4cute5tupleIJNS5_1CILi128EEENS7_ILi48EEENS7_ILi256EEEEEELi256ENS_10bfloat16_tEfNS_4arch4Sm80ELb0ELb1ELb1ELb1ELb1ELb0ELb1ELb0EEENS1_21CollectiveEpilogueFwdINS6_IJS8_SA_S9_EEENS6_IJNS7_ILi1EEESI_SI_EEESC_SE_Li256ELb1ELb1ELb0ELb0EEENS1_19SingleTileSchedulerILb1ELb0ELb1ELi128EEEEEEEEEvNT_6ParamsE:
        .type           _ZN7cutlass13device_kernelIN5flash19enable_sm80_to_sm89INS1_16FlashAttnFwdSm80INS1_25CollectiveMainloopFwdSm80ILi8ELi1ELb1EN4cute5tupleIJNS5_1CILi128EEENS7_ILi48EEENS7_ILi256EEEEEELi256ENS_10bfloat16_tEfNS_4arch4Sm80ELb0ELb1ELb1ELb1ELb1ELb0ELb1ELb0EEENS1_21CollectiveEpilogueFwdINS6_IJS8_SA_S9_EEENS6_IJNS7_ILi1EEESI_SI_EEESC_SE_Li256ELb1ELb1ELb0ELb0EEENS1_19SingleTileSchedulerILb1ELb0ELb1ELi128EEEEEEEEEvNT_6ParamsE,@function
        .size           _ZN7cutlass13device_kernelIN5flash19enable_sm80_to_sm89INS1_16FlashAttnFwdSm80INS1_25CollectiveMainloopFwdSm80ILi8ELi1ELb1EN4cute5tupleIJNS5_1CILi128EEENS7_ILi48EEENS7_ILi256EEEEEELi256ENS_10bfloat16_tEfNS_4arch4Sm80ELb0ELb1ELb1ELb1ELb1ELb0ELb1ELb0EEENS1_21CollectiveEpilogueFwdINS6_IJS8_SA_S9_EEENS6_IJNS7_ILi1EEESI_SI_EEESC_SE_Li256ELb1ELb1ELb0ELb0EEENS1_19SingleTileSchedulerILb1ELb0ELb1ELi128EEEEEEEEEvNT_6ParamsE,(.L_x_40 - _ZN7cutlass13device_kernelIN5flash19enable_sm80_to_sm89INS1_16FlashAttnFwdSm80INS1_25CollectiveMainloopFwdSm80ILi8ELi1ELb1EN4cute5tupleIJNS5_1CILi128EEENS7_ILi48EEENS7_ILi256EEEEEELi256ENS_10bfloat16_tEfNS_4arch4Sm80ELb0ELb1ELb1ELb1ELb1ELb0ELb1ELb0EEENS1_21CollectiveEpilogueFwdINS6_IJS8_SA_S9_EEENS6_IJNS7_ILi1EEESI_SI_EEESC_SE_Li256ELb1ELb1ELb0ELb0EEENS1_19SingleTileSchedulerILb1ELb0ELb1ELi128EEEEEEEEEvNT_6ParamsE)
        .other          _ZN7cutlass13device_kernelIN5flash19enable_sm80_to_sm89INS1_16FlashAttnFwdSm80INS1_25CollectiveMainloopFwdSm80ILi8ELi1ELb1EN4cute5tupleIJNS5_1CILi128EEENS7_ILi48EEENS7_ILi256EEEEEELi256ENS_10bfloat16_tEfNS_4arch4Sm80ELb0ELb1ELb1ELb1ELb1ELb0ELb1ELb0EEENS1_21CollectiveEpilogueFwdINS6_IJS8_SA_S9_EEENS6_IJNS7_ILi1EEESI_SI_EEESC_SE_Li256ELb1ELb1ELb0ELb0EEENS1_19SingleTileSchedulerILb1ELb0ELb1ELi128EEEEEEEEEvNT_6ParamsE,@"STO_CUDA_ENTRY STV_DEFAULT"
_ZN7cutlass13device_kernelIN5flash19enable_sm80_to_sm89INS1_16FlashAttnFwdSm80INS1_25CollectiveMainloopFwdSm80ILi8ELi1ELb1EN4cute5tupleIJNS5_1CILi128EEENS7_ILi48EEENS7_ILi256EEEEEELi256ENS_10bfloat16_tEfNS_4arch4Sm80ELb0ELb1ELb1ELb1ELb1ELb0ELb1ELb0EEENS1_21CollectiveEpilogueFwdINS6_IJS8_SA_S9_EEENS6_IJNS7_ILi1EEESI_SI_EEESC_SE_Li256ELb1ELb1ELb0ELb0EEENS1_19SingleTileSchedulerILb1ELb0ELb1ELi128EEEEEEEEEvNT_6ParamsE:
[----:B------:R-:W-:Y:S01]  /*0000*/  LDC R1, c[0x0][0x37c] ;  /* 0x0000df00ff017b82 */ /* 0x000fe20000000800 */
[----:B------:R-:W-:Y:S05]  /*0010*/  EXIT ;  /* 0x000000000000794d */ /* 0x000fea0003800000 */
.L_x_4:
        /* <DEDUP_REMOVED lines=14> */
.L_x_40:


//--------------------- .text._ZN7cutlass13device_kernelIN5flash19enable_sm80_to_sm89INS1_16FlashAttnFwdSm80INS1_25CollectiveMainloopFwdSm80ILi8ELi1ELb0EN4cute5tupleIJNS5_1CILi128EEENS7_ILi32EEENS7_ILi256EEEEEELi256ENS_10bfloat16_tEfNS_4arch4Sm80ELb0ELb1ELb1ELb1ELb1ELb1ELb1ELb0EEENS1_21CollectiveEpilogueFwdINS6_IJS8_SA_S9_EEENS6_IJNS7_ILi1EEESI_SI_EEESC_SE_Li256ELb1ELb1ELb0ELb0EEENS1_19SingleTileSchedulerILb1ELb0ELb1ELi128EEEEEEEEEvNT_6ParamsE --------------------------
	.section	.text._ZN7cutlass13device_kernelIN5flash19enable_sm80_to_sm89INS1_16FlashAttnFwdSm80INS1_25CollectiveMainloopFwdSm80ILi8ELi1ELb0EN4cute5tupleIJNS5_1CILi128EEENS7_ILi32EEENS7_ILi256EEEEEELi256ENS_10bfloat16_tEfNS_4arch4Sm80ELb0ELb1ELb1ELb1ELb1ELb1ELb1ELb0EEENS1_21CollectiveEpilogueFwdINS6_IJS8_SA_S9_EEENS6_IJNS7_ILi1EEESI_SI_EEESC_SE_Li256ELb1ELb1ELb0ELb0EEENS1_19SingleTileSchedulerILb1ELb0ELb1ELi128EEEEEEEEEvNT_6ParamsE,"ax",@progbits
	.align	128
.text._ZN7cutlass13device_kernelIN5flash19enable_sm80_to_sm89INS1_16FlashAttnFwdSm80INS1_25CollectiveMainloopFwdSm80ILi8ELi1ELb0EN4cute5tupleIJNS5_1CILi128EEENS7_ILi32EEENS7_ILi256EEEEEELi256ENS_10bfloat16_tEfNS_4arch4Sm80ELb0ELb1ELb1ELb1ELb1ELb1ELb1ELb0EEENS1_21CollectiveEpilogueFwdINS6_IJS8_SA_S9_EEENS6_IJNS7_ILi1EEESI_SI_EEESC_SE_Li256ELb1ELb1ELb0ELb0EEENS1_19SingleTileSchedulerILb1ELb0ELb1ELi128EEEEEEEEEvNT_6ParamsE:
        .type           _ZN7cutlass13device_kernelIN5flash19enable_sm80_to_sm89INS1_16FlashAttnFwdSm80INS1_25CollectiveMainloopFwdSm80ILi8ELi1ELb0EN4cute5tupleIJNS5_1CILi128EEENS7_ILi32EEENS7_ILi256EEEEEELi256ENS_10bfloat16_tEfNS_4arch4Sm80ELb0ELb1ELb1ELb1ELb1ELb1ELb1ELb0EEENS1_21CollectiveEpilogueFwdINS6_IJS8_SA_S9_EEENS6_IJNS7_ILi1EEESI_SI_EEESC_SE_Li256ELb1ELb1ELb0ELb0EEENS1_19SingleTileSchedulerILb1ELb0ELb1ELi128EEEEEEEEEvNT_6ParamsE,@function
        .size           _ZN7cutlass13device_kernelIN5flash19enable_sm80_to_sm89INS1_16FlashAttnFwdSm80INS1_25CollectiveMainloopFwdSm80ILi8ELi1ELb0EN4cute5tupleIJNS5_1CILi128EEENS7_ILi32EEENS7_ILi256EEEEEELi256ENS_10bfloat16_tEfNS_4arch4Sm80ELb0ELb1ELb1ELb1ELb1ELb1ELb1ELb0EEENS1_21CollectiveEpilogueFwdINS6_IJS8_SA_S9_EEENS6_IJNS7_ILi1EEESI_SI_EEESC_SE_Li256ELb1ELb1ELb0ELb0EEENS1_19SingleTileSchedulerILb1ELb0ELb1ELi128EEEEEEEEEvNT_6ParamsE,(.L_x_41 - _ZN7cutlass13device_kernelIN5flash19enable_sm80_to_sm89INS1_16FlashAttnFwdSm80INS1_25CollectiveMainloopFwdSm80ILi8ELi1ELb0EN4cute5tupleIJNS5_1CILi128EEENS7_ILi32EEENS7_ILi256EEEEEELi256ENS_10bfloat16_tEfNS_4arch4Sm80ELb0ELb1ELb1ELb1ELb1ELb1ELb1ELb0EEENS1_21CollectiveEpilogueFwdINS6_IJS8_SA_S9_EEENS6_IJNS7_ILi1EEESI_SI_EEESC_SE_Li256ELb1ELb1ELb0ELb0EEENS1_19SingleTileSchedulerILb1ELb0ELb1ELi128EEEEEEEEEvNT_6ParamsE)
        .other          _ZN7cutlass13device_kernelIN5flash19enable_sm80_to_sm89INS1_16FlashAttnFwdSm80INS1_25CollectiveMainloopFwdSm80ILi8ELi1ELb0EN4cute5tupleIJNS5_1CILi128EEENS7_ILi32EEENS7_ILi256EEEEEELi256ENS_10bfloat16_tEfNS_4arch4Sm80ELb0ELb1ELb1ELb1ELb1ELb1ELb1ELb0EEENS1_21CollectiveEpilogueFwdINS6_IJS8_SA_S9_EEENS6_IJNS7_ILi1EEESI_SI_EEESC_SE_Li256ELb1ELb1ELb0ELb0EEENS1_19SingleTileSchedulerILb1ELb0ELb1ELi128EEEEEEEEEvNT_6ParamsE,@"STO_CUDA_ENTRY STV_DEFAULT"
_ZN7cutlass13device_kernelIN5flash19enable_sm80_to_sm89INS1_16FlashAttnFwdSm80INS1_25CollectiveMainloopFwdSm80ILi8ELi1ELb0EN4cute5tupleIJNS5_1CILi128EEENS7_ILi32EEENS7_ILi256EEEEEELi256ENS_10bfloat16_tEfNS_4arch4Sm80ELb0ELb1ELb1ELb1ELb1ELb1ELb1ELb0EEENS1_21CollectiveEpilogueFwdINS6_IJS8_SA_S9_EEENS6_IJNS7_ILi1EEESI_SI_EEESC_SE_Li256ELb1ELb1ELb0ELb0EEENS1_19SingleTileSchedulerILb1ELb0ELb1ELi128EEEEEEEEEvNT_6ParamsE:
[----:B------:R-:W-:Y:S01]  /*0000*/  LDC R1, c[0x0][0x37c] ;  /* 0x0000df00ff017b82 */ /* 0x000fe20000000800 */
[----:B------:R-:W-:Y:S05]  /*0010*/  EXIT ;  /* 0x000000000000794d */ /* 0x000fea0003800000 */
.L_x_5:
        /* <DEDUP_REMOVED lines=14> */
.L_x_41:


//--------------------- .text._ZN7cutlass13device_kernelIN5flash19enable_sm80_to_sm89INS1_16FlashAttnFwdSm80INS1_25CollectiveMainloopFwdSm80ILi8ELi1ELb1EN4cute5tupleIJNS5_1CILi128EEENS7_ILi64EEENS7_ILi256EEEEEELi256ENS_10bfloat16_tEfNS_4arch4Sm80ELb1ELb0ELb1ELb0ELb1ELb0ELb1ELb0EEENS1_21CollectiveEpilogueFwdINS6_IJS8_SA_S9_EEENS6_IJNS7_ILi1EEESI_SI_EEESC_SE_Li256ELb0ELb1ELb0ELb0EEENS1_30DynamicPersistentTileSchedulerILi256ELi256ELb0ELb1ELb0EEEEEEEEEvNT_6ParamsE --------------------------
	.section	.text._ZN7cutlass13device_kernelIN5flash19enable_sm80_to_sm89INS1_16FlashAttnFwdSm80INS1_25CollectiveMainloopFwdSm80ILi8ELi1ELb1EN4cute5tupleIJNS5_1CILi128EEENS7_ILi64EEENS7_ILi256EEEEEELi256ENS_10bfloat16_tEfNS_4arch4Sm80ELb1ELb0ELb1ELb0ELb1ELb0ELb1ELb0EEENS1_21CollectiveEpilogueFwdINS6_IJS8_SA_S9_EEENS6_IJNS7_ILi1EEESI_SI_EEESC_SE_Li256ELb0ELb1ELb0ELb0EEENS1_30DynamicPersistentTileSchedulerILi256ELi256ELb0ELb1ELb0EEEEEEEEEvNT_6ParamsE,"ax",@progbits
	.align	128
.text._ZN7cutlass13device_kernelIN5flash19enable_sm80_to_sm89INS1_16FlashAttnFwdSm80INS1_25CollectiveMainloopFwdSm80ILi8ELi1ELb1EN4cute5tupleIJNS5_1CILi128EEENS7_ILi64EEENS7_ILi256EEEEEELi256ENS_10bfloat16_tEfNS_4arch4Sm80ELb1ELb0ELb1ELb0ELb1ELb0ELb1ELb0EEENS1_21CollectiveEpilogueFwdINS6_IJS8_SA_S9_EEENS6_IJNS7_ILi1EEESI_SI_EEESC_SE_Li256ELb0ELb1ELb0ELb0EEENS1_30DynamicPersistentTileSchedulerILi256ELi256ELb0ELb1ELb0EEEEEEEEEvNT_6ParamsE:
        .type           _ZN7cutlass13device_kernelIN5flash19enable_sm80_to_sm89INS1_16FlashAttnFwdSm80INS1_25CollectiveMainloopFwdSm80ILi8ELi1ELb1EN4cute5tupleIJNS5_1CILi128EEENS7_ILi64EEENS7_ILi256EEEEEELi256ENS_10bfloat16_tEfNS_4arch4Sm80ELb1ELb0ELb1ELb0ELb1ELb0ELb1ELb0EEENS1_21CollectiveEpilogueFwdINS6_IJS8_SA_S9_EEENS6_IJNS7_ILi1EEESI_SI_EEESC_SE_Li256ELb0ELb1ELb0ELb0EEENS1_30DynamicPersistentTileSchedulerILi256ELi256ELb0ELb1ELb0EEEEEEEEEvNT_6ParamsE,@function
        .size           _ZN7cutlass13device_kernelIN5flash19enable_sm80_to_sm89INS1_16FlashAttnFwdSm80INS1_25CollectiveMainloopFwdSm80ILi8ELi1ELb1EN4cute5tupleIJNS5_1CILi128EEENS7_ILi64EEENS7_ILi256EEEEEELi256ENS_10bfloat16_tEfNS_4arch4Sm80ELb1ELb0ELb1ELb0ELb1ELb0ELb1ELb0EEENS1_21CollectiveEpilogueFwdINS6_IJS8_SA_S9_EEENS6_IJNS7_ILi1EEESI_SI_EEESC_SE_Li256ELb0ELb1ELb0ELb0EEENS1_30DynamicPersistentTileSchedulerILi256ELi256ELb0ELb1ELb0EEEEEEEEEvNT_6ParamsE,(.L_x_42 - _ZN7cutlass13device_kernelIN5flash19enable_sm80_to_sm89INS1_16FlashAttnFwdSm80INS1_25CollectiveMainloopFwdSm80ILi8ELi1ELb1EN4cute5tupleIJNS5_1CILi128EEENS7_ILi64EEENS7_ILi256EEEEEELi256ENS_10bfloat16_tEfNS_4arch4Sm80ELb1ELb0ELb1ELb0ELb1ELb0ELb1ELb0EEENS1_21CollectiveEpilogueFwdINS6_IJS8_SA_S9_EEENS6_IJNS7_ILi1EEESI_SI_EEESC_SE_Li256ELb0ELb1ELb0ELb0EEENS1_30DynamicPersistentTileSchedulerILi256ELi256ELb0ELb1ELb0EEEEEEEEEvNT_6ParamsE)
        .other          _ZN7cutlass13device_kernelIN5flash19enable_sm80_to_sm89INS1_16FlashAttnFwdSm80INS1_25CollectiveMainloopFwdSm80ILi8ELi1ELb1EN4cute5tupleIJNS5_1CILi128EEENS7_ILi64EEENS7_ILi256EEEEEELi256ENS_10bfloat16_tEfNS_4arch4Sm80ELb1ELb0ELb1ELb0ELb1ELb0ELb1ELb0EEENS1_21CollectiveEpilogueFwdINS6_IJS8_SA_S9_EEENS6_IJNS7_ILi1EEESI_SI_EEESC_SE_Li256ELb0ELb1ELb0ELb0EEENS1_30DynamicPersistentTileSchedulerILi256ELi256ELb0ELb1ELb0EEEEEEEEEvNT_6ParamsE,@"STO_CUDA_ENTRY STV_DEFAULT"
_ZN7cutlass13device_kernelIN5flash19enable_sm80_to_sm89INS1_16FlashAttnFwdSm80INS1_25CollectiveMainloopFwdSm80ILi8ELi1ELb1EN4cute5tupleIJNS5_1CILi128EEENS7_ILi64EEENS7_ILi256EEEEEELi256ENS_10bfloat16_tEfNS_4arch4Sm80ELb1ELb0ELb1ELb0ELb1ELb0ELb1ELb0EEENS1_21CollectiveEpilogueFwdINS6_IJS8_SA_S9_EEENS6_IJNS7_ILi1EEESI_SI_EEESC_SE_Li256ELb0ELb1ELb0ELb0EEENS1_30DynamicPersistentTileSchedulerILi256ELi256ELb0ELb1ELb0EEEEEEEEEvNT_6ParamsE:
[----:B------:R-:W-:Y:S01]  /*0000*/  LDC R1, c[0x0][0x37c] ;  /* 0x0000df00ff017b82 */ /* 0x000fe20000000800 */
[----:B------:R-:W-:Y:S05]  /*0010*/  EXIT ;  /* 0x000000000000794d */ /* 0x000fea0003800000 */
.L_x_6:
        /* <DEDUP_REMOVED lines=14> */
.L_x_42:


//--------------------- .text._ZN7cutlass13device_kernelIN5flash19enable_sm80_to_sm89INS1_16FlashAttnFwdSm80INS1_25CollectiveMainloopFwdSm80ILi8ELi1ELb1EN4cute5tupleIJNS5_1CILi128EEENS7_ILi64EEENS7_ILi256EEEEEELi256ENS_10bfloat16_tEfNS_4arch4Sm80ELb1ELb0ELb1ELb1ELb1ELb0ELb1ELb0EEENS1_21CollectiveEpilogueFwdINS6_IJS8_SA_S9_EEENS6_IJNS7_ILi1EEESI_SI_EEESC_SE_Li256ELb1ELb1ELb0ELb0EEENS1_19SingleTileSchedulerILb1ELb0ELb1ELi128EEEEEEEEEvNT_6ParamsE --------------------------
	.section	.text._ZN7cutlass13device_kernelIN5flash19enable_sm80_to_sm89INS1_16FlashAttnFwdSm80INS1_25CollectiveMainloopFwdSm80ILi8ELi1ELb1EN4cute5tupleIJNS5_1CILi128EEENS7_ILi64EEENS7_ILi256EEEEEELi256ENS_10bfloat16_tEfNS_4arch4Sm80ELb1ELb0ELb1ELb1ELb1ELb0ELb1ELb0EEENS1_21CollectiveEpilogueFwdINS6_IJS8_SA_S9_EEENS6_IJNS7_ILi1EEESI_SI_EEESC_SE_Li256ELb1ELb1ELb0ELb0EEENS1_19SingleTileSchedulerILb1ELb0ELb1ELi128EEEEEEEEEvNT_6ParamsE,"ax",@progbits
	.align	128
.text._ZN7cutlass13device_kernelIN5flash19enable_sm80_to_sm89INS1_16FlashAttnFwdSm80INS1_25CollectiveMainloopFwdSm80ILi8ELi1ELb1EN4cute5tupleIJNS5_1CILi128EEENS7_ILi64EEENS7_ILi256EEEEEELi256ENS_10bfloat16_tEfNS_4arch4Sm80ELb1ELb0ELb1ELb1ELb1ELb0ELb1ELb0EEENS1_21CollectiveEpilogueFwdINS6_IJS8_SA_S9_EEENS6_IJNS7_ILi1EEESI_SI_EEESC_SE_Li256ELb1ELb1ELb0ELb0EEENS1_19SingleTileSchedulerILb1ELb0ELb1ELi128EEEEEEEEEvNT_6ParamsE:
        .type           _ZN7cutlass13device_kernelIN5flash19enable_sm80_to_sm89INS1_16FlashAttnFwdSm80INS1_25CollectiveMainloopFwdSm80ILi8ELi1ELb1EN4cute5tupleIJNS5_1CILi128EEENS7_ILi64EEENS7_ILi256EEEEEELi256ENS_10bfloat16_tEfNS_4arch4Sm80ELb1ELb0ELb1ELb1ELb1ELb0ELb1ELb0EEENS1_21CollectiveEpilogueFwdINS6_IJS8_SA_S9_EEENS6_IJNS7_ILi1EEESI_SI_EEESC_SE_Li256ELb1ELb1ELb0ELb0EEENS1_19SingleTileSchedulerILb1ELb0ELb1ELi128EEEEEEEEEvNT_6ParamsE,@function
        .size           _ZN7cutlass13device_kernelIN5flash19enable_sm80_to_sm89INS1_16FlashAttnFwdSm80INS1_25CollectiveMainloopFwdSm80ILi8ELi1ELb1EN4cute5tupleIJNS5_1CILi128EEENS7_ILi64EEENS7_ILi256EEEEEELi256ENS_10bfloat16_tEfNS_4arch4Sm80ELb1ELb0ELb1ELb1ELb1ELb0ELb1ELb0EEENS1_21CollectiveEpilogueFwdINS6_IJS8_SA_S9_EEENS6_IJNS7_ILi1EEESI_SI_EEESC_SE_Li256ELb1ELb1ELb0ELb0EEENS1_19SingleTileSchedulerILb1ELb0ELb1ELi128EEEEEEEEEvNT_6ParamsE,(.L_x_43 - _ZN7cutlass13device_kernelIN5flash19enable_sm80_to_sm89INS1_16FlashAttnFwdSm80INS1_25CollectiveMainloopFwdSm80ILi8ELi1ELb1EN4cute5tupleIJNS5_1CILi128EEENS7_ILi64EEENS7_ILi256EEEEEELi256ENS_10bfloat16_tEfNS_4arch4Sm80ELb1ELb0ELb1ELb1ELb1ELb0ELb1ELb0EEENS1_21CollectiveEpilogueFwdINS6_IJS8_SA_S9_EEENS6_IJNS7_ILi1EEESI_SI_EEESC_SE_Li256ELb1ELb1ELb0ELb0EEENS1_19SingleTileSchedulerILb1ELb0ELb1ELi128EEEEEEEEEvNT_6ParamsE)
        .other          _ZN7cutlass13device_kernelIN5flash19enable_sm80_to_sm89INS1_16FlashAttnFwdSm80INS1_25CollectiveMainloopFwdSm80ILi8ELi1ELb1EN4cute5tupleIJNS5_1CILi128EEENS7_ILi64EEENS7_ILi256EEEEEELi256ENS_10bfloat16_tEfNS_4arch4Sm80ELb1ELb0ELb1ELb1ELb1ELb0ELb1ELb0EEENS1_21CollectiveEpilogueFwdINS6_IJS8_SA_S9_EEENS6_IJNS7_ILi1EEESI_SI_EEESC_SE_Li256ELb1ELb1ELb0ELb0EEENS1_19SingleTileSchedulerILb1ELb0ELb1ELi128EEEEEEEEEvNT_6ParamsE,@"STO_CUDA_ENTRY STV_DEFAULT"
_ZN7cutlass13device_kernelIN5flash19enable_sm80_to_sm89INS1_16FlashAttnFwdSm80INS1_25CollectiveMainloopFwdSm80ILi8ELi1ELb1EN4cute5tupleIJNS5_1CILi128EEENS7_ILi64EEENS7_ILi256EEEEEELi256ENS_10bfloat16_tEfNS_4arch4Sm80ELb1ELb0ELb1ELb1ELb1ELb0ELb1ELb0EEENS1_21CollectiveEpilogueFwdINS6_IJS8_SA_S9_EEENS6_IJNS7_ILi1EEESI_SI_EEESC_SE_Li256ELb1ELb1ELb0ELb0EEENS1_19SingleTileSchedulerILb1ELb0ELb1ELi128EEEEEEEEEvNT_6ParamsE:
[----:B------:R-:W-:Y:S01]  /*0000*/  LDC R1, c[0x0][0x37c] ;  /* 0x0000df00ff017b82 */ /* 0x000fe20000000800 */
[----:B------:R-:W-:Y:S05]  /*0010*/  EXIT ;  /* 0x000000000000794d */ /* 0x000fea0003800000 */
.L_x_7:
        /* <DEDUP_REMOVED lines=14> */
.L_x_43:


//--------------------- .text._ZN7cutlass13device_kernelIN5flash19enable_sm80_to_sm89INS1_16FlashAttnFwdSm80INS1_25CollectiveMainloopFwdSm80ILi8ELi1ELb0EN4cute5tupleIJNS5_1CILi128EEENS7_ILi32EEENS7_ILi256EEEEEELi256ENS_10bfloat16_tEfNS_4arch4Sm80ELb1ELb0ELb1ELb1ELb1ELb1ELb1ELb0EEENS1_21CollectiveEpilogueFwdINS6_IJS8_SA_S9_EEENS6_IJNS7_ILi1EEESI_SI_EEESC_SE_Li256ELb1ELb1ELb0ELb0EEENS1_19SingleTileSchedulerILb1ELb0ELb1ELi128EEEEEEEEEvNT_6ParamsE --------------------------
	.section	.text._ZN7cutlass13device_kernelIN5flash19enable_sm80_to_sm89INS1_16FlashAttnFwdSm80INS1_25CollectiveMainloopFwdSm80ILi8ELi1ELb0EN4cute5tupleIJNS5_1CILi128EEENS7_ILi32EEENS7_ILi256EEEEEELi256ENS_10bfloat16_tEfNS_4arch4Sm80ELb1ELb0ELb1ELb1ELb1ELb1ELb1ELb0EEENS1_21CollectiveEpilogueFwdINS6_IJS8_SA_S9_EEENS6_IJNS7_ILi1EEESI_SI_EEESC_SE_Li256ELb1ELb1ELb0ELb0EEENS1_19SingleTileSchedulerILb1ELb0ELb1ELi128EEEEEEEEEvNT_6ParamsE,"ax",@progbits
	.align	128
.text._ZN7cutlass13device_kernelIN5flash19enable_sm80_to_sm89INS1_16FlashAttnFwdSm80INS1_25CollectiveMainloopFwdSm80ILi8ELi1ELb0EN4cute5tupleIJNS5_1CILi128EEENS7_ILi32EEENS7_ILi256EEEEEELi256ENS_10bfloat16_tEfNS_4arch4Sm80ELb1ELb0ELb1ELb1ELb1ELb1ELb1ELb0EEENS1_21CollectiveEpilogueFwdINS6_IJS8_SA_S9_EEENS6_IJNS7_ILi1EEESI_SI_EEESC_SE_Li256ELb1ELb1ELb0ELb0EEENS1_19SingleTileSchedulerILb1ELb0ELb1ELi128EEEEEEEEEvNT_6ParamsE:
        .type           _ZN7cutlass13device_kernelIN5flash19enable_sm80_to_sm89INS1_16FlashAttnFwdSm80INS1_25CollectiveMainloopFwdSm80ILi8ELi1ELb0EN4cute5tupleIJNS5_1CILi128EEENS7_ILi32EEENS7_ILi256EEEEEELi256ENS_10bfloat16_tEfNS_4arch4Sm80ELb1ELb0ELb1ELb1ELb1ELb1ELb1ELb0EEENS1_21CollectiveEpilogueFwdINS6_IJS8_SA_S9_EEENS6_IJNS7_ILi1EEESI_SI_EEESC_SE_Li256ELb1ELb1ELb0ELb0EEENS1_19SingleTileSchedulerILb1ELb0ELb1ELi128EEEEEEEEEvNT_6ParamsE,@function
        .size           _ZN7cutlass13device_kernelIN5flash19enable_sm80_to_sm89INS1_16FlashAttnFwdSm80INS1_25CollectiveMainloopFwdSm80ILi8ELi1ELb0EN4cute5tupleIJNS5_1CILi128EEENS7_ILi32EEENS7_ILi256EEEEEELi256ENS_10bfloat16_tEfNS_4arch4Sm80ELb1ELb0ELb1ELb1ELb1ELb1ELb1ELb0EEENS1_21CollectiveEpilogueFwdINS6_IJS8_SA_S9_EEENS6_IJNS7_ILi1EEESI_SI_EEESC_SE_Li256ELb1ELb1ELb0ELb0EEENS1_19SingleTileSchedulerILb1ELb0ELb1ELi128EEEEEEEEEvNT_6ParamsE,(.L_x_44 - _ZN7cutlass13device_kernelIN5flash19enable_sm80_to_sm89INS1_16FlashAttnFwdSm80INS1_25CollectiveMainloopFwdSm80ILi8ELi1ELb0EN4cute5tupleIJNS5_1CILi128EEENS7_ILi32EEENS7_ILi256EEEEEELi256ENS_10bfloat16_tEfNS_4arch4Sm80ELb1ELb0ELb1ELb1ELb1ELb1ELb1ELb0EEENS1_21CollectiveEpilogueFwdINS6_IJS8_SA_S9_EEENS6_IJNS7_ILi1EEESI_SI_EEESC_SE_Li256ELb1ELb1ELb0ELb0EEENS1_19SingleTileSchedulerILb1ELb0ELb1ELi128EEEEEEEEEvNT_6ParamsE)
        .other          _ZN7cutlass13device_kernelIN5flash19enable_sm80_to_sm89INS1_16FlashAttnFwdSm80INS1_25CollectiveMainloopFwdSm80ILi8ELi1ELb0EN4cute5tupleIJNS5_1CILi128EEENS7_ILi32EEENS7_ILi256EEEEEELi256ENS_10bfloat16_tEfNS_4arch4Sm80ELb1ELb0ELb1ELb1ELb1ELb1ELb1ELb0EEENS1_21CollectiveEpilogueFwdINS6_IJS8_SA_S9_EEENS6_IJNS7_ILi1EEESI_SI_EEESC_SE_Li256ELb1ELb1ELb0ELb0EEENS1_19SingleTileSchedulerILb1ELb0ELb1ELi128EEEEEEEEEvNT_6ParamsE,@"STO_CUDA_ENTRY STV_DEFAULT"
_ZN7cutlass13device_kernelIN5flash19enable_sm80_to_sm89INS1_16FlashAttnFwdSm80INS1_25CollectiveMainloopFwdSm80ILi8ELi1ELb0EN4cute5tupleIJNS5_1CILi128EEENS7_ILi32EEENS7_ILi256EEEEEELi256ENS_10bfloat16_tEfNS_4arch4Sm80ELb1ELb0ELb1ELb1ELb1ELb1ELb1ELb0EEENS1_21CollectiveEpilogueFwdINS6_IJS8_SA_S9_EEENS6_IJNS7_ILi1EEESI_SI_EEESC_SE_Li256ELb1ELb1ELb0ELb0EEENS1_19SingleTileSchedulerILb1ELb0ELb1ELi128EEEEEEEEEvNT_6ParamsE:
[----:B------:R-:W-:Y:S01]  /*0000*/  LDC R1, c[0x0][0x37c] ;  /* 0x0000df00ff017b82 */ /* 0x000fe20000000800 */
[----:B------:R-:W-:Y:S05]  /*0010*/  EXIT ;  /* 0x000000000000794d */ /* 0x000fea0003800000 */
.L_x_8:
        /* <DEDUP_REMOVED lines=14> */
.L_x_44:


//--------------------- .text._ZN7cutlass13device_kernelIN5flash19enable_sm80_to_sm89INS1_16FlashAttnFwdSm80INS1_25CollectiveMainloopFwdSm80ILi8ELi1ELb0EN4cute5tupleIJNS5_1CILi128EEENS7_ILi96EEENS7_ILi256EEEEEELi256ENS_10bfloat16_tEfNS_4arch4Sm80ELb0ELb0ELb1ELb0ELb1ELb0ELb1ELb0EEENS1_21CollectiveEpilogueFwdINS6_IJS8_SA_S9_EEENS6_IJNS7_ILi1EEESI_SI_EEESC_SE_Li256ELb0ELb1ELb0ELb0EEENS1_19SingleTileSchedulerILb0ELb0ELb1ELi128EEEEEEEEEvNT_6ParamsE --------------------------
	.section	.text._ZN7cutlass13device_kernelIN5flash19enable_sm80_to_sm89INS1_16FlashAttnFwdSm80INS1_25CollectiveMainloopFwdSm80ILi8ELi1ELb0EN4cute5tupleIJNS5_1CILi128EEENS7_ILi96EEENS7_ILi256EEEEEELi256ENS_10bfloat16_tEfNS_4arch4Sm80ELb0ELb0ELb1ELb0ELb1ELb0ELb1ELb0EEENS1_21CollectiveEpilogueFwdINS6_IJS8_SA_S9_EEENS6_IJNS7_ILi1EEESI_SI_EEESC_SE_Li256ELb0ELb1ELb0ELb0EEENS1_19SingleTileSchedulerILb0ELb0ELb1ELi128EEEEEEEEEvNT_6ParamsE,"ax",@progbits
	.align	128
.text._ZN7cutlass13device_kernelIN5flash19enable_sm80_to_sm89INS1_16FlashAttnFwdSm80INS1_25CollectiveMainloopFwdSm80ILi8ELi1ELb0EN4cute5tupleIJNS5_1CILi128EEENS7_ILi96EEENS7_ILi256EEEEEELi256ENS_10bfloat16_tEfNS_4arch4Sm80ELb0ELb0ELb1ELb0ELb1ELb0ELb1ELb0EEENS1_21CollectiveEpilogueFwdINS6_IJS8_SA_S9_EEENS6_IJNS7_ILi1EEESI_SI_EEESC_SE_Li256ELb0ELb1ELb0ELb0EEENS1_19SingleTileSchedulerILb0ELb0ELb1ELi128EEEEEEEEEvNT_6ParamsE:
        .type           _ZN7cutlass13device_kernelIN5flash19enable_sm80_to_sm89INS1_16FlashAttnFwdSm80INS1_25CollectiveMainloopFwdSm80ILi8ELi1ELb0EN4cute5tupleIJNS5_1CILi128EEENS7_ILi96EEENS7_ILi256EEEEEELi256ENS_10bfloat16_tEfNS_4arch4Sm80ELb0ELb0ELb1ELb0ELb1ELb0ELb1ELb0EEENS1_21CollectiveEpilogueFwdINS6_IJS8_SA_S9_EEENS6_IJNS7_ILi1EEESI_SI_EEESC_SE_Li256ELb0ELb1ELb0ELb0EEENS1_19SingleTileSchedulerILb0ELb0ELb1ELi128EEEEEEEEEvNT_6ParamsE,@function
        .size           _ZN7cutlass13device_kernelIN5flash19enable_sm80_to_sm89INS1_16FlashAttnFwdSm80INS1_25CollectiveMainloopFwdSm80ILi8ELi1ELb0EN4cute5tupleIJNS5_1CILi128EEENS7_ILi96EEENS7_ILi256EEEEEELi256ENS_10bfloat16_tEfNS_4arch4Sm80ELb0ELb0ELb1ELb0ELb1ELb0ELb1ELb0EEENS1_21CollectiveEpilogueFwdINS6_IJS8_SA_S9_EEENS6_IJNS7_ILi1EEESI_SI_EEESC_SE_Li256ELb0ELb1ELb0ELb0EEENS1_19SingleTileSchedulerILb0ELb0ELb1ELi128EEEEEEEEEvNT_6ParamsE,(.L_x_45 - _ZN7cutlass13device_kernelIN5flash19enable_sm80_to_sm89INS1_16FlashAttnFwdSm80INS1_25CollectiveMainloopFwdSm80ILi8ELi1ELb0EN4cute5tupleIJNS5_1CILi128EEENS7_ILi96EEENS7_ILi256EEEEEELi256ENS_10bfloat16_tEfNS_4arch4Sm80ELb0ELb0ELb1ELb0ELb1ELb0ELb1ELb0EEENS1_21CollectiveEpilogueFwdINS6_IJS8_SA_S9_EEENS6_IJNS7_ILi1EEESI_SI_EEESC_SE_Li256ELb0ELb1ELb0ELb0EEENS1_19SingleTileSchedulerILb0ELb0ELb1ELi128EEEEEEEEEvNT_6ParamsE)
        .other          _ZN7cutlass13device_kernelIN5flash19enable_sm80_to_sm89INS1_16FlashAttnFwdSm80INS1_25CollectiveMainloopFwdSm80ILi8ELi1ELb0EN4cute5tupleIJNS5_1CILi128EEENS7_ILi96EEENS7_ILi256EEEEEELi256ENS_10bfloat16_tEfNS_4arch4Sm80ELb0ELb0ELb1ELb0ELb1ELb0ELb1ELb0EEENS1_21CollectiveEpilogueFwdINS6_IJS8_SA_S9_EEENS6_IJNS7_ILi1EEESI_SI_EEESC_SE_Li256ELb0ELb1ELb0ELb0EEENS1_19SingleTileSchedulerILb0ELb0ELb1ELi128EEEEEEEEEvNT_6ParamsE,@"STO_CUDA_ENTRY STV_DEFAULT"
_ZN7cutlass13device_kernelIN5flash19enable_sm80_to_sm89INS1_16FlashAttnFwdSm80INS1_25CollectiveMainloopFwdSm80ILi8ELi1ELb0EN4cute5tupleIJNS5_1CILi128EEENS7_ILi96EEENS7_ILi256EEEEEELi256ENS_10bfloat16_tEfNS_4arch4Sm80ELb0ELb0ELb1ELb0ELb1ELb0ELb1ELb0EEENS1_21CollectiveEpilogueFwdINS6_IJS8_SA_S9_EEENS6_IJNS7_ILi1EEESI_SI_EEESC_SE_Li256ELb0ELb1ELb0ELb0EEENS1_19SingleTileSchedulerILb0ELb0ELb1ELi128EEEEEEEEEvNT_6ParamsE:
[----:B------:R-:W-:Y:S01]  /*0000*/  LDC R1, c[0x0][0x37c] ;  /* 0x0000df00ff017b82 */ /* 0x000fe20000000800 */
[----:B------:R-:W-:Y:S05]  /*0010*/  EXIT ;  /* 0x000000000000794d */ /* 0x000fea0003800000 */
.L_x_9:
        /* <DEDUP_REMOVED lines=14> */
.L_x_45:


//--------------------- .text._ZN7cutlass13device_kernelIN5flash19enable_sm80_to_sm89INS1_16FlashAttnFwdSm80INS1_25CollectiveMainloopFwdSm80ILi8ELi1ELb0EN4cute5tupleIJNS5_1CILi128EEENS7_ILi96EEENS7_ILi256EEEEEELi256ENS_10bfloat16_tEfNS_4arch4Sm80ELb0ELb0ELb1ELb1ELb1ELb0ELb1ELb0EEENS1_21CollectiveEpilogueFwdINS6_IJS8_SA_S9_EEENS6_IJNS7_ILi1EEESI_SI_EEESC_SE_Li256ELb1ELb1ELb0ELb0EEENS1_19SingleTileSchedulerILb1ELb0ELb1ELi128EEEEEEEEEvNT_6ParamsE --------------------------
	.section	.text._ZN7cutlass13device_kernelIN5flash19enable_sm80_to_sm89INS1_16FlashAttnFwdSm80INS1_25CollectiveMainloopFwdSm80ILi8ELi1ELb0EN4cute5tupleIJNS5_1CILi128EEENS7_ILi96EEENS7_ILi256EEEEEELi256ENS_10bfloat16_tEfNS_4arch4Sm80ELb0ELb0ELb1ELb1ELb1ELb0ELb1ELb0EEENS1_21CollectiveEpilogueFwdINS6_IJS8_SA_S9_EEENS6_IJNS7_ILi1EEESI_SI_EEESC_SE_Li256ELb1ELb1ELb0ELb0EEENS1_19SingleTileSchedulerILb1ELb0ELb1ELi128EEEEEEEEEvNT_6ParamsE,"ax",@progbits
	.align	128
.text._ZN7cutlass13device_kernelIN5flash19enable_sm80_to_sm89INS1_16FlashAttnFwdSm80INS1_25CollectiveMainloopFwdSm80ILi8ELi1ELb0EN4cute5tupleIJNS5_1CILi128EEENS7_ILi96EEENS7_ILi256EEEEEELi256ENS_10bfloat16_tEfNS_4arch4Sm80ELb0ELb0ELb1ELb1ELb1ELb0ELb1ELb0EEENS1_21CollectiveEpilogueFwdINS6_IJS8_SA_S9_EEENS6_IJNS7_ILi1EEESI_SI_EEESC_SE_Li256ELb1ELb1ELb0ELb0EEENS1_19SingleTileSchedulerILb1ELb0ELb1ELi128EEEEEEEEEvNT_6ParamsE:
        .type           _ZN7cutlass13device_kernelIN5flash19enable_sm80_to_sm89INS1_16FlashAttnFwdSm80INS1_25CollectiveMainloopFwdSm80ILi8ELi1ELb0EN4cute5tupleIJNS5_1CILi128EEENS7_ILi96EEENS7_ILi256EEEEEELi256ENS_10bfloat16_tEfNS_4arch4Sm80ELb0ELb0ELb1ELb1ELb1ELb0ELb1ELb0EEENS1_21CollectiveEpilogueFwdINS6_IJS8_SA_S9_EEENS6_IJNS7_ILi1EEESI_SI_EEESC_SE_Li256ELb1ELb1ELb0ELb0EEENS1_19SingleTileSchedulerILb1ELb0ELb1ELi128EEEEEEEEEvNT_6ParamsE,@function
        .size           _ZN7cutlass13device_kernelIN5flash19enable_sm80_to_sm89INS1_16FlashAttnFwdSm80INS1_25CollectiveMainloopFwdSm80ILi8ELi1ELb0EN4cute5tupleIJNS5_1CILi128EEENS7_ILi96EEENS7_ILi256EEEEEELi256ENS_10bfloat16_tEfNS_4arch4Sm80ELb0ELb0ELb1ELb1ELb1ELb0ELb1ELb0EEENS1_21CollectiveEpilogueFwdINS6_IJS8_SA_S9_EEENS6_IJNS7_ILi1EEESI_SI_EEESC_SE_Li256ELb1ELb1ELb0ELb0EEENS1_19SingleTileSchedulerILb1ELb0ELb1ELi128EEEEEEEEEvNT_6ParamsE,(.L_x_46 - _ZN7cutlass13device_kernelIN5flash19enable_sm80_to_sm89INS1_16FlashAttnFwdSm80INS1_25CollectiveMainloopFwdSm80ILi8ELi1ELb0EN4cute5tupleIJNS5_1CILi128EEENS7_ILi96EEENS7_ILi256EEEEEELi256ENS_10bfloat16_tEfNS_4arch4Sm80ELb0ELb0ELb1ELb1ELb1ELb0ELb1ELb0EEENS1_21CollectiveEpilogueFwdINS6_IJS8_SA_S9_EEENS6_IJNS7_ILi1EEESI_SI_EEESC_SE_Li256ELb1ELb1ELb0ELb0EEENS1_19SingleTileSchedulerILb1ELb0ELb1ELi128EEEEEEEEEvNT_6ParamsE)
        .other          _ZN7cutlass13device_kernelIN5flash19enable_sm80_to_sm89INS1_16FlashAttnFwdSm80INS1_25CollectiveMainloopFwdSm80ILi8ELi1ELb0EN4cute5tupleIJNS5_1CILi128EEENS7_ILi96EEENS7_ILi256EEEEEELi256ENS_10bfloat16_tEfNS_4arch4Sm80ELb0ELb0ELb1ELb1ELb1ELb0ELb1ELb0EEENS1_21CollectiveEpilogueFwdINS6_IJS8_SA_S9_EEENS6_IJNS7_ILi1EEESI_SI_EEESC_SE_Li256ELb1ELb1ELb0ELb0EEENS1_19SingleTileSchedulerILb1ELb0ELb1ELi128EEEEEEEEEvNT_6ParamsE,@"STO_CUDA_ENTRY STV_DEFAULT"
_ZN7cutlass13device_kernelIN5flash19enable_sm80_to_sm89INS1_16FlashAttnFwdSm80INS1_25CollectiveMainloopFwdSm80ILi8ELi1ELb0EN4cute5tupleIJNS5_1CILi128EEENS7_ILi96EEENS7_ILi256EEEEEELi256ENS_10bfloat16_tEfNS_4arch4Sm80ELb0ELb0ELb1ELb1ELb1ELb0ELb1ELb0EEENS1_21CollectiveEpilogueFwdINS6_IJS8_SA_S9_EEENS6_IJNS7_ILi1EEESI_SI_EEESC_SE_Li256ELb1ELb1ELb0ELb0EEENS1_19SingleTileSchedulerILb1ELb0ELb1ELi128EEEEEEEEEvNT_6ParamsE:
[----:B------:R-:W-:Y:S01]  /*0000*/  LDC R1, c[0x0][0x37c] ;  /* 0x0000df00ff017b82 */ /* 0x000fe20000000800 */
[----:B------:R-:W-:Y:S05]  /*0010*/  EXIT ;  /* 0x000000000000794d */ /* 0x000fea0003800000 */
.L_x_10:
        /* <DEDUP_REMOVED lines=14> */
.L_x_46:


//--------------------- .text._ZN7cutlass13device_kernelIN5flash19enable_sm80_to_sm89INS1_16FlashAttnFwdSm80INS1_25CollectiveMainloopFwdSm80ILi8ELi1ELb0EN4cute5tupleIJNS5_1CILi128EEENS7_ILi48EEENS7_ILi256EEEEEELi256ENS_10bfloat16_tEfNS_4arch4Sm80ELb0ELb0ELb1ELb1ELb1ELb1ELb1ELb0EEENS1_21CollectiveEpilogueFwdINS6_IJS8_SA_S9_EEENS6_IJNS7_ILi1EEESI_SI_EEESC_SE_Li256ELb1ELb1ELb0ELb0EEENS1_19SingleTileSchedulerILb1ELb0ELb1ELi128EEEEEEEEEvNT_6ParamsE --------------------------
	.section	.text._ZN7cutlass13device_kernelIN5flash19enable_sm80_to_sm89INS1_16FlashAttnFwdSm80INS1_25CollectiveMainloopFwdSm80ILi8ELi1ELb0EN4cute5tupleIJNS5_1CILi128EEENS7_ILi48EEENS7_ILi256EEEEEELi256ENS_10bfloat16_tEfNS_4arch4Sm80ELb0ELb0ELb1ELb1ELb1ELb1ELb1ELb0EEENS1_21CollectiveEpilogueFwdINS6_IJS8_SA_S9_EEENS6_IJNS7_ILi1EEESI_SI_EEESC_SE_Li256ELb1ELb1ELb0ELb0EEENS1_19SingleTileSchedulerILb1ELb0ELb1ELi128EEEEEEEEEvNT_6ParamsE,"ax",@progbits
	.align	128
.text._ZN7cutlass13device_kernelIN5flash19enable_sm80_to_sm89INS1_16FlashAttnFwdSm80INS1_25CollectiveMainloopFwdSm80ILi8ELi1ELb0EN4cute5tupleIJNS5_1CILi128EEENS7_ILi48EEENS7_ILi256EEEEEELi256ENS_10bfloat16_tEfNS_4arch4Sm80ELb0ELb0ELb1ELb1ELb1ELb1ELb1ELb0EEENS1_21CollectiveEpilogueFwdINS6_IJS8_SA_S9_EEENS6_IJNS7_ILi1EEESI_SI_EEESC_SE_Li256ELb1ELb1ELb0ELb0EEENS1_19SingleTileSchedulerILb1ELb0ELb1ELi128EEEEEEEEEvNT_6ParamsE:
        .type           _ZN7cutlass13device_kernelIN5flash19enable_sm80_to_sm89INS1_16FlashAttnFwdSm80INS1_25CollectiveMainloopFwdSm80ILi8ELi1ELb0EN4cute5tupleIJNS5_1CILi128EEENS7_ILi48EEENS7_ILi256EEEEEELi256ENS_10bfloat16_tEfNS_4arch4Sm80ELb0ELb0ELb1ELb1ELb1ELb1ELb1ELb0EEENS1_21CollectiveEpilogueFwdINS6_IJS8_SA_S9_EEENS6_IJNS7_ILi1EEESI_SI_EEESC_SE_Li256ELb1ELb1ELb0ELb0EEENS1_19SingleTileSchedulerILb1ELb0ELb1ELi128EEEEEEEEEvNT_6ParamsE,@function
        .size           _ZN7cutlass13device_kernelIN5flash19enable_sm80_to_sm89INS1_16FlashAttnFwdSm80INS1_25CollectiveMainloopFwdSm80ILi8ELi1ELb0EN4cute5tupleIJNS5_1CILi128EEENS7_ILi48EEENS7_ILi256EEEEEELi256ENS_10bfloat16_tEfNS_4arch4Sm80ELb0ELb0ELb1ELb1ELb1ELb1ELb1ELb0EEENS1_21CollectiveEpilogueFwdINS6_IJS8_SA_S9_EEENS6_IJNS7_ILi1EEESI_SI_EEESC_SE_Li256ELb1ELb1ELb0ELb0EEENS1_19SingleTileSchedulerILb1ELb0ELb1ELi128EEEEEEEEEvNT_6ParamsE,(.L_x_47 - _ZN7cutlass13device_kernelIN5flash19enable_sm80_to_sm89INS1_16FlashAttnFwdSm80INS1_25CollectiveMainloopFwdSm80ILi8ELi1ELb0EN4cute5tupleIJNS5_1CILi128EEENS7_ILi48EEENS7_ILi256EEEEEELi256ENS_10bfloat16_tEfNS_4arch4Sm80ELb0ELb0ELb1ELb1ELb1ELb1ELb1ELb0EEENS1_21CollectiveEpilogueFwdINS6_IJS8_SA_S9_EEENS6_IJNS7_ILi1EEESI_SI_EEESC_SE_Li256ELb1ELb1ELb0ELb0EEENS1_19SingleTileSchedulerILb1ELb0ELb1ELi128EEEEEEEEEvNT_6ParamsE)
        .other          _ZN7cutlass13device_kernelIN5flash19enable_sm80_to_sm89INS1_16FlashAttnFwdSm80INS1_25CollectiveMainloopFwdSm80ILi8ELi1ELb0EN4cute5tupleIJNS5_1CILi128EEENS7_ILi48EEENS7_ILi256EEEEEELi256ENS_10bfloat16_tEfNS_4arch4Sm80ELb0ELb0ELb1ELb1ELb1ELb1ELb1ELb0EEENS1_21CollectiveEpilogueFwdINS6_IJS8_SA_S9_EEENS6_IJNS7_ILi1EEESI_SI_EEESC_SE_Li256ELb1ELb1ELb0ELb0EEENS1_19SingleTileSchedulerILb1ELb0ELb1ELi128EEEEEEEEEvNT_6ParamsE,@"STO_CUDA_ENTRY STV_DEFAULT"
_ZN7cutlass13device_kernelIN5flash19enable_sm80_to_sm89INS1_16FlashAttnFwdSm80INS1_25CollectiveMainloopFwdSm80ILi8ELi1ELb0EN4cute5tupleIJNS5_1CILi128EEENS7_ILi48EEENS7_ILi256EEEEEELi256ENS_10bfloat16_tEfNS_4arch4Sm80ELb0ELb0ELb1ELb1ELb1ELb1ELb1ELb0EEENS1_21CollectiveEpilogueFwdINS6_IJS8_SA_S9_EEENS6_IJNS7_ILi1EEESI_SI_EEESC_SE_Li256ELb1ELb1ELb0ELb0EEENS1_19SingleTileSchedulerILb1ELb0ELb1ELi128EEEEEEEEEvNT_6ParamsE:
[----:B------:R-:W-:Y:S01]  /*0000*/  LDC R1, c[0x0][0x37c] ;  /* 0x0000df00ff017b82 */ /* 0x000fe20000000800 */
[----:B------:R-:W-:Y:S05]  /*0010*/  EXIT ;  /* 0x000000000000794d */ /* 0x000fea0003800000 */
.L_x_11:
        /* <DEDUP_REMOVED lines=14> */
.L_x_47:


//--------------------- .text._ZN7cutlass13device_kernelIN5flash19enable_sm80_to_sm89INS1_16FlashAttnFwdSm80INS1_25CollectiveMainloopFwdSm80ILi8ELi1ELb0EN4cute5tupleIJNS5_1CILi128EEENS7_ILi64EEENS7_ILi256EEEEEELi256ENS_10bfloat16_tEfNS_4arch4Sm80ELb0ELb1ELb1ELb0ELb1ELb0ELb1ELb0EEENS1_21CollectiveEpilogueFwdINS6_IJS8_SA_S9_EEENS6_IJNS7_ILi1EEESI_SI_EEESC_SE_Li256ELb0ELb1ELb0ELb0EEENS1_19SingleTileSchedulerILb0ELb0ELb1ELi128EEEEEEEEEvNT_6ParamsE --------------------------
	.section	.text._ZN7cutlass13device_kernelIN5flash19enable_sm80_to_sm89INS1_16FlashAttnFwdSm80INS1_25CollectiveMainloopFwdSm80ILi8ELi1ELb0EN4cute5tupleIJNS5_1CILi128EEENS7_ILi64EEENS7_ILi256EEEEEELi256ENS_10bfloat16_tEfNS_4arch4Sm80ELb0ELb1ELb1ELb0ELb1ELb0ELb1ELb0EEENS1_21CollectiveEpilogueFwdINS6_IJS8_SA_S9_EEENS6_IJNS7_ILi1EEESI_SI_EEESC_SE_Li256ELb0ELb1ELb0ELb0EEENS1_19SingleTileSchedulerILb0ELb0ELb1ELi128EEEEEEEEEvNT_6ParamsE,"ax",@progbits
	.align	128
.text._ZN7cutlass13device_kernelIN5flash19enable_sm80_to_sm89INS1_16FlashAttnFwdSm80INS1_25CollectiveMainloopFwdSm80ILi8ELi1ELb0EN4cute5tupleIJNS5_1CILi128EEENS7_ILi64EEENS7_ILi256EEEEEELi256ENS_10bfloat16_tEfNS_4arch4Sm80ELb0ELb1ELb1ELb0ELb1ELb0ELb1ELb0EEENS1_21CollectiveEpilogueFwdINS6_IJS8_SA_S9_EEENS6_IJNS7_ILi1EEESI_SI_EEESC_SE_Li256ELb0ELb1ELb0ELb0EEENS1_19SingleTileSchedulerILb0ELb0ELb1ELi128EEEEEEEEEvNT_6ParamsE:
        .type           _ZN7cutlass13device_kernelIN5flash19enable_sm80_to_sm89INS1_16FlashAttnFwdSm80INS1_25CollectiveMainloopFwdSm80ILi8ELi1ELb0EN4cute5tupleIJNS5_1CILi128EEENS7_ILi64EEENS7_ILi256EEEEEELi256ENS_10bfloat16_tEfNS_4arch4Sm80ELb0ELb1ELb1ELb0ELb1ELb0ELb1ELb0EEENS1_21CollectiveEpilogueFwdINS6_IJS8_SA_S9_EEENS6_IJNS7_ILi1EEESI_SI_EEESC_SE_Li256ELb0ELb1ELb0ELb0EEENS1_19SingleTileSchedulerILb0ELb0ELb1ELi128EEEEEEEEEvNT_6ParamsE,@function
        .size           _ZN7cutlass13device_kernelIN5flash19enable_sm80_to_sm89INS1_16FlashAttnFwdSm80INS1_25CollectiveMainloopFwdSm80ILi8ELi1ELb0EN4cute5tupleIJNS5_1CILi128EEENS7_ILi64EEENS7_ILi256EEEEEELi256ENS_10bfloat16_tEfNS_4arch4Sm80ELb0ELb1ELb1ELb0ELb1ELb0ELb1ELb0EEENS1_21CollectiveEpilogueFwdINS6_IJS8_SA_S9_EEENS6_IJNS7_ILi1EEESI_SI_EEESC_SE_Li256ELb0ELb1ELb0ELb0EEENS1_19SingleTileSchedulerILb0ELb0ELb1ELi128EEEEEEEEEvNT_6ParamsE,(.L_x_48 - _ZN7cutlass13device_kernelIN5flash19enable_sm80_to_sm89INS1_16FlashAttnFwdSm80INS1_25CollectiveMainloopFwdSm80ILi8ELi1ELb0EN4cute5tupleIJNS5_1CILi128EEENS7_ILi64EEENS7_ILi256EEEEEELi256ENS_10bfloat16_tEfNS_4arch4Sm80ELb0ELb1ELb1ELb0ELb1ELb0ELb1ELb0EEENS1_21CollectiveEpilogueFwdINS6_IJS8_SA_S9_EEENS6_IJNS7_ILi1EEESI_SI_EEESC_SE_Li256ELb0ELb1ELb0ELb0EEENS1_19SingleTileSchedulerILb0ELb0ELb1ELi128EEEEEEEEEvNT_6ParamsE)
        .other          _ZN7cutlass13device_kernelIN5flash19enable_sm80_to_sm89INS1_16FlashAttnFwdSm80INS1_25CollectiveMainloopFwdSm80ILi8ELi1ELb0EN4cute5tupleIJNS5_1CILi128EEENS7_ILi64EEENS7_ILi256EEEEEELi256ENS_10bfloat16_tEfNS_4arch4Sm80ELb0ELb1ELb1ELb0ELb1ELb0ELb1ELb0EEENS1_21CollectiveEpilogueFwdINS6_IJS8_SA_S9_EEENS6_IJNS7_ILi1EEESI_SI_EEESC_SE_Li256ELb0ELb1ELb0ELb0EEENS1_19SingleTileSchedulerILb0ELb0ELb1ELi128EEEEEEEEEvNT_6ParamsE,@"STO_CUDA_ENTRY STV_DEFAULT"
_ZN7cutlass13device_kernelIN5flash19enable_sm80_to_sm89INS1_16FlashAttnFwdSm80INS1_25CollectiveMainloopFwdSm80ILi8ELi1ELb0EN4cute5tupleIJNS5_1CILi128EEENS7_ILi64EEENS7_ILi256EEEEEELi256ENS_10bfloat16_tEfNS_4arch4Sm80ELb0ELb1ELb1ELb0ELb1ELb0ELb1ELb0EEENS1_21CollectiveEpilogueFwdINS6_IJS8_SA_S9_EEENS6_IJNS7_ILi1EEESI_SI_EEESC_SE_Li256ELb0ELb1ELb0ELb0EEENS1_19SingleTileSchedulerILb0ELb0ELb1ELi128EEEEEEEEEvNT_6ParamsE:
[----:B------:R-:W-:Y:S01]  /*0000*/  LDC R1, c[0x0][0x37c] ;  /* 0x0000df00ff017b82 */ /* 0x000fe20000000800 */
[----:B------:R-:W-:Y:S05]  /*0010*/  EXIT ;  /* 0x000000000000794d */ /* 0x000fea0003800000 */
.L_x_12:
        /* <DEDUP_REMOVED lines=14> */
.L_x_48:


//--------------------- .text._ZN7cutlass13device_kernelIN5flash19enable_sm80_to_sm89INS1_16FlashAttnFwdSm80INS1_25CollectiveMainloopFwdSm80ILi8ELi1ELb0EN4cute5tupleIJNS5_1CILi128EEENS7_ILi64EEENS7_ILi256EEEEEELi256ENS_10bfloat16_tEfNS_4arch4Sm80ELb0ELb1ELb1ELb1ELb1ELb0ELb1ELb0EEENS1_21CollectiveEpilogueFwdINS6_IJS8_SA_S9_EEENS6_IJNS7_ILi1EEESI_SI_EEESC_SE_Li256ELb1ELb1ELb0ELb0EEENS1_19SingleTileSchedulerILb1ELb0ELb1ELi128EEEEEEEEEvNT_6ParamsE --------------------------
	.section	.text._ZN7cutlass13device_kernelIN5flash19enable_sm80_to_sm89INS1_16FlashAttnFwdSm80INS1_25CollectiveMainloopFwdSm80ILi8ELi1ELb0EN4cute5tupleIJNS5_1CILi128EEENS7_ILi64EEENS7_ILi256EEEEEELi256ENS_10bfloat16_tEfNS_4arch4Sm80ELb0ELb1ELb1ELb1ELb1ELb0ELb1ELb0EEENS1_21CollectiveEpilogueFwdINS6_IJS8_SA_S9_EEENS6_IJNS7_ILi1EEESI_SI_EEESC_SE_Li256ELb1ELb1ELb0ELb0EEENS1_19SingleTileSchedulerILb1ELb0ELb1ELi128EEEEEEEEEvNT_6ParamsE,"ax",@progbits
	.align	128
.text._ZN7cutlass13device_kernelIN5flash19enable_sm80_to_sm89INS1_16FlashAttnFwdSm80INS1_25CollectiveMainloopFwdSm80ILi8ELi1ELb0EN4cute5tupleIJNS5_1CILi128EEENS7_ILi64EEENS7_ILi256EEEEEELi256ENS_10bfloat16_tEfNS_4arch4Sm80ELb0ELb1ELb1ELb1ELb1ELb0ELb1ELb0EEENS1_21CollectiveEpilogueFwdINS6_IJS8_SA_S9_EEENS6_IJNS7_ILi1EEESI_SI_EEESC_SE_Li256ELb1ELb1ELb0ELb0EEENS1_19SingleTileSchedulerILb1ELb0ELb1ELi128EEEEEEEEEvNT_6ParamsE:
        .type           _ZN7cutlass13device_kernelIN5flash19enable_sm80_to_sm89INS1_16FlashAttnFwdSm80INS1_25CollectiveMainloopFwdSm80ILi8ELi1ELb0EN4cute5tupleIJNS5_1CILi128EEENS7_ILi64EEENS7_ILi256EEEEEELi256ENS_10bfloat16_tEfNS_4arch4Sm80ELb0ELb1ELb1ELb1ELb1ELb0ELb1ELb0EEENS1_21CollectiveEpilogueFwdINS6_IJS8_SA_S9_EEENS6_IJNS7_ILi1EEESI_SI_EEESC_SE_Li256ELb1ELb1ELb0ELb0EEENS1_19SingleTileSchedulerILb1ELb0ELb1ELi128EEEEEEEEEvNT_6ParamsE,@function
        .size           _ZN7cutlass13device_kernelIN5flash19enable_sm80_to_sm89INS1_16FlashAttnFwdSm80INS1_25CollectiveMainloopFwdSm80ILi8ELi1ELb0EN4cute5tupleIJNS5_1CILi128EEENS7_ILi64EEENS7_ILi256EEEEEELi256ENS_10bfloat16_tEfNS_4arch4Sm80ELb0ELb1ELb1ELb1ELb1ELb0ELb1ELb0EEENS1_21CollectiveEpilogueFwdINS6_IJS8_SA_S9_EEENS6_IJNS7_ILi1EEESI_SI_EEESC_SE_Li256ELb1ELb1ELb0ELb0EEENS1_19SingleTileSchedulerILb1ELb0ELb1ELi128EEEEEEEEEvNT_6ParamsE,(.L_x_49 - _ZN7cutlass13device_kernelIN5flash19enable_sm80_to_sm89INS1_16FlashAttnFwdSm80INS1_25CollectiveMainloopFwdSm80ILi8ELi1ELb0EN4cute5tupleIJNS5_1CILi128EEENS7_ILi64EEENS7_ILi256EEEEEELi256ENS_10bfloat16_tEfNS_4arch4Sm80ELb0ELb1ELb1ELb1ELb1ELb0ELb1ELb0EEENS1_21CollectiveEpilogueFwdINS6_IJS8_SA_S9_EEENS6_IJNS7_ILi1EEESI_SI_EEESC_SE_Li256ELb1ELb1ELb0ELb0EEENS1_19SingleTileSchedulerILb1ELb0ELb1ELi128EEEEEEEEEvNT_6ParamsE)
        .other          _ZN7cutlass13device_kernelIN5flash19enable_sm80_to_sm89INS1_16FlashAttnFwdSm80INS1_25CollectiveMainloopFwdSm80ILi8ELi1ELb0EN4cute5tupleIJNS5_1CILi128EEENS7_ILi64EEENS7_ILi256EEEEEELi256ENS_10bfloat16_tEfNS_4arch4Sm80ELb0ELb1ELb1ELb1ELb1ELb0ELb1ELb0EEENS1_21CollectiveEpilogueFwdINS6_IJS8_SA_S9_EEENS6_IJNS7_ILi1EEESI_SI_EEESC_SE_Li256ELb1ELb1ELb0ELb0EEENS1_19SingleTileSchedulerILb1ELb0ELb1ELi128EEEEEEEEEvNT_6ParamsE,@"STO_CUDA_ENTRY STV_DEFAULT"
_ZN7cutlass13device_kernelIN5flash19enable_sm80_to_sm89INS1_16FlashAttnFwdSm80INS1_25CollectiveMainloopFwdSm80ILi8ELi1ELb0EN4cute5tupleIJNS5_1CILi128EEENS7_ILi64EEENS7_ILi256EEEEEELi256ENS_10bfloat16_tEfNS_4arch4Sm80ELb0ELb1ELb1ELb1ELb1ELb0ELb1ELb0EEENS1_21CollectiveEpilogueFwdINS6_IJS8_SA_S9_EEENS6_IJNS7_ILi1EEESI_SI_EEESC_SE_Li256ELb1ELb1ELb0ELb0EEENS1_19SingleTileSchedulerILb1ELb0ELb1ELi128EEEEEEEEEvNT_6ParamsE:
[----:B------:R-:W-:Y:S01]  /*0000*/  LDC R1, c[0x0][0x37c] ;  /* 0x0000df00ff017b82 */ /* 0x000fe20000000800 */
[----:B------:R-:W-:Y:S05]  /*0010*/  EXIT ;  /* 0x000000000000794d */ /* 0x000fea0003800000 */
.L_x_13:
        /* <DEDUP_REMOVED lines=14> */
.L_x_49:


//--------------------- .text._ZN7cutlass13device_kernelIN5flash19enable_sm80_to_sm89INS1_16FlashAttnFwdSm80INS1_25CollectiveMainloopFwdSm80ILi8ELi1ELb0EN4cute5tupleIJNS5_1CILi128EEENS7_ILi48EEENS7_ILi256EEEEEELi256ENS_10bfloat16_tEfNS_4arch4Sm80ELb0ELb1ELb1ELb1ELb1ELb1ELb1ELb0EEENS1_21CollectiveEpilogueFwdINS6_IJS8_SA_S9_EEENS6_IJNS7_ILi1EEESI_SI_EEESC_SE_Li256ELb1ELb1ELb0ELb0EEENS1_19SingleTileSchedulerILb1ELb0ELb1ELi128EEEEEEEEEvNT_6ParamsE --------------------------
	.section	.text._ZN7cutlass13device_kernelIN5flash19enable_sm80_to_sm89INS1_16FlashAttnFwdSm80INS1_25CollectiveMainloopFwdSm80ILi8ELi1ELb0EN4cute5tupleIJNS5_1CILi128EEENS7_ILi48EEENS7_ILi256EEEEEELi256ENS_10bfloat16_tEfNS_4arch4Sm80ELb0ELb1ELb1ELb1ELb1ELb1ELb1ELb0EEENS1_21CollectiveEpilogueFwdINS6_IJS8_SA_S9_EEENS6_IJNS7_ILi1EEESI_SI_EEESC_SE_Li256ELb1ELb1ELb0ELb0EEENS1_19SingleTileSchedulerILb1ELb0ELb1ELi128EEEEEEEEEvNT_6ParamsE,"ax",@progbits
	.align	128
.text._ZN7cutlass13device_kernelIN5flash19enable_sm80_to_sm89INS1_16FlashAttnFwdSm80INS1_25CollectiveMainloopFwdSm80ILi8ELi1ELb0EN4cute5tupleIJNS5_1CILi128EEENS7_ILi48EEENS7_ILi256EEEEEELi256ENS_10bfloat16_tEfNS_4arch4Sm80ELb0ELb1ELb1ELb1ELb1ELb1ELb1ELb0EEENS1_21CollectiveEpilogueFwdINS6_IJS8_SA_S9_EEENS6_IJNS7_ILi1EEESI_SI_EEESC_SE_Li256ELb1ELb1ELb0ELb0EEENS1_19SingleTileSchedulerILb1ELb0ELb1ELi128EEEEEEEEEvNT_6ParamsE:
        .type           _ZN7cutlass13device_kernelIN5flash19enable_sm80_to_sm89INS1_16FlashAttnFwdSm80INS1_25CollectiveMainloopFwdSm80ILi8ELi1ELb0EN4cute5tupleIJNS5_1CILi128EEENS7_ILi48EEENS7_ILi256EEEEEELi256ENS_10bfloat16_tEfNS_4arch4Sm80ELb0ELb1ELb1ELb1ELb1ELb1ELb1ELb0EEENS1_21CollectiveEpilogueFwdINS6_IJS8_SA_S9_EEENS6_IJNS7_ILi1EEESI_SI_EEESC_SE_Li256ELb1ELb1ELb0ELb0EEENS1_19SingleTileSchedulerILb1ELb0ELb1ELi128EEEEEEEEEvNT_6ParamsE,@function
        .size           _ZN7cutlass13device_kernelIN5flash19enable_sm80_to_sm89INS1_16FlashAttnFwdSm80INS1_25CollectiveMainloopFwdSm80ILi8ELi1ELb0EN4cute5tupleIJNS5_1CILi128EEENS7_ILi48EEENS7_ILi256EEEEEELi256ENS_10bfloat16_tEfNS_4arch4Sm80ELb0ELb1ELb1ELb1ELb1ELb1ELb1ELb0EEENS1_21CollectiveEpilogueFwdINS6_IJS8_SA_S9_EEENS6_IJNS7_ILi1EEESI_SI_EEESC_SE_Li256ELb1ELb1ELb0ELb0EEENS1_19SingleTileSchedulerILb1ELb0ELb1ELi128EEEEEEEEEvNT_6ParamsE,(.L_x_50 - _ZN7cutlass13device_kernelIN5flash19enable_sm80_to_sm89INS1_16FlashAttnFwdSm80INS1_25CollectiveMainloopFwdSm80ILi8ELi1ELb0EN4cute5tupleIJNS5_1CILi128EEENS7_ILi48EEENS7_ILi256EEEEEELi256ENS_10bfloat16_tEfNS_4arch4Sm80ELb0ELb1ELb1ELb1ELb1ELb1ELb1ELb0EEENS1_21CollectiveEpilogueFwdINS6_IJS8_SA_S9_EEENS6_IJNS7_ILi1EEESI_SI_EEESC_SE_Li256ELb1ELb1ELb0ELb0EEENS1_19SingleTileSchedulerILb1ELb0ELb1ELi128EEEEEEEEEvNT_6ParamsE)
        .other          _ZN7cutlass13device_kernelIN5flash19enable_sm80_to_sm89INS1_16FlashAttnFwdSm80INS1_25CollectiveMainloopFwdSm80ILi8ELi1ELb0EN4cute5tupleIJNS5_1CILi128EEENS7_ILi48EEENS7_ILi256EEEEEELi256ENS_10bfloat16_tEfNS_4arch4Sm80ELb0ELb1ELb1ELb1ELb1ELb1ELb1ELb0EEENS1_21CollectiveEpilogueFwdINS6_IJS8_SA_S9_EEENS6_IJNS7_ILi1EEESI_SI_EEESC_SE_Li256ELb1ELb1ELb0ELb0EEENS1_19SingleTileSchedulerILb1ELb0ELb1ELi128EEEEEEEEEvNT_6ParamsE,@"STO_CUDA_ENTRY STV_DEFAULT"
_ZN7cutlass13device_kernelIN5flash19enable_sm80_to_sm89INS1_16FlashAttnFwdSm80INS1_25CollectiveMainloopFwdSm80ILi8ELi1ELb0EN4cute5tupleIJNS5_1CILi128EEENS7_ILi48EEENS7_ILi256EEEEEELi256ENS_10bfloat16_tEfNS_4arch4Sm80ELb0ELb1ELb1ELb1ELb1ELb1ELb1ELb0EEENS1_21CollectiveEpilogueFwdINS6_IJS8_SA_S9_EEENS6_IJNS7_ILi1EEESI_SI_EEESC_SE_Li256ELb1ELb1ELb0ELb0EEENS1_19SingleTileSchedulerILb1ELb0ELb1ELi128EEEEEEEEEvNT_6ParamsE:
[----:B------:R-:W-:Y:S01]  /*0000*/  LDC R1, c[0x0][0x37c] ;  /* 0x0000df00ff017b82 */ /* 0x000fe20000000800 */
[----:B------:R-:W-:Y:S05]  /*0010*/  EXIT ;  /* 0x000000000000794d */ /* 0x000fea0003800000 */
.L_x_14:
        /* <DEDUP_REMOVED lines=14> */
.L_x_50:


//--------------------- .text._ZN7cutlass13device_kernelIN5flash19enable_sm80_to_sm89INS1_16FlashAttnFwdSm80INS1_25CollectiveMainloopFwdSm80ILi8ELi1ELb0EN4cute5tupleIJNS5_1CILi128EEENS7_ILi96EEENS7_ILi256EEEEEELi256ENS_10bfloat16_tEfNS_4arch4Sm80ELb1ELb0ELb1ELb0ELb1ELb0ELb1ELb0EEENS1_21CollectiveEpilogueFwdINS6_IJS8_SA_S9_EEENS6_IJNS7_ILi1EEESI_SI_EEESC_SE_Li256ELb0ELb1ELb0ELb0EEENS1_30DynamicPersistentTileSchedulerILi256ELi256ELb0ELb1ELb0EEEEEEEEEvNT_6ParamsE --------------------------
	.section	.text._ZN7cutlass13device_kernelIN5flash19enable_sm80_to_sm89INS1_16FlashAttnFwdSm80INS1_25CollectiveMainloopFwdSm80ILi8ELi1ELb0EN4cute5tupleIJNS5_1CILi128EEENS7_ILi96EEENS7_ILi256EEEEEELi256ENS_10bfloat16_tEfNS_4arch4Sm80ELb1ELb0ELb1ELb0ELb1ELb0ELb1ELb0EEENS1_21CollectiveEpilogueFwdINS6_IJS8_SA_S9_EEENS6_IJNS7_ILi1EEESI_SI_EEESC_SE_Li256ELb0ELb1ELb0ELb0EEENS1_30DynamicPersistentTileSchedulerILi256ELi256ELb0ELb1ELb0EEEEEEEEEvNT_6ParamsE,"ax",@progbits
	.align	128
.text._ZN7cutlass13device_kernelIN5flash19enable_sm80_to_sm89INS1_16FlashAttnFwdSm80INS1_25CollectiveMainloopFwdSm80ILi8ELi1ELb0EN4cute5tupleIJNS5_1CILi128EEENS7_ILi96EEENS7_ILi256EEEEEELi256ENS_10bfloat16_tEfNS_4arch4Sm80ELb1ELb0ELb1ELb0ELb1ELb0ELb1ELb0EEENS1_21CollectiveEpilogueFwdINS6_IJS8_SA_S9_EEENS6_IJNS7_ILi1EEESI_SI_EEESC_SE_Li256ELb0ELb1ELb0ELb0EEENS1_30DynamicPersistentTileSchedulerILi256ELi256ELb0ELb1ELb0EEEEEEEEEvNT_6ParamsE:
        .type           _ZN7cutlass13device_kernelIN5flash19enable_sm80_to_sm89INS1_16FlashAttnFwdSm80INS1_25CollectiveMainloopFwdSm80ILi8ELi1ELb0EN4cute5tupleIJNS5_1CILi128EEENS7_ILi96EEENS7_ILi256EEEEEELi256ENS_10bfloat16_tEfNS_4arch4Sm80ELb1ELb0ELb1ELb0ELb1ELb0ELb1ELb0EEENS1_21CollectiveEpilogueFwdINS6_IJS8_SA_S9_EEENS6_IJNS7_ILi1EEESI_SI_EEESC_SE_Li256ELb0ELb1ELb0ELb0EEENS1_30DynamicPersistentTileSchedulerILi256ELi256ELb0ELb1ELb0EEEEEEEEEvNT_6ParamsE,@function
        .size           _ZN7cutlass13device_kernelIN5flash19enable_sm80_to_sm89INS1_16FlashAttnFwdSm80INS1_25CollectiveMainloopFwdSm80ILi8ELi1ELb0EN4cute5tupleIJNS5_1CILi128EEENS7_ILi96EEENS7_ILi256EEEEEELi256ENS_10bfloat16_tEfNS_4arch4Sm80ELb1ELb0ELb1ELb0ELb1ELb0ELb1ELb0EEENS1_21CollectiveEpilogueFwdINS6_IJS8_SA_S9_EEENS6_IJNS7_ILi1EEESI_SI_EEESC_SE_Li256ELb0ELb1ELb0ELb0EEENS1_30DynamicPersistentTileSchedulerILi256ELi256ELb0ELb1ELb0EEEEEEEEEvNT_6ParamsE,(.L_x_51 - _ZN7cutlass13device_kernelIN5flash19enable_sm80_to_sm89INS1_16FlashAttnFwdSm80INS1_25CollectiveMainloopFwdSm80ILi8ELi1ELb0EN4cute5tupleIJNS5_1CILi128EEENS7_ILi96EEENS7_ILi256EEEEEELi256ENS_10bfloat16_tEfNS_4arch4Sm80ELb1ELb0ELb1ELb0ELb1ELb0ELb1ELb0EEENS1_21CollectiveEpilogueFwdINS6_IJS8_SA_S9_EEENS6_IJNS7_ILi1EEESI_SI_EEESC_SE_Li256ELb0ELb1ELb0ELb0EEENS1_30DynamicPersistentTileSchedulerILi256ELi256ELb0ELb1ELb0EEEEEEEEEvNT_6ParamsE)
        .other          _ZN7cutlass13device_kernelIN5flash19enable_sm80_to_sm89INS1_16FlashAttnFwdSm80INS1_25CollectiveMainloopFwdSm80ILi8ELi1ELb0EN4cute5tupleIJNS5_1CILi128EEENS7_ILi96EEENS7_ILi256EEEEEELi256ENS_10bfloat16_tEfNS_4arch4Sm80ELb1ELb0ELb1ELb0ELb1ELb0ELb1ELb0EEENS1_21CollectiveEpilogueFwdINS6_IJS8_SA_S9_EEENS6_IJNS7_ILi1EEESI_SI_EEESC_SE_Li256ELb0ELb1ELb0ELb0EEENS1_30DynamicPersistentTileSchedulerILi256ELi256ELb0ELb1ELb0EEEEEEEEEvNT_6ParamsE,@"STO_CUDA_ENTRY STV_DEFAULT"
_ZN7cutlass13device_kernelIN5flash19enable_sm80_to_sm89INS1_16FlashAttnFwdSm80INS1_25CollectiveMainloopFwdSm80ILi8ELi1ELb0EN4cute5tupleIJNS5_1CILi128EEENS7_ILi96EEENS7_ILi256EEEEEELi256ENS_10bfloat16_tEfNS_4arch4Sm80ELb1ELb0ELb1ELb0ELb1ELb0ELb1ELb0EEENS1_21CollectiveEpilogueFwdINS6_IJS8_SA_S9_EEENS6_IJNS7_ILi1EEESI_SI_EEESC_SE_Li256ELb0ELb1ELb0ELb0EEENS1_30DynamicPersistentTileSchedulerILi256ELi256ELb0ELb1ELb0EEEEEEEEEvNT_6ParamsE:
[----:B------:R-:W-:Y:S01]  /*0000*/  LDC R1, c[0x0][0x37c] ;  /* 0x0000df00ff017b82 */ /* 0x000fe20000000800 */
[----:B------:R-:W-:Y:S05]  /*0010*/  EXIT ;  /* 0x000000000000794d */ /* 0x000fea0003800000 */
.L_x_15:
        /* <DEDUP_REMOVED lines=14> */
.L_x_51:


//--------------------- .text._ZN7cutlass13device_kernelIN5flash19enable_sm80_to_sm89INS1_16FlashAttnFwdSm80INS1_25CollectiveMainloopFwdSm80ILi8ELi1ELb0EN4cute5tupleIJNS5_1CILi128EEENS7_ILi96EEENS7_ILi256EEEEEELi256ENS_10bfloat16_tEfNS_4arch4Sm80ELb1ELb0ELb1ELb1ELb1ELb0ELb1ELb0EEENS1_21CollectiveEpilogueFwdINS6_IJS8_SA_S9_EEENS6_IJNS7_ILi1EEESI_SI_EEESC_SE_Li256ELb1ELb1ELb0ELb0EEENS1_19SingleTileSchedulerILb1ELb0ELb1ELi128EEEEEEEEEvNT_6ParamsE --------------------------
	.section	.text._ZN7cutlass13device_kernelIN5flash19enable_sm80_to_sm89INS1_16FlashAttnFwdSm80INS1_25CollectiveMainloopFwdSm80ILi8ELi1ELb0EN4cute5tupleIJNS5_1CILi128EEENS7_ILi96EEENS7_ILi256EEEEEELi256ENS_10bfloat16_tEfNS_4arch4Sm80ELb1ELb0ELb1ELb1ELb1ELb0ELb1ELb0EEENS1_21CollectiveEpilogueFwdINS6_IJS8_SA_S9_EEENS6_IJNS7_ILi1EEESI_SI_EEESC_SE_Li256ELb1ELb1ELb0ELb0EEENS1_19SingleTileSchedulerILb1ELb0ELb1ELi128EEEEEEEEEvNT_6ParamsE,"ax",@progbits
	.align	128
.text._ZN7cutlass13device_kernelIN5flash19enable_sm80_to_sm89INS1_16FlashAttnFwdSm80INS1_25CollectiveMainloopFwdSm80ILi8ELi1ELb0EN4cute5tupleIJNS5_1CILi128EEENS7_ILi96EEENS7_ILi256EEEEEELi256ENS_10bfloat16_tEfNS_4arch4Sm80ELb1ELb0ELb1ELb1ELb1ELb0ELb1ELb0EEENS1_21CollectiveEpilogueFwdINS6_IJS8_SA_S9_EEENS6_IJNS7_ILi1EEESI_SI_EEESC_SE_Li256ELb1ELb1ELb0ELb0EEENS1_19SingleTileSchedulerILb1ELb0ELb1ELi128EEEEEEEEEvNT_6ParamsE:
        .type           _ZN7cutlass13device_kernelIN5flash19enable_sm80_to_sm89INS1_16FlashAttnFwdSm80INS1_25CollectiveMainloopFwdSm80ILi8ELi1ELb0EN4cute5tupleIJNS5_1CILi128EEENS7_ILi96EEENS7_ILi256EEEEEELi256ENS_10bfloat16_tEfNS_4arch4Sm80ELb1ELb0ELb1ELb1ELb1ELb0ELb1ELb0EEENS1_21CollectiveEpilogueFwdINS6_IJS8_SA_S9_EEENS6_IJNS7_ILi1EEESI_SI_EEESC_SE_Li256ELb1ELb1ELb0ELb0EEENS1_19SingleTileSchedulerILb1ELb0ELb1ELi128EEEEEEEEEvNT_6ParamsE,@function
        .size           _ZN7cutlass13device_kernelIN5flash19enable_sm80_to_sm89INS1_16FlashAttnFwdSm80INS1_25CollectiveMainloopFwdSm80ILi8ELi1ELb0EN4cute5tupleIJNS5_1CILi128EEENS7_ILi96EEENS7_ILi256EEEEEELi256ENS_10bfloat16_tEfNS_4arch4Sm80ELb1ELb0ELb1ELb1ELb1ELb0ELb1ELb0EEENS1_21CollectiveEpilogueFwdINS6_IJS8_SA_S9_EEENS6_IJNS7_ILi1EEESI_SI_EEESC_SE_Li256ELb1ELb1ELb0ELb0EEENS1_19SingleTileSchedulerILb1ELb0ELb1ELi128EEEEEEEEEvNT_6ParamsE,(.L_x_52 - _ZN7cutlass13device_kernelIN5flash19enable_sm80_to_sm89INS1_16FlashAttnFwdSm80INS1_25CollectiveMainloopFwdSm80ILi8ELi1ELb0EN4cute5tupleIJNS5_1CILi128EEENS7_ILi96EEENS7_ILi256EEEEEELi256ENS_10bfloat16_tEfNS_4arch4Sm80ELb1ELb0ELb1ELb1ELb1ELb0ELb1ELb0EEENS1_21CollectiveEpilogueFwdINS6_IJS8_SA_S9_EEENS6_IJNS7_ILi1EEESI_SI_EEESC_SE_Li256ELb1ELb1ELb0ELb0EEENS1_19SingleTileSchedulerILb1ELb0ELb1ELi128EEEEEEEEEvNT_6ParamsE)
        .other          _ZN7cutlass13device_kernelIN5flash19enable_sm80_to_sm89INS1_16FlashAttnFwdSm80INS1_25CollectiveMainloopFwdSm80ILi8ELi1ELb0EN4cute5tupleIJNS5_1CILi128EEENS7_ILi96EEENS7_ILi256EEEEEELi256ENS_10bfloat16_tEfNS_4arch4Sm80ELb1ELb0ELb1ELb1ELb1ELb0ELb1ELb0EEENS1_21CollectiveEpilogueFwdINS6_IJS8_SA_S9_EEENS6_IJNS7_ILi1EEESI_SI_EEESC_SE_Li256ELb1ELb1ELb0ELb0EEENS1_19SingleTileSchedulerILb1ELb0ELb1ELi128EEEEEEEEEvNT_6ParamsE,@"STO_CUDA_ENTRY STV_DEFAULT"
_ZN7cutlass13device_kernelIN5flash19enable_sm80_to_sm89INS1_16FlashAttnFwdSm80INS1_25CollectiveMainloopFwdSm80ILi8ELi1ELb0EN4cute5tupleIJNS5_1CILi128EEENS7_ILi96EEENS7_ILi256EEEEEELi256ENS_10bfloat16_tEfNS_4arch4Sm80ELb1ELb0ELb1ELb1ELb1ELb0ELb1ELb0EEENS1_21CollectiveEpilogueFwdINS6_IJS8_SA_S9_EEENS6_IJNS7_ILi1EEESI_SI_EEESC_SE_Li256ELb1ELb1ELb0ELb0EEENS1_19SingleTileSchedulerILb1ELb0ELb1ELi128EEEEEEEEEvNT_6ParamsE:
[----:B------:R-:W-:Y:S01]  /*0000*/  LDC R1, c[0x0][0x37c] ;  /* 0x0000df00ff017b82 */ /* 0x000fe20000000800 */
[----:B------:R-:W-:Y:S05]  /*0010*/  EXIT ;  /* 0x000000000000794d */ /* 0x000fea0003800000 */
.L_x_16:
        /* <DEDUP_REMOVED lines=14> */
.L_x_52:


//--------------------- .text._ZN7cutlass13device_kernelIN5flash19enable_sm80_to_sm89INS1_16FlashAttnFwdSm80INS1_25CollectiveMainloopFwdSm80ILi8ELi1ELb0EN4cute5tupleIJNS5_1CILi128EEENS7_ILi48EEENS7_ILi256EEEEEELi256ENS_10bfloat16_tEfNS_4arch4Sm80ELb1ELb0ELb1ELb1ELb1ELb1ELb1ELb0EEENS1_21CollectiveEpilogueFwdINS6_IJS8_SA_S9_EEENS6_IJNS7_ILi1EEESI_SI_EEESC_SE_Li256ELb1ELb1ELb0ELb0EEENS1_19SingleTileSchedulerILb1ELb0ELb1ELi128EEEEEEEEEvNT_6ParamsE --------------------------
	.section	.text._ZN7cutlass13device_kernelIN5flash19enable_sm80_to_sm89INS1_16FlashAttnFwdSm80INS1_25CollectiveMainloopFwdSm80ILi8ELi1ELb0EN4cute5tupleIJNS5_1CILi128EEENS7_ILi48EEENS7_ILi256EEEEEELi256ENS_10bfloat16_tEfNS_4arch4Sm80ELb1ELb0ELb1ELb1ELb1ELb1ELb1ELb0EEENS1_21CollectiveEpilogueFwdINS6_IJS8_SA_S9_EEENS6_IJNS7_ILi1EEESI_SI_EEESC_SE_Li256ELb1ELb1ELb0ELb0EEENS1_19SingleTileSchedulerILb1ELb0ELb1ELi128EEEEEEEEEvNT_6ParamsE,"ax",@progbits
	.align	128
.text._ZN7cutlass13device_kernelIN5flash19enable_sm80_to_sm89INS1_16FlashAttnFwdSm80INS1_25CollectiveMainloopFwdSm80ILi8ELi1ELb0EN4cute5tupleIJNS5_1CILi128EEENS7_ILi48EEENS7_ILi256EEEEEELi256ENS_10bfloat16_tEfNS_4arch4Sm80ELb1ELb0ELb1ELb1ELb1ELb1ELb1ELb0EEENS1_21CollectiveEpilogueFwdINS6_IJS8_SA_S9_EEENS6_IJNS7_ILi1EEESI_SI_EEESC_SE_Li256ELb1ELb1ELb0ELb0EEENS1_19SingleTileSchedulerILb1ELb0ELb1ELi128EEEEEEEEEvNT_6ParamsE:
        .type           _ZN7cutlass13device_kernelIN5flash19enable_sm80_to_sm89INS1_16FlashAttnFwdSm80INS1_25CollectiveMainloopFwdSm80ILi8ELi1ELb0EN4cute5tupleIJNS5_1CILi128EEENS7_ILi48EEENS7_ILi256EEEEEELi256ENS_10bfloat16_tEfNS_4arch4Sm80ELb1ELb0ELb1ELb1ELb1ELb1ELb1ELb0EEENS1_21CollectiveEpilogueFwdINS6_IJS8_SA_S9_EEENS6_IJNS7_ILi1EEESI_SI_EEESC_SE_Li256ELb1ELb1ELb0ELb0EEENS1_19SingleTileSchedulerILb1ELb0ELb1ELi128EEEEEEEEEvNT_6ParamsE,@function
        .size           _ZN7cutlass13device_kernelIN5flash19enable_sm80_to_sm89INS1_16FlashAttnFwdSm80INS1_25CollectiveMainloopFwdSm80ILi8ELi1ELb0EN4cute5tupleIJNS5_1CILi128EEENS7_ILi48EEENS7_ILi256EEEEEELi256ENS_10bfloat16_tEfNS_4arch4Sm80ELb1ELb0ELb1ELb1ELb1ELb1ELb1ELb0EEENS1_21CollectiveEpilogueFwdINS6_IJS8_SA_S9_EEENS6_IJNS7_ILi1EEESI_SI_EEESC_SE_Li256ELb1ELb1ELb0ELb0EEENS1_19SingleTileSchedulerILb1ELb0ELb1ELi128EEEEEEEEEvNT_6ParamsE,(.L_x_53 - _ZN7cutlass13device_kernelIN5flash19enable_sm80_to_sm89INS1_16FlashAttnFwdSm80INS1_25CollectiveMainloopFwdSm80ILi8ELi1ELb0EN4cute5tupleIJNS5_1CILi128EEENS7_ILi48EEENS7_ILi256EEEEEELi256ENS_10bfloat16_tEfNS_4arch4Sm80ELb1ELb0ELb1ELb1ELb1ELb1ELb1ELb0EEENS1_21CollectiveEpilogueFwdINS6_IJS8_SA_S9_EEENS6_IJNS7_ILi1EEESI_SI_EEESC_SE_Li256ELb1ELb1ELb0ELb0EEENS1_19SingleTileSchedulerILb1ELb0ELb1ELi128EEEEEEEEEvNT_6ParamsE)
        .other          _ZN7cutlass13device_kernelIN5flash19enable_sm80_to_sm89INS1_16FlashAttnFwdSm80INS1_25CollectiveMainloopFwdSm80ILi8ELi1ELb0EN4cute5tupleIJNS5_1CILi128EEENS7_ILi48EEENS7_ILi256EEEEEELi256ENS_10bfloat16_tEfNS_4arch4Sm80ELb1ELb0ELb1ELb1ELb1ELb1ELb1ELb0EEENS1_21CollectiveEpilogueFwdINS6_IJS8_SA_S9_EEENS6_IJNS7_ILi1EEESI_SI_EEESC_SE_Li256ELb1ELb1ELb0ELb0EEENS1_19SingleTileSchedulerILb1ELb0ELb1ELi128EEEEEEEEEvNT_6ParamsE,@"STO_CUDA_ENTRY STV_DEFAULT"
_ZN7cutlass13device_kernelIN5flash19enable_sm80_to_sm89INS1_16FlashAttnFwdSm80INS1_25CollectiveMainloopFwdSm80ILi8ELi1ELb0EN4cute5tupleIJNS5_1CILi128EEENS7_ILi48EEENS7_ILi256EEEEEELi256ENS_10bfloat16_tEfNS_4arch4Sm80ELb1ELb0ELb1ELb1ELb1ELb1ELb1ELb0EEENS1_21CollectiveEpilogueFwdINS6_IJS8_SA_S9_EEENS6_IJNS7_ILi1EEESI_SI_EEESC_SE_Li256ELb1ELb1ELb0ELb0EEENS1_19SingleTileSchedulerILb1ELb0ELb1ELi128EEEEEEEEEvNT_6ParamsE:
[----:B------:R-:W-:Y:S01]  /*0000*/  LDC R1, c[0x0][0x37c] ;  /* 0x0000df00ff017b82 */ /* 0x000fe20000000800 */
[----:B------:R-:W-:Y:S05]  /*0010*/  EXIT ;  /* 0x000000000000794d */ /* 0x000fea0003800000 */
.L_x_17:
        /* <DEDUP_REMOVED lines=14> */
.L_x_53:


//--------------------- .text._ZN7cutlass13device_kernelIN5flash19enable_sm80_to_sm89INS1_16FlashAttnFwdSm80INS1_25CollectiveMainloopFwdSm80ILi8ELi1ELb1EN4cute5tupleIJNS5_1CILi128EEENS7_ILi64EEENS7_ILi256EEEEEELi256ENS_10bfloat16_tEfNS_4arch4Sm80ELb0ELb0ELb0ELb0ELb1ELb0ELb1ELb0EEENS1_21CollectiveEpilogueFwdINS6_IJS8_SA_S9_EEENS6_IJNS7_ILi1EEESI_SI_EEESC_SE_Li256ELb0ELb1ELb0ELb0EEENS1_19SingleTileSchedulerILb0ELb0ELb1ELi128EEEEEEEEEvNT_6ParamsE --------------------------
	.section	.text._ZN7cutlass13device_kernelIN5flash19enable_sm80_to_sm89INS1_16FlashAttnFwdSm80INS1_25CollectiveMainloopFwdSm80ILi8ELi1ELb1EN4cute5tupleIJNS5_1CILi128EEENS7_ILi64EEENS7_ILi256EEEEEELi256ENS_10bfloat16_tEfNS_4arch4Sm80ELb0ELb0ELb0ELb0ELb1ELb0ELb1ELb0EEENS1_21CollectiveEpilogueFwdINS6_IJS8_SA_S9_EEENS6_IJNS7_ILi1EEESI_SI_EEESC_SE_Li256ELb0ELb1ELb0ELb0EEENS1_19SingleTileSchedulerILb0ELb0ELb1ELi128EEEEEEEEEvNT_6ParamsE,"ax",@progbits
	.align	128
.text._ZN7cutlass13device_kernelIN5flash19enable_sm80_to_sm89INS1_16FlashAttnFwdSm80INS1_25CollectiveMainloopFwdSm80ILi8ELi1ELb1EN4cute5tupleIJNS5_1CILi128EEENS7_ILi64EEENS7_ILi256EEEEEELi256ENS_10bfloat16_tEfNS_4arch4Sm80ELb0ELb0ELb0ELb0ELb1ELb0ELb1ELb0EEENS1_21CollectiveEpilogueFwdINS6_IJS8_SA_S9_EEENS6_IJNS7_ILi1EEESI_SI_EEESC_SE_Li256ELb0ELb1ELb0ELb0EEENS1_19SingleTileSchedulerILb0ELb0ELb1ELi128EEEEEEEEEvNT_6ParamsE:
        .type           _ZN7cutlass13device_kernelIN5flash19enable_sm80_to_sm89INS1_16FlashAttnFwdSm80INS1_25CollectiveMainloopFwdSm80ILi8ELi1ELb1EN4cute5tupleIJNS5_1CILi128EEENS7_ILi64EEENS7_ILi256EEEEEELi256ENS_10bfloat16_tEfNS_4arch4Sm80ELb0ELb0ELb0ELb0ELb1ELb0ELb1ELb0EEENS1_21CollectiveEpilogueFwdINS6_IJS8_SA_S9_EEENS6_IJNS7_ILi1EEESI_SI_EEESC_SE_Li256ELb0ELb1ELb0ELb0EEENS1_19SingleTileSchedulerILb0ELb0ELb1ELi128EEEEEEEEEvNT_6ParamsE,@function
        .size           _ZN7cutlass13device_kernelIN5flash19enable_sm80_to_sm89INS1_16FlashAttnFwdSm80INS1_25CollectiveMainloopFwdSm80ILi8ELi1ELb1EN4cute5tupleIJNS5_1CILi128EEENS7_ILi64EEENS7_ILi256EEEEEELi256ENS_10bfloat16_tEfNS_4arch4Sm80ELb0ELb0ELb0ELb0ELb1ELb0ELb1ELb0EEENS1_21CollectiveEpilogueFwdINS6_IJS8_SA_S9_EEENS6_IJNS7_ILi1EEESI_SI_EEESC_SE_Li256ELb0ELb1ELb0ELb0EEENS1_19SingleTileSchedulerILb0ELb0ELb1ELi128EEEEEEEEEvNT_6ParamsE,(.L_x_54 - _ZN7cutlass13device_kernelIN5flash19enable_sm80_to_sm89INS1_16FlashAttnFwdSm80INS1_25CollectiveMainloopFwdSm80ILi8ELi1ELb1EN4cute5tupleIJNS5_1CILi128EEENS7_ILi64EEENS7_ILi256EEEEEELi256ENS_10bfloat16_tEfNS_4arch4Sm80ELb0ELb0ELb0ELb0ELb1ELb0ELb1ELb0EEENS1_21CollectiveEpilogueFwdINS6_IJS8_SA_S9_EEENS6_IJNS7_ILi1EEESI_SI_EEESC_SE_Li256ELb0ELb1ELb0ELb0EEENS1_19SingleTileSchedulerILb0ELb0ELb1ELi128EEEEEEEEEvNT_6ParamsE)
        .other          _ZN7cutlass13device_kernelIN5flash19enable_sm80_to_sm89INS1_16FlashAttnFwdSm80INS1_25CollectiveMainloopFwdSm80ILi8ELi1ELb1EN4cute5tupleIJNS5_1CILi128EEENS7_ILi64EEENS7_ILi256EEEEEELi256ENS_10bfloat16_tEfNS_4arch4Sm80ELb0ELb0ELb0ELb0ELb1ELb0ELb1ELb0EEENS1_21CollectiveEpilogueFwdINS6_IJS8_SA_S9_EEENS6_IJNS7_ILi1EEESI_SI_EEESC_SE_Li256ELb0ELb1ELb0ELb0EEENS1_19SingleTileSchedulerILb0ELb0ELb1ELi128EEEEEEEEEvNT_6ParamsE,@"STO_CUDA_ENTRY STV_DEFAULT"
_ZN7cutlass13device_kernelIN5flash19enable_sm80_to_sm89INS1_16FlashAttnFwdSm80INS1_25CollectiveMainloopFwdSm80ILi8ELi1ELb1EN4cute5tupleIJNS5_1CILi128EEENS7_ILi64EEENS7_ILi256EEEEEELi256ENS_10bfloat16_tEfNS_4arch4Sm80ELb0ELb0ELb0ELb0ELb1ELb0ELb1ELb0EEENS1_21CollectiveEpilogueFwdINS6_IJS8_SA_S9_EEENS6_IJNS7_ILi1EEESI_SI_EEESC_SE_Li256ELb0ELb1ELb0ELb0EEENS1_19SingleTileSchedulerILb0ELb0ELb1ELi128EEEEEEEEEvNT_6ParamsE:
[----:B------:R-:W-:Y:S01]  /*0000*/  LDC R1, c[0x0][0x37c] ;  /* 0x0000df00ff017b82 */ /* 0x000fe20000000800 */
[----:B------:R-:W-:Y:S05]  /*0010*/  EXIT ;  /* 0x000000000000794d */ /* 0x000fea0003800000 */
.L_x_18:
        /* <DEDUP_REMOVED lines=14> */
.L_x_54:


//--------------------- .text._ZN7cutlass13device_kernelIN5flash19enable_sm80_to_sm89INS1_16FlashAttnFwdSm80INS1_25CollectiveMainloopFwdSm80ILi8ELi1ELb1EN4cute5tupleIJNS5_1CILi128EEENS7_ILi64EEENS7_ILi256EEEEEELi256ENS_10bfloat16_tEfNS_4arch4Sm80ELb0ELb0ELb0ELb1ELb1ELb0ELb1ELb0EEENS1_21CollectiveEpilogueFwdINS6_IJS8_SA_S9_EEENS6_IJNS7_ILi1EEESI_SI_EEESC_SE_Li256ELb1ELb1ELb0ELb0EEENS1_19SingleTileSchedulerILb1ELb0ELb1ELi128EEEEEEEEEvNT_6ParamsE --------------------------
	.section	.text._ZN7cutlass13device_kernelIN5flash19enable_sm80_to_sm89INS1_16FlashAttnFwdSm80INS1_25CollectiveMainloopFwdSm80ILi8ELi1ELb1EN4cute5tupleIJNS5_1CILi128EEENS7_ILi64EEENS7_ILi256EEEEEELi256ENS_10bfloat16_tEfNS_4arch4Sm80ELb0ELb0ELb0ELb1ELb1ELb0ELb1ELb0EEENS1_21CollectiveEpilogueFwdINS6_IJS8_SA_S9_EEENS6_IJNS7_ILi1EEESI_SI_EEESC_SE_Li256ELb1ELb1ELb0ELb0EEENS1_19SingleTileSchedulerILb1ELb0ELb1ELi128EEEEEEEEEvNT_6ParamsE,"ax",@progbits
	.align	128
.text._ZN7cutlass13device_kernelIN5flash19enable_sm80_to_sm89INS1_16FlashAttnFwdSm80INS1_25CollectiveMainloopFwdSm80ILi8ELi1ELb1EN4cute5tupleIJNS5_1CILi128EEENS7_ILi64EEENS7_ILi256EEEEEELi256ENS_10bfloat16_tEfNS_4arch4Sm80ELb0ELb0ELb0ELb1ELb1ELb0ELb1ELb0EEENS1_21CollectiveEpilogueFwdINS6_IJS8_SA_S9_EEENS6_IJNS7_ILi1EEESI_SI_EEESC_SE_Li256ELb1ELb1ELb0ELb0EEENS1_19SingleTileSchedulerILb1ELb0ELb1ELi128EEEEEEEEEvNT_6ParamsE:
        .type           _ZN7cutlass13device_kernelIN5flash19enable_sm80_to_sm89INS1_16FlashAttnFwdSm80INS1_25CollectiveMainloopFwdSm80ILi8ELi1ELb1EN4cute5tupleIJNS5_1CILi128EEENS7_ILi64EEENS7_ILi256EEEEEELi256ENS_10bfloat16_tEfNS_4arch4Sm80ELb0ELb0ELb0ELb1ELb1ELb0ELb1ELb0EEENS1_21CollectiveEpilogueFwdINS6_IJS8_SA_S9_EEENS6_IJNS7_ILi1EEESI_SI_EEESC_SE_Li256ELb1ELb1ELb0ELb0EEENS1_19SingleTileSchedulerILb1ELb0ELb1ELi128EEEEEEEEEvNT_6ParamsE,@function
        .size           _ZN7cutlass13device_kernelIN5flash19enable_sm80_to_sm89INS1_16FlashAttnFwdSm80INS1_25CollectiveMainloopFwdSm80ILi8ELi1ELb1EN4cute5tupleIJNS5_1CILi128EEENS7_ILi64EEENS7_ILi256EEEEEELi256ENS_10bfloat16_tEfNS_4arch4Sm80ELb0ELb0ELb0ELb1ELb1ELb0ELb1ELb0EEENS1_21CollectiveEpilogueFwdINS6_IJS8_SA_S9_EEENS6_IJNS7_ILi1EEESI_SI_EEESC_SE_Li256ELb1ELb1ELb0ELb0EEENS1_19SingleTileSchedulerILb1ELb0ELb1ELi128EEEEEEEEEvNT_6ParamsE,(.L_x_55 - _ZN7cutlass13device_kernelIN5flash19enable_sm80_to_sm89INS1_16FlashAttnFwdSm80INS1_25CollectiveMainloopFwdSm80ILi8ELi1ELb1EN4cute5tupleIJNS5_1CILi128EEENS7_ILi64EEENS7_ILi256EEEEEELi256ENS_10bfloat16_tEfNS_4arch4Sm80ELb0ELb0ELb0ELb1ELb1ELb0ELb1ELb0EEENS1_21CollectiveEpilogueFwdINS6_IJS8_SA_S9_EEENS6_IJNS7_ILi1EEESI_SI_EEESC_SE_Li256ELb1ELb1ELb0ELb0EEENS1_19SingleTileSchedulerILb1ELb0ELb1ELi128EEEEEEEEEvNT_6ParamsE)
        .other          _ZN7cutlass13device_kernelIN5flash19enable_sm80_to_sm89INS1_16FlashAttnFwdSm80INS1_25CollectiveMainloopFwdSm80ILi8ELi1ELb1EN4cute5tupleIJNS5_1CILi128EEENS7_ILi64EEENS7_ILi256EEEEEELi256ENS_10bfloat16_tEfNS_4arch4Sm80ELb0ELb0ELb0ELb1ELb1ELb0ELb1ELb0EEENS1_21CollectiveEpilogueFwdINS6_IJS8_SA_S9_EEENS6_IJNS7_ILi1EEESI_SI_EEESC_SE_Li256ELb1ELb1ELb0ELb0EEENS1_19SingleTileSchedulerILb1ELb0ELb1ELi128EEEEEEEEEvNT_6ParamsE,@"STO_CUDA_ENTRY STV_DEFAULT"
_ZN7cutlass13device_kernelIN5flash19enable_sm80_to_sm89INS1_16FlashAttnFwdSm80INS1_25CollectiveMainloopFwdSm80ILi8ELi1ELb1EN4cute5tupleIJNS5_1CILi128EEENS7_ILi64EEENS7_ILi256EEEEEELi256ENS_10bfloat16_tEfNS_4arch4Sm80ELb0ELb0ELb0ELb1ELb1ELb0ELb1ELb0EEENS1_21CollectiveEpilogueFwdINS6_IJS8_SA_S9_EEENS6_IJNS7_ILi1EEESI_SI_EEESC_SE_Li256ELb1ELb1ELb0ELb0EEENS1_19SingleTileSchedulerILb1ELb0ELb1ELi128EEEEEEEEEvNT_6ParamsE:
[----:B------:R-:W-:Y:S01]  /*0000*/  LDC R1, c[0x0][0x37c] ;  /* 0x0000df00ff017b82 */ /* 0x000fe20000000800 */
[----:B------:R-:W-:Y:S05]  /*0010*/  EXIT ;  /* 0x000000000000794d */ /* 0x000fea0003800000 */
.L_x_19:
        /* <DEDUP_REMOVED lines=14> */
.L_x_55:


//--------------------- .text._ZN7cutlass13device_kernelIN5flash19enable_sm80_to_sm89INS1_16FlashAttnFwdSm80INS1_25CollectiveMainloopFwdSm80ILi8ELi1ELb0EN4cute5tupleIJNS5_1CILi128EEENS7_ILi32EEENS7_ILi256EEEEEELi256ENS_10bfloat16_tEfNS_4arch4Sm80ELb0ELb0ELb0ELb1ELb1ELb1ELb1ELb0EEENS1_21CollectiveEpilogueFwdINS6_IJS8_SA_S9_EEENS6_IJNS7_ILi1EEESI_SI_EEESC_SE_Li256ELb1ELb1ELb0ELb0EEENS1_19SingleTileSchedulerILb1ELb0ELb1ELi128EEEEEEEEEvNT_6ParamsE --------------------------
	.section	.text._ZN7cutlass13device_kernelIN5flash19enable_sm80_to_sm89INS1_16FlashAttnFwdSm80INS1_25CollectiveMainloopFwdSm80ILi8ELi1ELb0EN4cute5tupleIJNS5_1CILi128EEENS7_ILi32EEENS7_ILi256EEEEEELi256ENS_10bfloat16_tEfNS_4arch4Sm80ELb0ELb0ELb0ELb1ELb1ELb1ELb1ELb0EEENS1_21CollectiveEpilogueFwdINS6_IJS8_SA_S9_EEENS6_IJNS7_ILi1EEESI_SI_EEESC_SE_Li256ELb1ELb1ELb0ELb0EEENS1_19SingleTileSchedulerILb1ELb0ELb1ELi128EEEEEEEEEvNT_6ParamsE,"ax",@progbits
	.align	128
.text._ZN7cutlass13device_kernelIN5flash19enable_sm80_to_sm89INS1_16FlashAttnFwdSm80INS1_25CollectiveMainloopFwdSm80ILi8ELi1ELb0EN4cute5tupleIJNS5_1CILi128EEENS7_ILi32EEENS7_ILi256EEEEEELi256ENS_10bfloat16_tEfNS_4arch4Sm80ELb0ELb0ELb0ELb1ELb1ELb1ELb1ELb0EEENS1_21CollectiveEpilogueFwdINS6_IJS8_SA_S9_EEENS6_IJNS7_ILi1EEESI_SI_EEESC_SE_Li256ELb1ELb1ELb0ELb0EEENS1_19SingleTileSchedulerILb1ELb0ELb1ELi128EEEEEEEEEvNT_6ParamsE:
        .type           _ZN7cutlass13device_kernelIN5flash19enable_sm80_to_sm89INS1_16FlashAttnFwdSm80INS1_25CollectiveMainloopFwdSm80ILi8ELi1ELb0EN4cute5tupleIJNS5_1CILi128EEENS7_ILi32EEENS7_ILi256EEEEEELi256ENS_10bfloat16_tEfNS_4arch4Sm80ELb0ELb0ELb0ELb1ELb1ELb1ELb1ELb0EEENS1_21CollectiveEpilogueFwdINS6_IJS8_SA_S9_EEENS6_IJNS7_ILi1EEESI_SI_EEESC_SE_Li256ELb1ELb1ELb0ELb0EEENS1_19SingleTileSchedulerILb1ELb0ELb1ELi128EEEEEEEEEvNT_6ParamsE,@function
        .size           _ZN7cutlass13device_kernelIN5flash19enable_sm80_to_sm89INS1_16FlashAttnFwdSm80INS1_25CollectiveMainloopFwdSm80ILi8ELi1ELb0EN4cute5tupleIJNS5_1CILi128EEENS7_ILi32EEENS7_ILi256EEEEEELi256ENS_10bfloat16_tEfNS_4arch4Sm80ELb0ELb0ELb0ELb1ELb1ELb1ELb1ELb0EEENS1_21CollectiveEpilogueFwdINS6_IJS8_SA_S9_EEENS6_IJNS7_ILi1EEESI_SI_EEESC_SE_Li256ELb1ELb1ELb0ELb0EEENS1_19SingleTileSchedulerILb1ELb0ELb1ELi128EEEEEEEEEvNT_6ParamsE,(.L_x_56 - _ZN7cutlass13device_kernelIN5flash19enable_sm80_to_sm89INS1_16FlashAttnFwdSm80INS1_25CollectiveMainloopFwdSm80ILi8ELi1ELb0EN4cute5tupleIJNS5_1CILi128EEENS7_ILi32EEENS7_ILi256EEEEEELi256ENS_10bfloat16_tEfNS_4arch4Sm80ELb0ELb0ELb0ELb1ELb1ELb1ELb1ELb0EEENS1_21CollectiveEpilogueFwdINS6_IJS8_SA_S9_EEENS6_IJNS7_ILi1EEESI_SI_EEESC_SE_Li256ELb1ELb1ELb0ELb0EEENS1_19SingleTileSchedulerILb1ELb0ELb1ELi128EEEEEEEEEvNT_6ParamsE)
        .other          _ZN7cutlass13device_kernelIN5flash19enable_sm80_to_sm89INS1_16FlashAttnFwdSm80INS1_25CollectiveMainloopFwdSm80ILi8ELi1ELb0EN4cute5tupleIJNS5_1CILi128EEENS7_ILi32EEENS7_ILi256EEEEEELi256ENS_10bfloat16_tEfNS_4arch4Sm80ELb0ELb0ELb0ELb1ELb1ELb1ELb1ELb0EEENS1_21CollectiveEpilogueFwdINS6_IJS8_SA_S9_EEENS6_IJNS7_ILi1EEESI_SI_EEESC_SE_Li256ELb1ELb1ELb0ELb0EEENS1_19SingleTileSchedulerILb1ELb0ELb1ELi128EEEEEEEEEvNT_6ParamsE,@"STO_CUDA_ENTRY STV_DEFAULT"
_ZN7cutlass13device_kernelIN5flash19enable_sm80_to_sm89INS1_16FlashAttnFwdSm80INS1_25CollectiveMainloopFwdSm80ILi8ELi1ELb0EN4cute5tupleIJNS5_1CILi128EEENS7_ILi32EEENS7_ILi256EEEEEELi256ENS_10bfloat16_tEfNS_4arch4Sm80ELb0ELb0ELb0ELb1ELb1ELb1ELb1ELb0EEENS1_21CollectiveEpilogueFwdINS6_IJS8_SA_S9_EEENS6_IJNS7_ILi1EEESI_SI_EEESC_SE_Li256ELb1ELb1ELb0ELb0EEENS1_19SingleTileSchedulerILb1ELb0ELb1ELi128EEEEEEEEEvNT_6ParamsE:
[----:B------:R-:W-:Y:S01]  /*0000*/  LDC R1, c[0x0][0x37c] ;  /* 0x0000df00ff017b82 */ /* 0x000fe20000000800 */
[----:B------:R-:W-:Y:S05]  /*0010*/  EXIT ;  /* 0x000000000000794d */ /* 0x000fea0003800000 */
.L_x_20:
        /* <DEDUP_REMOVED lines=14> */
.L_x_56:


//--------------------- .text._ZN7cutlass13device_kernelIN5flash19enable_sm80_to_sm89INS1_16FlashAttnFwdSm80INS1_25CollectiveMainloopFwdSm80ILi8ELi1ELb1EN4cute5tupleIJNS5_1CILi128EEENS7_ILi48EEENS7_ILi256EEEEEELi256ENS_10bfloat16_tEfNS_4arch4Sm80ELb0ELb1ELb0ELb0ELb1ELb0ELb1ELb0EEENS1_21CollectiveEpilogueFwdINS6_IJS8_SA_S9_EEENS6_IJNS7_ILi1EEESI_SI_EEESC_SE_Li256ELb0ELb1ELb0ELb0EEENS1_19SingleTileSchedulerILb0ELb0ELb1ELi128EEEEEEEEEvNT_6ParamsE --------------------------
	.section	.text._ZN7cutlass13device_kernelIN5flash19enable_sm80_to_sm89INS1_16FlashAttnFwdSm80INS1_25CollectiveMainloopFwdSm80ILi8ELi1ELb1EN4cute5tupleIJNS5_1CILi128EEENS7_ILi48EEENS7_ILi256EEEEEELi256ENS_10bfloat16_tEfNS_4arch4Sm80ELb0ELb1ELb0ELb0ELb1ELb0ELb1ELb0EEENS1_21CollectiveEpilogueFwdINS6_IJS8_SA_S9_EEENS6_IJNS7_ILi1EEESI_SI_EEESC_SE_Li256ELb0ELb1ELb0ELb0EEENS1_19SingleTileSchedulerILb0ELb0ELb1ELi128EEEEEEEEEvNT_6ParamsE,"ax",@progbits
	.align	128
.text._ZN7cutlass13device_kernelIN5flash19enable_sm80_to_sm89INS1_16FlashAttnFwdSm80INS1_25CollectiveMainloopFwdSm80ILi8ELi1ELb1EN4cute5tupleIJNS5_1CILi128EEENS7_ILi48EEENS7_ILi256EEEEEELi256ENS_10bfloat16_tEfNS_4arch4Sm80ELb0ELb1ELb0ELb0ELb1ELb0ELb1ELb0EEENS1_21CollectiveEpilogueFwdINS6_IJS8_SA_S9_EEENS6_IJNS7_ILi1EEESI_SI_EEESC_SE_Li256ELb0ELb1ELb0ELb0EEENS1_19SingleTileSchedulerILb0ELb0ELb1ELi128EEEEEEEEEvNT_6ParamsE:
        .type           _ZN7cutlass13device_kernelIN5flash19enable_sm80_to_sm89INS1_16FlashAttnFwdSm80INS1_25CollectiveMainloopFwdSm80ILi8ELi1ELb1EN4cute5tupleIJNS5_1CILi128EEENS7_ILi48EEENS7_ILi256EEEEEELi256ENS_10bfloat16_tEfNS_4arch4Sm80ELb0ELb1ELb0ELb0ELb1ELb0ELb1ELb0EEENS1_21CollectiveEpilogueFwdINS6_IJS8_SA_S9_EEENS6_IJNS7_ILi1EEESI_SI_EEESC_SE_Li256ELb0ELb1ELb0ELb0EEENS1_19SingleTileSchedulerILb0ELb0ELb1ELi128EEEEEEEEEvNT_6ParamsE,@function
        .size           _ZN7cutlass13device_kernelIN5flash19enable_sm80_to_sm89INS1_16FlashAttnFwdSm80INS1_25CollectiveMainloopFwdSm80ILi8ELi1ELb1EN4cute5tupleIJNS5_1CILi128EEENS7_ILi48EEENS7_ILi256EEEEEELi256ENS_10bfloat16_tEfNS_4arch4Sm80ELb0ELb1ELb0ELb0ELb1ELb0ELb1ELb0EEENS1_21CollectiveEpilogueFwdINS6_IJS8_SA_S9_EEENS6_IJNS7_ILi1EEESI_SI_EEESC_SE_Li256ELb0ELb1ELb0ELb0EEENS1_19SingleTileSchedulerILb0ELb0ELb1ELi128EEEEEEEEEvNT_6ParamsE,(.L_x_57 - _ZN7cutlass13device_kernelIN5flash19enable_sm80_to_sm89INS1_16FlashAttnFwdSm80INS1_25CollectiveMainloopFwdSm80ILi8ELi1ELb1EN4cute5tupleIJNS5_1CILi128EEENS7_ILi48EEENS7_ILi256EEEEEELi256ENS_10bfloat16_tEfNS_4arch4Sm80ELb0ELb1ELb0ELb0ELb1ELb0ELb1ELb0EEENS1_21CollectiveEpilogueFwdINS6_IJS8_SA_S9_EEENS6_IJNS7_ILi1EEESI_SI_EEESC_SE_Li256ELb0ELb1ELb0ELb0EEENS1_19SingleTileSchedulerILb0ELb0ELb1ELi128EEEEEEEEEvNT_6ParamsE)
        .other          _ZN7cutlass13device_kernelIN5flash19enable_sm80_to_sm89INS1_16FlashAttnFwdSm80INS1_25CollectiveMainloopFwdSm80ILi8ELi1ELb1EN4cute5tupleIJNS5_1CILi128EEENS7_ILi48EEENS7_ILi256EEEEEELi256ENS_10bfloat16_tEfNS_4arch4Sm80ELb0ELb1ELb0ELb0ELb1ELb0ELb1ELb0EEENS1_21CollectiveEpilogueFwdINS6_IJS8_SA_S9_EEENS6_IJNS7_ILi1EEESI_SI_EEESC_SE_Li256ELb0ELb1ELb0ELb0EEENS1_19SingleTileSchedulerILb0ELb0ELb1ELi128EEEEEEEEEvNT_6ParamsE,@"STO_CUDA_ENTRY STV_DEFAULT"
_ZN7cutlass13device_kernelIN5flash19enable_sm80_to_sm89INS1_16FlashAttnFwdSm80INS1_25CollectiveMainloopFwdSm80ILi8ELi1ELb1EN4cute5tupleIJNS5_1CILi128EEENS7_ILi48EEENS7_ILi256EEEEEELi256ENS_10bfloat16_tEfNS_4arch4Sm80ELb0ELb1ELb0ELb0ELb1ELb0ELb1ELb0EEENS1_21CollectiveEpilogueFwdINS6_IJS8_SA_S9_EEENS6_IJNS7_ILi1EEESI_SI_EEESC_SE_Li256ELb0ELb1ELb0ELb0EEENS1_19SingleTileSchedulerILb0ELb0ELb1ELi128EEEEEEEEEvNT_6ParamsE:
[----:B------:R-:W-:Y:S01]  /*0000*/  LDC R1, c[0x0][0x37c] ;  /* 0x0000df00ff017b82 */ /* 0x000fe20000000800 */
[----:B------:R-:W-:Y:S05]  /*0010*/  EXIT ;  /* 0x000000000000794d */ /* 0x000fea0003800000 */
.L_x_21:
        /* <DEDUP_REMOVED lines=14> */
.L_x_57:


//--------------------- .text._ZN7cutlass13device_kernelIN5flash19enable_sm80_to_sm89INS1_16FlashAttnFwdSm80INS1_25CollectiveMainloopFwdSm80ILi8ELi1ELb1EN4cute5tupleIJNS5_1CILi128EEENS7_ILi48EEENS7_ILi256EEEEEELi256ENS_10bfloat16_tEfNS_4arch4Sm80ELb0ELb1ELb0ELb1ELb1ELb0ELb1ELb0EEENS1_21CollectiveEpilogueFwdINS6_IJS8_SA_S9_EEENS6_IJNS7_ILi1EEESI_SI_EEESC_SE_Li256ELb1ELb1ELb0ELb0EEENS1_19SingleTileSchedulerILb1ELb0ELb1ELi128EEEEEEEEEvNT_6ParamsE --------------------------
	.section	.text._ZN7cutlass13device_kernelIN5flash19enable_sm80_to_sm89INS1_16FlashAttnFwdSm80INS1_25CollectiveMainloopFwdSm80ILi8ELi1ELb1EN4cute5tupleIJNS5_1CILi128EEENS7_ILi48EEENS7_ILi256EEEEEELi256ENS_10bfloat16_tEfNS_4arch4Sm80ELb0ELb1ELb0ELb1ELb1ELb0ELb1ELb0EEENS1_21CollectiveEpilogueFwdINS6_IJS8_SA_S9_EEENS6_IJNS7_ILi1EEESI_SI_EEESC_SE_Li256ELb1ELb1ELb0ELb0EEENS1_19SingleTileSchedulerILb1ELb0ELb1ELi128EEEEEEEEEvNT_6ParamsE,"ax",@progbits
	.align	128
.text._ZN7cutlass13device_kernelIN5flash19enable_sm80_to_sm89INS1_16FlashAttnFwdSm80INS1_25CollectiveMainloopFwdSm80ILi8ELi1ELb1EN4cute5tupleIJNS5_1CILi128EEENS7_ILi48EEENS7_ILi256EEEEEELi256ENS_10bfloat16_tEfNS_4arch4Sm80ELb0ELb1ELb0ELb1ELb1ELb0ELb1ELb0EEENS1_21CollectiveEpilogueFwdINS6_IJS8_SA_S9_EEENS6_IJNS7_ILi1EEESI_SI_EEESC_SE_Li256ELb1ELb1ELb0ELb0EEENS1_19SingleTileSchedulerILb1ELb0ELb1ELi128EEEEEEEEEvNT_6ParamsE:
        .type           _ZN7cutlass13device_kernelIN5flash19enable_sm80_to_sm89INS1_16FlashAttnFwdSm80INS1_25CollectiveMainloopFwdSm80ILi8ELi1ELb1EN4cute5tupleIJNS5_1CILi128EEENS7_ILi48EEENS7_ILi256EEEEEELi256ENS_10bfloat16_tEfNS_4arch4Sm80ELb0ELb1ELb0ELb1ELb1ELb0ELb1ELb0EEENS1_21CollectiveEpilogueFwdINS6_IJS8_SA_S9_EEENS6_IJNS7_ILi1EEESI_SI_EEESC_SE_Li256ELb1ELb1ELb0ELb0EEENS1_19SingleTileSchedulerILb1ELb0ELb1ELi128EEEEEEEEEvNT_6ParamsE,@function
        .size           _ZN7cutlass13device_kernelIN5flash19enable_sm80_to_sm89INS1_16FlashAttnFwdSm80INS1_25CollectiveMainloopFwdSm80ILi8ELi1ELb1EN4cute5tupleIJNS5_1CILi128EEENS7_ILi48EEENS7_ILi256EEEEEELi256ENS_10bfloat16_tEfNS_4arch4Sm80ELb0ELb1ELb0ELb1ELb1ELb0ELb1ELb0EEENS1_21CollectiveEpilogueFwdINS6_IJS8_SA_S9_EEENS6_IJNS7_ILi1EEESI_SI_EEESC_SE_Li256ELb1ELb1ELb0ELb0EEENS1_19SingleTileSchedulerILb1ELb0ELb1ELi128EEEEEEEEEvNT_6ParamsE,(.L_x_58 - _ZN7cutlass13device_kernelIN5flash19enable_sm80_to_sm89INS1_16FlashAttnFwdSm80INS1_25CollectiveMainloopFwdSm80ILi8ELi1ELb1EN4cute5tupleIJNS5_1CILi128EEENS7_ILi48EEENS7_ILi256EEEEEELi256ENS_10bfloat16_tEfNS_4arch4Sm80ELb0ELb1ELb0ELb1ELb1ELb0ELb1ELb0EEENS1_21CollectiveEpilogueFwdINS6_IJS8_SA_S9_EEENS6_IJNS7_ILi1EEESI_SI_EEESC_SE_Li256ELb1ELb1ELb0ELb0EEENS1_19SingleTileSchedulerILb1ELb0ELb1ELi128EEEEEEEEEvNT_6ParamsE)
        .other          _ZN7cutlass13device_kernelIN5flash19enable_sm80_to_sm89INS1_16FlashAttnFwdSm80INS1_25CollectiveMainloopFwdSm80ILi8ELi1ELb1EN4cute5tupleIJNS5_1CILi128EEENS7_ILi48EEENS7_ILi256EEEEEELi256ENS_10bfloat16_tEfNS_4arch4Sm80ELb0ELb1ELb0ELb1ELb1ELb0ELb1ELb0EEENS1_21CollectiveEpilogueFwdINS6_IJS8_SA_S9_EEENS6_IJNS7_ILi1EEESI_SI_EEESC_SE_Li256ELb1ELb1ELb0ELb0EEENS1_19SingleTileSchedulerILb1ELb0ELb1ELi128EEEEEEEEEvNT_6ParamsE,@"STO_CUDA_ENTRY STV_DEFAULT"
_ZN7cutlass13device_kernelIN5flash19enable_sm80_to_sm89INS1_16FlashAttnFwdSm80INS1_25CollectiveMainloopFwdSm80ILi8ELi1ELb1EN4cute5tupleIJNS5_1CILi128EEENS7_ILi48EEENS7_ILi256EEEEEELi256ENS_10bfloat16_tEfNS_4arch4Sm80ELb0ELb1ELb0ELb1ELb1ELb0ELb1ELb0EEENS1_21CollectiveEpilogueFwdINS6_IJS8_SA_S9_EEENS6_IJNS7_ILi1EEESI_SI_EEESC_SE_Li256ELb1ELb1ELb0ELb0EEENS1_19SingleTileSchedulerILb1ELb0ELb1ELi128EEEEEEEEEvNT_6ParamsE:
[----:B------:R-:W-:Y:S01]  /*0000*/  LDC R1, c[0x0][0x37c] ;  /* 0x0000df00ff017b82 */ /* 0x000fe20000000800 */
[----:B------:R-:W-:Y:S05]  /*0010*/  EXIT ;  /* 0x000000000000794d */ /* 0x000fea0003800000 */
.L_x_22:
        /* <DEDUP_REMOVED lines=14> */
.L_x_58:


//--------------------- .text._ZN7cutlass13device_kernelIN5flash19enable_sm80_to_sm89INS1_16FlashAttnFwdSm80INS1_25CollectiveMainloopFwdSm80ILi8ELi1ELb0EN4cute5tupleIJNS5_1CILi128EEENS7_ILi32EEENS7_ILi256EEEEEELi256ENS_10bfloat16_tEfNS_4arch4Sm80ELb0ELb1ELb0ELb1ELb1ELb1ELb1ELb0EEENS1_21CollectiveEpilogueFwdINS6_IJS8_SA_S9_EEENS6_IJNS7_ILi1EEESI_SI_EEESC_SE_Li256ELb1ELb1ELb0ELb0EEENS1_19SingleTileSchedulerILb1ELb0ELb1ELi128EEEEEEEEEvNT_6ParamsE --------------------------
	.section	.text._ZN7cutlass13device_kernelIN5flash19enable_sm80_to_sm89INS1_16FlashAttnFwdSm80INS1_25CollectiveMainloopFwdSm80ILi8ELi1ELb0EN4cute5tupleIJNS5_1CILi128EEENS7_ILi32EEENS7_ILi256EEEEEELi256ENS_10bfloat16_tEfNS_4arch4Sm80ELb0ELb1ELb0ELb1ELb1ELb1ELb1ELb0EEENS1_21CollectiveEpilogueFwdINS6_IJS8_SA_S9_EEENS6_IJNS7_ILi1EEESI_SI_EEESC_SE_Li256ELb1ELb1ELb0ELb0EEENS1_19SingleTileSchedulerILb1ELb0ELb1ELi128EEEEEEEEEvNT_6ParamsE,"ax",@progbits
	.align	128
.text._ZN7cutlass13device_kernelIN5flash19enable_sm80_to_sm89INS1_16FlashAttnFwdSm80INS1_25CollectiveMainloopFwdSm80ILi8ELi1ELb0EN4cute5tupleIJNS5_1CILi128EEENS7_ILi32EEENS7_ILi256EEEEEELi256ENS_10bfloat16_tEfNS_4arch4Sm80ELb0ELb1ELb0ELb1ELb1ELb1ELb1ELb0EEENS1_21CollectiveEpilogueFwdINS6_IJS8_SA_S9_EEENS6_IJNS7_ILi1EEESI_SI_EEESC_SE_Li256ELb1ELb1ELb0ELb0EEENS1_19SingleTileSchedulerILb1ELb0ELb1ELi128EEEEEEEEEvNT_6ParamsE:
        .type           _ZN7cutlass13device_kernelIN5flash19enable_sm80_to_sm89INS1_16FlashAttnFwdSm80INS1_25CollectiveMainloopFwdSm80ILi8ELi1ELb0EN4cute5tupleIJNS5_1CILi128EEENS7_ILi32EEENS7_ILi256EEEEEELi256ENS_10bfloat16_tEfNS_4arch4Sm80ELb0ELb1ELb0ELb1ELb1ELb1ELb1ELb0EEENS1_21CollectiveEpilogueFwdINS6_IJS8_SA_S9_EEENS6_IJNS7_ILi1EEESI_SI_EEESC_SE_Li256ELb1ELb1ELb0ELb0EEENS1_19SingleTileSchedulerILb1ELb0ELb1ELi128EEEEEEEEEvNT_6ParamsE,@function
        .size           _ZN7cutlass13device_kernelIN5flash19enable_sm80_to_sm89INS1_16FlashAttnFwdSm80INS1_25CollectiveMainloopFwdSm80ILi8ELi1ELb0EN4cute5tupleIJNS5_1CILi128EEENS7_ILi32EEENS7_ILi256EEEEEELi256ENS_10bfloat16_tEfNS_4arch4Sm80ELb0ELb1ELb0ELb1ELb1ELb1ELb1ELb0EEENS1_21CollectiveEpilogueFwdINS6_IJS8_SA_S9_EEENS6_IJNS7_ILi1EEESI_SI_EEESC_SE_Li256ELb1ELb1ELb0ELb0EEENS1_19SingleTileSchedulerILb1ELb0ELb1ELi128EEEEEEEEEvNT_6ParamsE,(.L_x_59 - _ZN7cutlass13device_kernelIN5flash19enable_sm80_to_sm89INS1_16FlashAttnFwdSm80INS1_25CollectiveMainloopFwdSm80ILi8ELi1ELb0EN4cute5tupleIJNS5_1CILi128EEENS7_ILi32EEENS7_ILi256EEEEEELi256ENS_10bfloat16_tEfNS_4arch4Sm80ELb0ELb1ELb0ELb1ELb1ELb1ELb1ELb0EEENS1_21CollectiveEpilogueFwdINS6_IJS8_SA_S9_EEENS6_IJNS7_ILi1EEESI_SI_EEESC_SE_Li256ELb1ELb1ELb0ELb0EEENS1_19SingleTileSchedulerILb1ELb0ELb1ELi128EEEEEEEEEvNT_6ParamsE)
        .other          _ZN7cutlass13device_kernelIN5flash19enable_sm80_to_sm89INS1_16FlashAttnFwdSm80INS1_25CollectiveMainloopFwdSm80ILi8ELi1ELb0EN4cute5tupleIJNS5_1CILi128EEENS7_ILi32EEENS7_ILi256EEEEEELi256ENS_10bfloat16_tEfNS_4arch4Sm80ELb0ELb1ELb0ELb1ELb1ELb1ELb1ELb0EEENS1_21CollectiveEpilogueFwdINS6_IJS8_SA_S9_EEENS6_IJNS7_ILi1EEESI_SI_EEESC_SE_Li256ELb1ELb1ELb0ELb0EEENS1_19SingleTileSchedulerILb1ELb0ELb1ELi128EEEEEEEEEvNT_6ParamsE,@"STO_CUDA_ENTRY STV_DEFAULT"
_ZN7cutlass13device_kernelIN5flash19enable_sm80_to_sm89INS1_16FlashAttnFwdSm80INS1_25CollectiveMainloopFwdSm80ILi8ELi1ELb0EN4cute5tupleIJNS5_1CILi128EEENS7_ILi32EEENS7_ILi256EEEEEELi256ENS_10bfloat16_tEfNS_4arch4Sm80ELb0ELb1ELb0ELb1ELb1ELb1ELb1ELb0EEENS1_21CollectiveEpilogueFwdINS6_IJS8_SA_S9_EEENS6_IJNS7_ILi1EEESI_SI_EEESC_SE_Li256ELb1ELb1ELb0ELb0EEENS1_19SingleTileSchedulerILb1ELb0ELb1ELi128EEEEEEEEEvNT_6ParamsE:
[----:B------:R-:W-:Y:S01]  /*0000*/  LDC R1, c[0x0][0x37c] ;  /* 0x0000df00ff017b82 */ /* 0x000fe20000000800 */
[----:B------:R-:W-:Y:S05]  /*0010*/  EXIT ;  /* 0x000000000000794d */ /* 0x000fea0003800000 */
.L_x_23:
        /* <DEDUP_REMOVED lines=14> */
.L_x_59:


//--------------------- .text._ZN7cutlass13device_kernelIN5flash19enable_sm80_to_sm89INS1_16FlashAttnFwdSm80INS1_25CollectiveMainloopFwdSm80ILi8ELi1ELb1EN4cute5tupleIJNS5_1CILi128EEENS7_ILi64EEENS7_ILi256EEEEEELi256ENS_10bfloat16_tEfNS_4arch4Sm80ELb1ELb0ELb0ELb0ELb1ELb0ELb1ELb0EEENS1_21CollectiveEpilogueFwdINS6_IJS8_SA_S9_EEENS6_IJNS7_ILi1EEESI_SI_EEESC_SE_Li256ELb0ELb1ELb0ELb0EEENS1_30DynamicPersistentTileSchedulerILi256ELi256ELb0ELb1ELb0EEEEEEEEEvNT_6ParamsE --------------------------
	.section	.text._ZN7cutlass13device_kernelIN5flash19enable_sm80_to_sm89INS1_16FlashAttnFwdSm80INS1_25CollectiveMainloopFwdSm80ILi8ELi1ELb1EN4cute5tupleIJNS5_1CILi128EEENS7_ILi64EEENS7_ILi256EEEEEELi256ENS_10bfloat16_tEfNS_4arch4Sm80ELb1ELb0ELb0ELb0ELb1ELb0ELb1ELb0EEENS1_21CollectiveEpilogueFwdINS6_IJS8_SA_S9_EEENS6_IJNS7_ILi1EEESI_SI_EEESC_SE_Li256ELb0ELb1ELb0ELb0EEENS1_30DynamicPersistentTileSchedulerILi256ELi256ELb0ELb1ELb0EEEEEEEEEvNT_6ParamsE,"ax",@progbits
	.align	128
.text._ZN7cutlass13device_kernelIN5flash19enable_sm80_to_sm89INS1_16FlashAttnFwdSm80INS1_25CollectiveMainloopFwdSm80ILi8ELi1ELb1EN4cute5tupleIJNS5_1CILi128EEENS7_ILi64EEENS7_ILi256EEEEEELi256ENS_10bfloat16_tEfNS_4arch4Sm80ELb1ELb0ELb0ELb0ELb1ELb0ELb1ELb0EEENS1_21CollectiveEpilogueFwdINS6_IJS8_SA_S9_EEENS6_IJNS7_ILi1EEESI_SI_EEESC_SE_Li256ELb0ELb1ELb0ELb0EEENS1_30DynamicPersistentTileSchedulerILi256ELi256ELb0ELb1ELb0EEEEEEEEEvNT_6ParamsE:
        .type           _ZN7cutlass13device_kernelIN5flash19enable_sm80_to_sm89INS1_16FlashAttnFwdSm80INS1_25CollectiveMainloopFwdSm80ILi8ELi1ELb1EN4cute5tupleIJNS5_1CILi128EEENS7_ILi64EEENS7_ILi256EEEEEELi256ENS_10bfloat16_tEfNS_4arch4Sm80ELb1ELb0ELb0ELb0ELb1ELb0ELb1ELb0EEENS1_21CollectiveEpilogueFwdINS6_IJS8_SA_S9_EEENS6_IJNS7_ILi1EEESI_SI_EEESC_SE_Li256ELb0ELb1ELb0ELb0EEENS1_30DynamicPersistentTileSchedulerILi256ELi256ELb0ELb1ELb0EEEEEEEEEvNT_6ParamsE,@function
        .size           _ZN7cutlass13device_kernelIN5flash19enable_sm80_to_sm89INS1_16FlashAttnFwdSm80INS1_25CollectiveMainloopFwdSm80ILi8ELi1ELb1EN4cute5tupleIJNS5_1CILi128EEENS7_ILi64EEENS7_ILi256EEEEEELi256ENS_10bfloat16_tEfNS_4arch4Sm80ELb1ELb0ELb0ELb0ELb1ELb0ELb1ELb0EEENS1_21CollectiveEpilogueFwdINS6_IJS8_SA_S9_EEENS6_IJNS7_ILi1EEESI_SI_EEESC_SE_Li256ELb0ELb1ELb0ELb0EEENS1_30DynamicPersistentTileSchedulerILi256ELi256ELb0ELb1ELb0EEEEEEEEEvNT_6ParamsE,(.L_x_60 - _ZN7cutlass13device_kernelIN5flash19enable_sm80_to_sm89INS1_16FlashAttnFwdSm80INS1_25CollectiveMainloopFwdSm80ILi8ELi1ELb1EN4cute5tupleIJNS5_1CILi128EEENS7_ILi64EEENS7_ILi256EEEEEELi256ENS_10bfloat16_tEfNS_4arch4Sm80ELb1ELb0ELb0ELb0ELb1ELb0ELb1ELb0EEENS1_21CollectiveEpilogueFwdINS6_IJS8_SA_S9_EEENS6_IJNS7_ILi1EEESI_SI_EEESC_SE_Li256ELb0ELb1ELb0ELb0EEENS1_30DynamicPersistentTileSchedulerILi256ELi256ELb0ELb1ELb0EEEEEEEEEvNT_6ParamsE)
        .other          _ZN7cutlass13device_kernelIN5flash19enable_sm80_to_sm89INS1_16FlashAttnFwdSm80INS1_25CollectiveMainloopFwdSm80ILi8ELi1ELb1EN4cute5tupleIJNS5_1CILi128EEENS7_ILi64EEENS7_ILi256EEEEEELi256ENS_10bfloat16_tEfNS_4arch4Sm80ELb1ELb0ELb0ELb0ELb1ELb0ELb1ELb0EEENS1_21CollectiveEpilogueFwdINS6_IJS8_SA_S9_EEENS6_IJNS7_ILi1EEESI_SI_EEESC_SE_Li256ELb0ELb1ELb0ELb0EEENS1_30DynamicPersistentTileSchedulerILi256ELi256ELb0ELb1ELb0EEEEEEEEEvNT_6ParamsE,@"STO_CUDA_ENTRY STV_DEFAULT"
_ZN7cutlass13device_kernelIN5flash19enable_sm80_to_sm89INS1_16FlashAttnFwdSm80INS1_25CollectiveMainloopFwdSm80ILi8ELi1ELb1EN4cute5tupleIJNS5_1CILi128EEENS7_ILi64EEENS7_ILi256EEEEEELi256ENS_10bfloat16_tEfNS_4arch4Sm80ELb1ELb0ELb0ELb0ELb1ELb0ELb1ELb0EEENS1_21CollectiveEpilogueFwdINS6_IJS8_SA_S9_EEENS6_IJNS7_ILi1EEESI_SI_EEESC_SE_Li256ELb0ELb1ELb0ELb0EEENS1_30DynamicPersistentTileSchedulerILi256ELi256ELb0ELb1ELb0EEEEEEEEEvNT_6ParamsE:
[----:B------:R-:W-:Y:S01]  /*0000*/  LDC R1, c[0x0][0x37c] ;  /* 0x0000df00ff017b82 */ /* 0x000fe20000000800 */
[----:B------:R-:W-:Y:S05]  /*0010*/  EXIT ;  /* 0x000000000000794d */ /* 0x000fea0003800000 */
.L_x_24:
        /* <DEDUP_REMOVED lines=14> */
.L_x_60:


//--------------------- .text._ZN7cutlass13device_kernelIN5flash19enable_sm80_to_sm89INS1_16FlashAttnFwdSm80INS1_25CollectiveMainloopFwdSm80ILi8ELi1ELb1EN4cute5tupleIJNS5_1CILi128EEENS7_ILi64EEENS7_ILi256EEEEEELi256ENS_10bfloat16_tEfNS_4arch4Sm80ELb1ELb0ELb0ELb1ELb1ELb0ELb1ELb0EEENS1_21CollectiveEpilogueFwdINS6_IJS8_SA_S9_EEENS6_IJNS7_ILi1EEESI_SI_EEESC_SE_Li256ELb1ELb1ELb0ELb0EEENS1_19SingleTileSchedulerILb1ELb0ELb1ELi128EEEEEEEEEvNT_6ParamsE --------------------------
	.section	.text._ZN7cutlass13device_kernelIN5flash19enable_sm80_to_sm89INS1_16FlashAttnFwdSm80INS1_25CollectiveMainloopFwdSm80ILi8ELi1ELb1EN4cute5tupleIJNS5_1CILi128EEENS7_ILi64EEENS7_ILi256EEEEEELi256ENS_10bfloat16_tEfNS_4arch4Sm80ELb1ELb0ELb0ELb1ELb1ELb0ELb1ELb0EEENS1_21CollectiveEpilogueFwdINS6_IJS8_SA_S9_EEENS6_IJNS7_ILi1EEESI_SI_EEESC_SE_Li256ELb1ELb1ELb0ELb0EEENS1_19SingleTileSchedulerILb1ELb0ELb1ELi128EEEEEEEEEvNT_6ParamsE,"ax",@progbits
	.align	128
.text._ZN7cutlass13device_kernelIN5flash19enable_sm80_to_sm89INS1_16FlashAttnFwdSm80INS1_25CollectiveMainloopFwdSm80ILi8ELi1ELb1EN4cute5tupleIJNS5_1CILi128EEENS7_ILi64EEENS7_ILi256EEEEEELi256ENS_10bfloat16_tEfNS_4arch4Sm80ELb1ELb0ELb0ELb1ELb1ELb0ELb1ELb0EEENS1_21CollectiveEpilogueFwdINS6_IJS8_SA_S9_EEENS6_IJNS7_ILi1EEESI_SI_EEESC_SE_Li256ELb1ELb1ELb0ELb0EEENS1_19SingleTileSchedulerILb1ELb0ELb1ELi128EEEEEEEEEvNT_6ParamsE:
        .type           _ZN7cutlass13device_kernelIN5flash19enable_sm80_to_sm89INS1_16FlashAttnFwdSm80INS1_25CollectiveMainloopFwdSm80ILi8ELi1ELb1EN4cute5tupleIJNS5_1CILi128EEENS7_ILi64EEENS7_ILi256EEEEEELi256ENS_10bfloat16_tEfNS_4arch4Sm80ELb1ELb0ELb0ELb1ELb1ELb0ELb1ELb0EEENS1_21CollectiveEpilogueFwdINS6_IJS8_SA_S9_EEENS6_IJNS7_ILi1EEESI_SI_EEESC_SE_Li256ELb1ELb1ELb0ELb0EEENS1_19SingleTileSchedulerILb1ELb0ELb1ELi128EEEEEEEEEvNT_6ParamsE,@function
        .size           _ZN7cutlass13device_kernelIN5flash19enable_sm80_to_sm89INS1_16FlashAttnFwdSm80INS1_25CollectiveMainloopFwdSm80ILi8ELi1ELb1EN4cute5tupleIJNS5_1CILi128EEENS7_ILi64EEENS7_ILi256EEEEEELi256ENS_10bfloat16_tEfNS_4arch4Sm80ELb1ELb0ELb0ELb1ELb1ELb0ELb1ELb0EEENS1_21CollectiveEpilogueFwdINS6_IJS8_SA_S9_EEENS6_IJNS7_ILi1EEESI_SI_EEESC_SE_Li256ELb1ELb1ELb0ELb0EEENS1_19SingleTileSchedulerILb1ELb0ELb1ELi128EEEEEEEEEvNT_6ParamsE,(.L_x_61 - _ZN7cutlass13device_kernelIN5flash19enable_sm80_to_sm89INS1_16FlashAttnFwdSm80INS1_25CollectiveMainloopFwdSm80ILi8ELi1ELb1EN4cute5tupleIJNS5_1CILi128EEENS7_ILi64EEENS7_ILi256EEEEEELi256ENS_10bfloat16_tEfNS_4arch4Sm80ELb1ELb0ELb0ELb1ELb1ELb0ELb1ELb0EEENS1_21CollectiveEpilogueFwdINS6_IJS8_SA_S9_EEENS6_IJNS7_ILi1EEESI_SI_EEESC_SE_Li256ELb1ELb1ELb0ELb0EEENS1_19SingleTileSchedulerILb1ELb0ELb1ELi128EEEEEEEEEvNT_6ParamsE)
        .other          _ZN7cutlass13device_kernelIN5flash19enable_sm80_to_sm89INS1_16FlashAttnFwdSm80INS1_25CollectiveMainloopFwdSm80ILi8ELi1ELb1EN4cute5tupleIJNS5_1CILi128EEENS7_ILi64EEENS7_ILi256EEEEEELi256ENS_10bfloat16_tEfNS_4arch4Sm80ELb1ELb0ELb0ELb1ELb1ELb0ELb1ELb0EEENS1_21CollectiveEpilogueFwdINS6_IJS8_SA_S9_EEENS6_IJNS7_ILi1EEESI_SI_EEESC_SE_Li256ELb1ELb1ELb0ELb0EEENS1_19SingleTileSchedulerILb1ELb0ELb1ELi128EEEEEEEEEvNT_6ParamsE,@"STO_CUDA_ENTRY STV_DEFAULT"
_ZN7cutlass13device_kernelIN5flash19enable_sm80_to_sm89INS1_16FlashAttnFwdSm80INS1_25CollectiveMainloopFwdSm80ILi8ELi1ELb1EN4cute5tupleIJNS5_1CILi128EEENS7_ILi64EEENS7_ILi256EEEEEELi256ENS_10bfloat16_tEfNS_4arch4Sm80ELb1ELb0ELb0ELb1ELb1ELb0ELb1ELb0EEENS1_21CollectiveEpilogueFwdINS6_IJS8_SA_S9_EEENS6_IJNS7_ILi1EEESI_SI_EEESC_SE_Li256ELb1ELb1ELb0ELb0EEENS1_19SingleTileSchedulerILb1ELb0ELb1ELi128EEEEEEEEEvNT_6ParamsE:
[----:B------:R-:W-:Y:S01]  /*0000*/  LDC R1, c[0x0][0x37c] ;  /* 0x0000df00ff017b82 */ /* 0x000fe20000000800 */
[----:B------:R-:W-:Y:S05]  /*0010*/  EXIT ;  /* 0x000000000000794d */ /* 0x000fea0003800000 */
.L_x_25:
        /* <DEDUP_REMOVED lines=14> */
.L_x_61:


//--------------------- .text._ZN7cutlass13device_kernelIN5flash19enable_sm80_to_sm89INS1_16FlashAttnFwdSm80INS1_25CollectiveMainloopFwdSm80ILi8ELi1ELb0EN4cute5tupleIJNS5_1CILi128EEENS7_ILi32EEENS7_ILi256EEEEEELi256ENS_10bfloat16_tEfNS_4arch4Sm80ELb1ELb0ELb0ELb1ELb1ELb1ELb1ELb0EEENS1_21CollectiveEpilogueFwdINS6_IJS8_SA_S9_EEENS6_IJNS7_ILi1EEESI_SI_EEESC_SE_Li256ELb1ELb1ELb0ELb0EEENS1_19SingleTileSchedulerILb1ELb0ELb1ELi128EEEEEEEEEvNT_6ParamsE --------------------------
	.section	.text._ZN7cutlass13device_kernelIN5flash19enable_sm80_to_sm89INS1_16FlashAttnFwdSm80INS1_25CollectiveMainloopFwdSm80ILi8ELi1ELb0EN4cute5tupleIJNS5_1CILi128EEENS7_ILi32EEENS7_ILi256EEEEEELi256ENS_10bfloat16_tEfNS_4arch4Sm80ELb1ELb0ELb0ELb1ELb1ELb1ELb1ELb0EEENS1_21CollectiveEpilogueFwdINS6_IJS8_SA_S9_EEENS6_IJNS7_ILi1EEESI_SI_EEESC_SE_Li256ELb1ELb1ELb0ELb0EEENS1_19SingleTileSchedulerILb1ELb0ELb1ELi128EEEEEEEEEvNT_6ParamsE,"ax",@progbits
	.align	128
.text._ZN7cutlass13device_kernelIN5flash19enable_sm80_to_sm89INS1_16FlashAttnFwdSm80INS1_25CollectiveMainloopFwdSm80ILi8ELi1ELb0EN4cute5tupleIJNS5_1CILi128EEENS7_ILi32EEENS7_ILi256EEEEEELi256ENS_10bfloat16_tEfNS_4arch4Sm80ELb1ELb0ELb0ELb1ELb1ELb1ELb1ELb0EEENS1_21CollectiveEpilogueFwdINS6_IJS8_SA_S9_EEENS6_IJNS7_ILi1EEESI_SI_EEESC_SE_Li256ELb1ELb1ELb0ELb0EEENS1_19SingleTileSchedulerILb1ELb0ELb1ELi128EEEEEEEEEvNT_6ParamsE:
        .type           _ZN7cutlass13device_kernelIN5flash19enable_sm80_to_sm89INS1_16FlashAttnFwdSm80INS1_25CollectiveMainloopFwdSm80ILi8ELi1ELb0EN4cute5tupleIJNS5_1CILi128EEENS7_ILi32EEENS7_ILi256EEEEEELi256ENS_10bfloat16_tEfNS_4arch4Sm80ELb1ELb0ELb0ELb1ELb1ELb1ELb1ELb0EEENS1_21CollectiveEpilogueFwdINS6_IJS8_SA_S9_EEENS6_IJNS7_ILi1EEESI_SI_EEESC_SE_Li256ELb1ELb1ELb0ELb0EEENS1_19SingleTileSchedulerILb1ELb0ELb1ELi128EEEEEEEEEvNT_6ParamsE,@function
        .size           _ZN7cutlass13device_kernelIN5flash19enable_sm80_to_sm89INS1_16FlashAttnFwdSm80INS1_25CollectiveMainloopFwdSm80ILi8ELi1ELb0EN4cute5tupleIJNS5_1CILi128EEENS7_ILi32EEENS7_ILi256EEEEEELi256ENS_10bfloat16_tEfNS_4arch4Sm80ELb1ELb0ELb0ELb1ELb1ELb1ELb1ELb0EEENS1_21CollectiveEpilogueFwdINS6_IJS8_SA_S9_EEENS6_IJNS7_ILi1EEESI_SI_EEESC_SE_Li256ELb1ELb1ELb0ELb0EEENS1_19SingleTileSchedulerILb1ELb0ELb1ELi128EEEEEEEEEvNT_6ParamsE,(.L_x_62 - _ZN7cutlass13device_kernelIN5flash19enable_sm80_to_sm89INS1_16FlashAttnFwdSm80INS1_25CollectiveMainloopFwdSm80ILi8ELi1ELb0EN4cute5tupleIJNS5_1CILi128EEENS7_ILi32EEENS7_ILi256EEEEEELi256ENS_10bfloat16_tEfNS_4arch4Sm80ELb1ELb0ELb0ELb1ELb1ELb1ELb1ELb0EEENS1_21CollectiveEpilogueFwdINS6_IJS8_SA_S9_EEENS6_IJNS7_ILi1EEESI_SI_EEESC_SE_Li256ELb1ELb1ELb0ELb0EEENS1_19SingleTileSchedulerILb1ELb0ELb1ELi128EEEEEEEEEvNT_6ParamsE)
        .other          _ZN7cutlass13device_kernelIN5flash19enable_sm80_to_sm89INS1_16FlashAttnFwdSm80INS1_25CollectiveMainloopFwdSm80ILi8ELi1ELb0EN4cute5tupleIJNS5_1CILi128EEENS7_ILi32EEENS7_ILi256EEEEEELi256ENS_10bfloat16_tEfNS_4arch4Sm80ELb1ELb0ELb0ELb1ELb1ELb1ELb1ELb0EEENS1_21CollectiveEpilogueFwdINS6_IJS8_SA_S9_EEENS6_IJNS7_ILi1EEESI_SI_EEESC_SE_Li256ELb1ELb1ELb0ELb0EEENS1_19SingleTileSchedulerILb1ELb0ELb1ELi128EEEEEEEEEvNT_6ParamsE,@"STO_CUDA_ENTRY STV_DEFAULT"
_ZN7cutlass13device_kernelIN5flash19enable_sm80_to_sm89INS1_16FlashAttnFwdSm80INS1_25CollectiveMainloopFwdSm80ILi8ELi1ELb0EN4cute5tupleIJNS5_1CILi128EEENS7_ILi32EEENS7_ILi256EEEEEELi256ENS_10bfloat16_tEfNS_4arch4Sm80ELb1ELb0ELb0ELb1ELb1ELb1ELb1ELb0EEENS1_21CollectiveEpilogueFwdINS6_IJS8_SA_S9_EEENS6_IJNS7_ILi1EEESI_SI_EEESC_SE_Li256ELb1ELb1ELb0ELb0EEENS1_19SingleTileSchedulerILb1ELb0ELb1ELi128EEEEEEEEEvNT_6ParamsE:
[----:B------:R-:W-:Y:S01]  /*0000*/  LDC R1, c[0x0][0x37c] ;  /* 0x0000df00ff017b82 */ /* 0x000fe20000000800 */
[----:B------:R-:W-:Y:S05]  /*0010*/  EXIT ;  /* 0x000000000000794d */ /* 0x000fea0003800000 */
.L_x_26:
        /* <DEDUP_REMOVED lines=14> */
.L_x_62:


//--------------------- .text._ZN7cutlass13device_kernelIN5flash19enable_sm80_to_sm89INS1_16FlashAttnFwdSm80INS1_25CollectiveMainloopFwdSm80ILi8ELi1ELb0EN4cute5tupleIJNS5_1CILi128EEENS7_ILi96EEENS7_ILi256EEEEEELi256ENS_10bfloat16_tEfNS_4arch4Sm80ELb0ELb0ELb0ELb0ELb1ELb0ELb1ELb0EEENS1_21CollectiveEpilogueFwdINS6_IJS8_SA_S9_EEENS6_IJNS7_ILi1EEESI_SI_EEESC_SE_Li256ELb0ELb1ELb0ELb0EEENS1_19SingleTileSchedulerILb0ELb0ELb1ELi128EEEEEEEEEvNT_6ParamsE --------------------------
	.section	.text._ZN7cutlass13device_kernelIN5flash19enable_sm80_to_sm89INS1_16FlashAttnFwdSm80INS1_25CollectiveMainloopFwdSm80ILi8ELi1ELb0EN4cute5tupleIJNS5_1CILi128EEENS7_ILi96EEENS7_ILi256EEEEEELi256ENS_10bfloat16_tEfNS_4arch4Sm80ELb0ELb0ELb0ELb0ELb1ELb0ELb1ELb0EEENS1_21CollectiveEpilogueFwdINS6_IJS8_SA_S9_EEENS6_IJNS7_ILi1EEESI_SI_EEESC_SE_Li256ELb0ELb1ELb0ELb0EEENS1_19SingleTileSchedulerILb0ELb0ELb1ELi128EEEEEEEEEvNT_6ParamsE,"ax",@progbits
	.align	128
.text._ZN7cutlass13device_kernelIN5flash19enable_sm80_to_sm89INS1_16FlashAttnFwdSm80INS1_25CollectiveMainloopFwdSm80ILi8ELi1ELb0EN4cute5tupleIJNS5_1CILi128EEENS7_ILi96EEENS7_ILi256EEEEEELi256ENS_10bfloat16_tEfNS_4arch4Sm80ELb0ELb0ELb0ELb0ELb1ELb0ELb1ELb0EEENS1_21CollectiveEpilogueFwdINS6_IJS8_SA_S9_EEENS6_IJNS7_ILi1EEESI_SI_EEESC_SE_Li256ELb0ELb1ELb0ELb0EEENS1_19SingleTileSchedulerILb0ELb0ELb1ELi128EEEEEEEEEvNT_6ParamsE:
        .type           _ZN7cutlass13device_kernelIN5flash19enable_sm80_to_sm89INS1_16FlashAttnFwdSm80INS1_25CollectiveMainloopFwdSm80ILi8ELi1ELb0EN4cute5tupleIJNS5_1CILi128EEENS7_ILi96EEENS7_ILi256EEEEEELi256ENS_10bfloat16_tEfNS_4arch4Sm80ELb0ELb0ELb0ELb0ELb1ELb0ELb1ELb0EEENS1_21CollectiveEpilogueFwdINS6_IJS8_SA_S9_EEENS6_IJNS7_ILi1EEESI_SI_EEESC_SE_Li256ELb0ELb1ELb0ELb0EEENS1_19SingleTileSchedulerILb0ELb0ELb1ELi128EEEEEEEEEvNT_6ParamsE,@function
        .size           _ZN7cutlass13device_kernelIN5flash19enable_sm80_to_sm89INS1_16FlashAttnFwdSm80INS1_25CollectiveMainloopFwdSm80ILi8ELi1ELb0EN4cute5tupleIJNS5_1CILi128EEENS7_ILi96EEENS7_ILi256EEEEEELi256ENS_10bfloat16_tEfNS_4arch4Sm80ELb0ELb0ELb0ELb0ELb1ELb0ELb1ELb0EEENS1_21CollectiveEpilogueFwdINS6_IJS8_SA_S9_EEENS6_IJNS7_ILi1EEESI_SI_EEESC_SE_Li256ELb0ELb1ELb0ELb0EEENS1_19SingleTileSchedulerILb0ELb0ELb1ELi128EEEEEEEEEvNT_6ParamsE,(.L_x_63 - _ZN7cutlass13device_kernelIN5flash19enable_sm80_to_sm89INS1_16FlashAttnFwdSm80INS1_25CollectiveMainloopFwdSm80ILi8ELi1ELb0EN4cute5tupleIJNS5_1CILi128EEENS7_ILi96EEENS7_ILi256EEEEEELi256ENS_10bfloat16_tEfNS_4arch4Sm80ELb0ELb0ELb0ELb0ELb1ELb0ELb1ELb0EEENS1_21CollectiveEpilogueFwdINS6_IJS8_SA_S9_EEENS6_IJNS7_ILi1EEESI_SI_EEESC_SE_Li256ELb0ELb1ELb0ELb0EEENS1_19SingleTileSchedulerILb0ELb0ELb1ELi128EEEEEEEEEvNT_6ParamsE)
        .other          _ZN7cutlass13device_kernelIN5flash19enable_sm80_to_sm89INS1_16FlashAttnFwdSm80INS1_25CollectiveMainloopFwdSm80ILi8ELi1ELb0EN4cute5tupleIJNS5_1CILi128EEENS7_ILi96EEENS7_ILi256EEEEEELi256ENS_10bfloat16_tEfNS_4arch4Sm80ELb0ELb0ELb0ELb0ELb1ELb0ELb1ELb0EEENS1_21CollectiveEpilogueFwdINS6_IJS8_SA_S9_EEENS6_IJNS7_ILi1EEESI_SI_EEESC_SE_Li256ELb0ELb1ELb0ELb0EEENS1_19SingleTileSchedulerILb0ELb0ELb1ELi128EEEEEEEEEvNT_6ParamsE,@"STO_CUDA_ENTRY STV_DEFAULT"
_ZN7cutlass13device_kernelIN5flash19enable_sm80_to_sm89INS1_16FlashAttnFwdSm80INS1_25CollectiveMainloopFwdSm80ILi8ELi1ELb0EN4cute5tupleIJNS5_1CILi128EEENS7_ILi96EEENS7_ILi256EEEEEELi256ENS_10bfloat16_tEfNS_4arch4Sm80ELb0ELb0ELb0ELb0ELb1ELb0ELb1ELb0EEENS1_21CollectiveEpilogueFwdINS6_IJS8_SA_S9_EEENS6_IJNS7_ILi1EEESI_SI_EEESC_SE_Li256ELb0ELb1ELb0ELb0EEENS1_19SingleTileSchedulerILb0ELb0ELb1ELi128EEEEEEEEEvNT_6ParamsE:
[----:B------:R-:W-:Y:S01]  /*0000*/  LDC R1, c[0x0][0x37c] ;  /* 0x0000df00ff017b82 */ /* 0x000fe20000000800 */
[----:B------:R-:W-:Y:S05]  /*0010*/  EXIT ;  /* 0x000000000000794d */ /* 0x000fea0003800000 */
.L_x_27:
        /* <DEDUP_REMOVED lines=14> */
.L_x_63:


//--------------------- .text._ZN7cutlass13device_kernelIN5flash19enable_sm80_to_sm89INS1_16FlashAttnFwdSm80INS1_25CollectiveMainloopFwdSm80ILi8ELi1ELb0EN4cute5tupleIJNS5_1CILi128EEENS7_ILi96EEENS7_ILi256EEEEEELi256ENS_10bfloat16_tEfNS_4arch4Sm80ELb0ELb0ELb0ELb1ELb1ELb0ELb1ELb0EEENS1_21CollectiveEpilogueFwdINS6_IJS8_SA_S9_EEENS6_IJNS7_ILi1EEESI_SI_EEESC_SE_Li256ELb1ELb1ELb0ELb0EEENS1_19SingleTileSchedulerILb1ELb0ELb1ELi128EEEEEEEEEvNT_6ParamsE --------------------------
	.section	.text._ZN7cutlass13device_kernelIN5flash19enable_sm80_to_sm89INS1_16FlashAttnFwdSm80INS1_25CollectiveMainloopFwdSm80ILi8ELi1ELb0EN4cute5tupleIJNS5_1CILi128EEENS7_ILi96EEENS7_ILi256EEEEEELi256ENS_10bfloat16_tEfNS_4arch4Sm80ELb0ELb0ELb0ELb1ELb1ELb0ELb1ELb0EEENS1_21CollectiveEpilogueFwdINS6_IJS8_SA_S9_EEENS6_IJNS7_ILi1EEESI_SI_EEESC_SE_Li256ELb1ELb1ELb0ELb0EEENS1_19SingleTileSchedulerILb1ELb0ELb1ELi128EEEEEEEEEvNT_6ParamsE,"ax",@progbits
	.align	128
.text._ZN7cutlass13device_kernelIN5flash19enable_sm80_to_sm89INS1_16FlashAttnFwdSm80INS1_25CollectiveMainloopFwdSm80ILi8ELi1ELb0EN4cute5tupleIJNS5_1CILi128EEENS7_ILi96EEENS7_ILi256EEEEEELi256ENS_10bfloat16_tEfNS_4arch4Sm80ELb0ELb0ELb0ELb1ELb1ELb0ELb1ELb0EEENS1_21CollectiveEpilogueFwdINS6_IJS8_SA_S9_EEENS6_IJNS7_ILi1EEESI_SI_EEESC_SE_Li256ELb1ELb1ELb0ELb0EEENS1_19SingleTileSchedulerILb1ELb0ELb1ELi128EEEEEEEEEvNT_6ParamsE:
        .type           _ZN7cutlass13device_kernelIN5flash19enable_sm80_to_sm89INS1_16FlashAttnFwdSm80INS1_25CollectiveMainloopFwdSm80ILi8ELi1ELb0EN4cute5tupleIJNS5_1CILi128EEENS7_ILi96EEENS7_ILi256EEEEEELi256ENS_10bfloat16_tEfNS_4arch4Sm80ELb0ELb0ELb0ELb1ELb1ELb0ELb1ELb0EEENS1_21CollectiveEpilogueFwdINS6_IJS8_SA_S9_EEENS6_IJNS7_ILi1EEESI_SI_EEESC_SE_Li256ELb1ELb1ELb0ELb0EEENS1_19SingleTileSchedulerILb1ELb0ELb1ELi128EEEEEEEEEvNT_6ParamsE,@function
        .size           _ZN7cutlass13device_kernelIN5flash19enable_sm80_to_sm89INS1_16FlashAttnFwdSm80INS1_25CollectiveMainloopFwdSm80ILi8ELi1ELb0EN4cute5tupleIJNS5_1CILi128EEENS7_ILi96EEENS7_ILi256EEEEEELi256ENS_10bfloat16_tEfNS_4arch4Sm80ELb0ELb0ELb0ELb1ELb1ELb0ELb1ELb0EEENS1_21CollectiveEpilogueFwdINS6_IJS8_SA_S9_EEENS6_IJNS7_ILi1EEESI_SI_EEESC_SE_Li256ELb1ELb1ELb0ELb0EEENS1_19SingleTileSchedulerILb1ELb0ELb1ELi128EEEEEEEEEvNT_6ParamsE,(.L_x_64 - _ZN7cutlass13device_kernelIN5flash19enable_sm80_to_sm89INS1_16FlashAttnFwdSm80INS1_25CollectiveMainloopFwdSm80ILi8ELi1ELb0EN4cute5tupleIJNS5_1CILi128EEENS7_ILi96EEENS7_ILi256EEEEEELi256ENS_10bfloat16_tEfNS_4arch4Sm80ELb0ELb0ELb0ELb1ELb1ELb0ELb1ELb0EEENS1_21CollectiveEpilogueFwdINS6_IJS8_SA_S9_EEENS6_IJNS7_ILi1EEESI_SI_EEESC_SE_Li256ELb1ELb1ELb0ELb0EEENS1_19SingleTileSchedulerILb1ELb0ELb1ELi128EEEEEEEEEvNT_6ParamsE)
        .other          _ZN7cutlass13device_kernelIN5flash19enable_sm80_to_sm89INS1_16FlashAttnFwdSm80INS1_25CollectiveMainloopFwdSm80ILi8ELi1ELb0EN4cute5tupleIJNS5_1CILi128EEENS7_ILi96EEENS7_ILi256EEEEEELi256ENS_10bfloat16_tEfNS_4arch4Sm80ELb0ELb0ELb0ELb1ELb1ELb0ELb1ELb0EEENS1_21CollectiveEpilogueFwdINS6_IJS8_SA_S9_EEENS6_IJNS7_ILi1EEESI_SI_EEESC_SE_Li256ELb1ELb1ELb0ELb0EEENS1_19SingleTileSchedulerILb1ELb0ELb1ELi128EEEEEEEEEvNT_6ParamsE,@"STO_CUDA_ENTRY STV_DEFAULT"
_ZN7cutlass13device_kernelIN5flash19enable_sm80_to_sm89INS1_16FlashAttnFwdSm80INS1_25CollectiveMainloopFwdSm80ILi8ELi1ELb0EN4cute5tupleIJNS5_1CILi128EEENS7_ILi96EEENS7_ILi256EEEEEELi256ENS_10bfloat16_tEfNS_4arch4Sm80ELb0ELb0ELb0ELb1ELb1ELb0ELb1ELb0EEENS1_21CollectiveEpilogueFwdINS6_IJS8_SA_S9_EEENS6_IJNS7_ILi1EEESI_SI_EEESC_SE_Li256ELb1ELb1ELb0ELb0EEENS1_19SingleTileSchedulerILb1ELb0ELb1ELi128EEEEEEEEEvNT_6ParamsE:
[----:B------:R-:W-:Y:S01]  /*0000*/  LDC R1, c[0x0][0x37c] ;  /* 0x0000df00ff017b82 */ /* 0x000fe20000000800 */
[----:B------:R-:W-:Y:S05]  /*0010*/  EXIT ;  /* 0x000000000000794d */ /* 0x000fea0003800000 */
.L_x_28:
        /* <DEDUP_REMOVED lines=14> */
.L_x_64:


//--------------------- .text._ZN7cutlass13device_kernelIN5flash19enable_sm80_to_sm89INS1_16FlashAttnFwdSm80INS1_25CollectiveMainloopFwdSm80ILi8ELi1ELb0EN4cute5tupleIJNS5_1CILi128EEENS7_ILi48EEENS7_ILi256EEEEEELi256ENS_10bfloat16_tEfNS_4arch4Sm80ELb0ELb0ELb0ELb1ELb1ELb1ELb1ELb0EEENS1_21CollectiveEpilogueFwdINS6_IJS8_SA_S9_EEENS6_IJNS7_ILi1EEESI_SI_EEESC_SE_Li256ELb1ELb1ELb0ELb0EEENS1_19SingleTileSchedulerILb1ELb0ELb1ELi128EEEEEEEEEvNT_6ParamsE --------------------------
	.section	.text._ZN7cutlass13device_kernelIN5flash19enable_sm80_to_sm89INS1_16FlashAttnFwdSm80INS1_25CollectiveMainloopFwdSm80ILi8ELi1ELb0EN4cute5tupleIJNS5_1CILi128EEENS7_ILi48EEENS7_ILi256EEEEEELi256ENS_10bfloat16_tEfNS_4arch4Sm80ELb0ELb0ELb0ELb1ELb1ELb1ELb1ELb0EEENS1_21CollectiveEpilogueFwdINS6_IJS8_SA_S9_EEENS6_IJNS7_ILi1EEESI_SI_EEESC_SE_Li256ELb1ELb1ELb0ELb0EEENS1_19SingleTileSchedulerILb1ELb0ELb1ELi128EEEEEEEEEvNT_6ParamsE,"ax",@progbits
	.align	128
.text._ZN7cutlass13device_kernelIN5flash19enable_sm80_to_sm89INS1_16FlashAttnFwdSm80INS1_25CollectiveMainloopFwdSm80ILi8ELi1ELb0EN4cute5tupleIJNS5_1CILi128EEENS7_ILi48EEENS7_ILi256EEEEEELi256ENS_10bfloat16_tEfNS_4arch4Sm80ELb0ELb0ELb0ELb1ELb1ELb1ELb1ELb0EEENS1_21CollectiveEpilogueFwdINS6_IJS8_SA_S9_EEENS6_IJNS7_ILi1EEESI_SI_EEESC_SE_Li256ELb1ELb1ELb0ELb0EEENS1_19SingleTileSchedulerILb1ELb0ELb1ELi128EEEEEEEEEvNT_6ParamsE:
        .type           _ZN7cutlass13device_kernelIN5flash19enable_sm80_to_sm89INS1_16FlashAttnFwdSm80INS1_25CollectiveMainloopFwdSm80ILi8ELi1ELb0EN4cute5tupleIJNS5_1CILi128EEENS7_ILi48EEENS7_ILi256EEEEEELi256ENS_10bfloat16_tEfNS_4arch4Sm80ELb0ELb0ELb0ELb1ELb1ELb1ELb1ELb0EEENS1_21CollectiveEpilogueFwdINS6_IJS8_SA_S9_EEENS6_IJNS7_ILi1EEESI_SI_EEESC_SE_Li256ELb1ELb1ELb0ELb0EEENS1_19SingleTileSchedulerILb1ELb0ELb1ELi128EEEEEEEEEvNT_6ParamsE,@function
        .size           _ZN7cutlass13device_kernelIN5flash19enable_sm80_to_sm89INS1_16FlashAttnFwdSm80INS1_25CollectiveMainloopFwdSm80ILi8ELi1ELb0EN4cute5tupleIJNS5_1CILi128EEENS7_ILi48EEENS7_ILi256EEEEEELi256ENS_10bfloat16_tEfNS_4arch4Sm80ELb0ELb0ELb0ELb1ELb1ELb1ELb1ELb0EEENS1_21CollectiveEpilogueFwdINS6_IJS8_SA_S9_EEENS6_IJNS7_ILi1EEESI_SI_EEESC_SE_Li256ELb1ELb1ELb0ELb0EEENS1_19SingleTileSchedulerILb1ELb0ELb1ELi128EEEEEEEEEvNT_6ParamsE,(.L_x_65 - _ZN7cutlass13device_kernelIN5flash19enable_sm80_to_sm89INS1_16FlashAttnFwdSm80INS1_25CollectiveMainloopFwdSm80ILi8ELi1ELb0EN4cute5tupleIJNS5_1CILi128EEENS7_ILi48EEENS7_ILi256EEEEEELi256ENS_10bfloat16_tEfNS_4arch4Sm80ELb0ELb0ELb0ELb1ELb1ELb1ELb1ELb0EEENS1_21CollectiveEpilogueFwdINS6_IJS8_SA_S9_EEENS6_IJNS7_ILi1EEESI_SI_EEESC_SE_Li256ELb1ELb1ELb0ELb0EEENS1_19SingleTileSchedulerILb1ELb0ELb1ELi128EEEEEEEEEvNT_6ParamsE)
        .other          _ZN7cutlass13device_kernelIN5flash19enable_sm80_to_sm89INS1_16FlashAttnFwdSm80INS1_25CollectiveMainloopFwdSm80ILi8ELi1ELb0EN4cute5tupleIJNS5_1CILi128EEENS7_ILi48EEENS7_ILi256EEEEEELi256ENS_10bfloat16_tEfNS_4arch4Sm80ELb0ELb0ELb0ELb1ELb1ELb1ELb1ELb0EEENS1_21CollectiveEpilogueFwdINS6_IJS8_SA_S9_EEENS6_IJNS7_ILi1EEESI_SI_EEESC_SE_Li256ELb1ELb1ELb0ELb0EEENS1_19SingleTileSchedulerILb1ELb0ELb1ELi128EEEEEEEEEvNT_6ParamsE,@"STO_CUDA_ENTRY STV_DEFAULT"
_ZN7cutlass13device_kernelIN5flash19enable_sm80_to_sm89INS1_16FlashAttnFwdSm80INS1_25CollectiveMainloopFwdSm80ILi8ELi1ELb0EN4cute5tupleIJNS5_1CILi128EEENS7_ILi48EEENS7_ILi256EEEEEELi256ENS_10bfloat16_tEfNS_4arch4Sm80ELb0ELb0ELb0ELb1ELb1ELb1ELb1ELb0EEENS1_21CollectiveEpilogueFwdINS6_IJS8_SA_S9_EEENS6_IJNS7_ILi1EEESI_SI_EEESC_SE_Li256ELb1ELb1ELb0ELb0EEENS1_19SingleTileSchedulerILb1ELb0ELb1ELi128EEEEEEEEEvNT_6ParamsE:
[----:B------:R-:W-:Y:S01]  /*0000*/  LDC R1, c[0x0][0x37c] ;  /* 0x0000df00ff017b82 */ /* 0x000fe20000000800 */
[----:B------:R-:W-:Y:S05]  /*0010*/  EXIT ;  /* 0x000000000000794d */ /* 0x000fea0003800000 */
.L_x_29:
        /* <DEDUP_REMOVED lines=14> */
.L_x_65:


//--------------------- .text._ZN7cutlass13device_kernelIN5flash19enable_sm80_to_sm89INS1_16FlashAttnFwdSm80INS1_25CollectiveMainloopFwdSm80ILi8ELi1ELb0EN4cute5tupleIJNS5_1CILi128EEENS7_ILi64EEENS7_ILi256EEEEEELi256ENS_10bfloat16_tEfNS_4arch4Sm80ELb0ELb1ELb0ELb0ELb1ELb0ELb1ELb0EEENS1_21CollectiveEpilogueFwdINS6_IJS8_SA_S9_EEENS6_IJNS7_ILi1EEESI_SI_EEESC_SE_Li256ELb0ELb1ELb0ELb0EEENS1_19SingleTileSchedulerILb0ELb0ELb1ELi128EEEEEEEEEvNT_6ParamsE --------------------------
	.section	.text._ZN7cutlass13device_kernelIN5flash19enable_sm80_to_sm89INS1_16FlashAttnFwdSm80INS1_25CollectiveMainloopFwdSm80ILi8ELi1ELb0EN4cute5tupleIJNS5_1CILi128EEENS7_ILi64EEENS7_ILi256EEEEEELi256ENS_10bfloat16_tEfNS_4arch4Sm80ELb0ELb1ELb0ELb0ELb1ELb0ELb1ELb0EEENS1_21CollectiveEpilogueFwdINS6_IJS8_SA_S9_EEENS6_IJNS7_ILi1EEESI_SI_EEESC_SE_Li256ELb0ELb1ELb0ELb0EEENS1_19SingleTileSchedulerILb0ELb0ELb1ELi128EEEEEEEEEvNT_6ParamsE,"ax",@progbits
	.align	128
.text._ZN7cutlass13device_kernelIN5flash19enable_sm80_to_sm89INS1_16FlashAttnFwdSm80INS1_25CollectiveMainloopFwdSm80ILi8ELi1ELb0EN4cute5tupleIJNS5_1CILi128EEENS7_ILi64EEENS7_ILi256EEEEEELi256ENS_10bfloat16_tEfNS_4arch4Sm80ELb0ELb1ELb0ELb0ELb1ELb0ELb1ELb0EEENS1_21CollectiveEpilogueFwdINS6_IJS8_SA_S9_EEENS6_IJNS7_ILi1EEESI_SI_EEESC_SE_Li256ELb0ELb1ELb0ELb0EEENS1_19SingleTileSchedulerILb0ELb0ELb1ELi128EEEEEEEEEvNT_6ParamsE:
        .type           _ZN7cutlass13device_kernelIN5flash19enable_sm80_to_sm89INS1_16FlashAttnFwdSm80INS1_25CollectiveMainloopFwdSm80ILi8ELi1ELb0EN4cute5tupleIJNS5_1CILi128EEENS7_ILi64EEENS7_ILi256EEEEEELi256ENS_10bfloat16_tEfNS_4arch4Sm80ELb0ELb1ELb0ELb0ELb1ELb0ELb1ELb0EEENS1_21CollectiveEpilogueFwdINS6_IJS8_SA_S9_EEENS6_IJNS7_ILi1EEESI_SI_EEESC_SE_Li256ELb0ELb1ELb0ELb0EEENS1_19SingleTileSchedulerILb0ELb0ELb1ELi128EEEEEEEEEvNT_6ParamsE,@function
        .size           _ZN7cutlass13device_kernelIN5flash19enable_sm80_to_sm89INS1_16FlashAttnFwdSm80INS1_25CollectiveMainloopFwdSm80ILi8ELi1ELb0EN4cute5tupleIJNS5_1CILi128EEENS7_ILi64EEENS7_ILi256EEEEEELi256ENS_10bfloat16_tEfNS_4arch4Sm80ELb0ELb1ELb0ELb0ELb1ELb0ELb1ELb0EEENS1_21CollectiveEpilogueFwdINS6_IJS8_SA_S9_EEENS6_IJNS7_ILi1EEESI_SI_EEESC_SE_Li256ELb0ELb1ELb0ELb0EEENS1_19SingleTileSchedulerILb0ELb0ELb1ELi128EEEEEEEEEvNT_6ParamsE,(.L_x_66 - _ZN7cutlass13device_kernelIN5flash19enable_sm80_to_sm89INS1_16FlashAttnFwdSm80INS1_25CollectiveMainloopFwdSm80ILi8ELi1ELb0EN4cute5tupleIJNS5_1CILi128EEENS7_ILi64EEENS7_ILi256EEEEEELi256ENS_10bfloat16_tEfNS_4arch4Sm80ELb0ELb1ELb0ELb0ELb1ELb0ELb1ELb0EEENS1_21CollectiveEpilogueFwdINS6_IJS8_SA_S9_EEENS6_IJNS7_ILi1EEESI_SI_EEESC_SE_Li256ELb0ELb1ELb0ELb0EEENS1_19SingleTileSchedulerILb0ELb0ELb1ELi128EEEEEEEEEvNT_6ParamsE)
        .other          _ZN7cutlass13device_kernelIN5flash19enable_sm80_to_sm89INS1_16FlashAttnFwdSm80INS1_25CollectiveMainloopFwdSm80ILi8ELi1ELb0EN4cute5tupleIJNS5_1CILi128EEENS7_ILi64EEENS7_ILi256EEEEEELi256ENS_10bfloat16_tEfNS_4arch4Sm80ELb0ELb1ELb0ELb0ELb1ELb0ELb1ELb0EEENS1_21CollectiveEpilogueFwdINS6_IJS8_SA_S9_EEENS6_IJNS7_ILi1EEESI_SI_EEESC_SE_Li256ELb0ELb1ELb0ELb0EEENS1_19SingleTileSchedulerILb0ELb0ELb1ELi128EEEEEEEEEvNT_6ParamsE,@"STO_CUDA_ENTRY STV_DEFAULT"
_ZN7cutlass13device_kernelIN5flash19enable_sm80_to_sm89INS1_16FlashAttnFwdSm80INS1_25CollectiveMainloopFwdSm80ILi8ELi1ELb0EN4cute5tupleIJNS5_1CILi128EEENS7_ILi64EEENS7_ILi256EEEEEELi256ENS_10bfloat16_tEfNS_4arch4Sm80ELb0ELb1ELb0ELb0ELb1ELb0ELb1ELb0EEENS1_21CollectiveEpilogueFwdINS6_IJS8_SA_S9_EEENS6_IJNS7_ILi1EEESI_SI_EEESC_SE_Li256ELb0ELb1ELb0ELb0EEENS1_19SingleTileSchedulerILb0ELb0ELb1ELi128EEEEEEEEEvNT_6ParamsE:
[----:B------:R-:W-:Y:S01]  /*0000*/  LDC R1, c[0x0][0x37c] ;  /* 0x0000df00ff017b82 */ /* 0x000fe20000000800 */
[----:B------:R-:W-:Y:S05]  /*0010*/  EXIT ;  /* 0x000000000000794d */ /* 0x000fea0003800000 */
.L_x_30:
        /* <DEDUP_REMOVED lines=14> */
.L_x_66:


//--------------------- .text._ZN7cutlass13device_kernelIN5flash19enable_sm80_to_sm89INS1_16FlashAttnFwdSm80INS1_25CollectiveMainloopFwdSm80ILi8ELi1ELb0EN4cute5tupleIJNS5_1CILi128EEENS7_ILi64EEENS7_ILi256EEEEEELi256ENS_10bfloat16_tEfNS_4arch4Sm80ELb0ELb1ELb0ELb1ELb1ELb0ELb1ELb0EEENS1_21CollectiveEpilogueFwdINS6_IJS8_SA_S9_EEENS6_IJNS7_ILi1EEESI_SI_EEESC_SE_Li256ELb1ELb1ELb0ELb0EEENS1_19SingleTileSchedulerILb1ELb0ELb1ELi128EEEEEEEEEvNT_6ParamsE --------------------------
	.section	.text._ZN7cutlass13device_kernelIN5flash19enable_sm80_to_sm89INS1_16FlashAttnFwdSm80INS1_25CollectiveMainloopFwdSm80ILi8ELi1ELb0EN4cute5tupleIJNS5_1CILi128EEENS7_ILi64EEENS7_ILi256EEEEEELi256ENS_10bfloat16_tEfNS_4arch4Sm80ELb0ELb1ELb0ELb1ELb1ELb0ELb1ELb0EEENS1_21CollectiveEpilogueFwdINS6_IJS8_SA_S9_EEENS6_IJNS7_ILi1EEESI_SI_EEESC_SE_Li256ELb1ELb1ELb0ELb0EEENS1_19SingleTileSchedulerILb1ELb0ELb1ELi128EEEEEEEEEvNT_6ParamsE,"ax",@progbits
	.align	128
.text._ZN7cutlass13device_kernelIN5flash19enable_sm80_to_sm89INS1_16FlashAttnFwdSm80INS1_25CollectiveMainloopFwdSm80ILi8ELi1ELb0EN4cute5tupleIJNS5_1CILi128EEENS7_ILi64EEENS7_ILi256EEEEEELi256ENS_10bfloat16_tEfNS_4arch4Sm80ELb0ELb1ELb0ELb1ELb1ELb0ELb1ELb0EEENS1_21CollectiveEpilogueFwdINS6_IJS8_SA_S9_EEENS6_IJNS7_ILi1EEESI_SI_EEESC_SE_Li256ELb1ELb1ELb0ELb0EEENS1_19SingleTileSchedulerILb1ELb0ELb1ELi128EEEEEEEEEvNT_6ParamsE:
        .type           _ZN7cutlass13device_kernelIN5flash19enable_sm80_to_sm89INS1_16FlashAttnFwdSm80INS1_25CollectiveMainloopFwdSm80ILi8ELi1ELb0EN4cute5tupleIJNS5_1CILi128EEENS7_ILi64EEENS7_ILi256EEEEEELi256ENS_10bfloat16_tEfNS_4arch4Sm80ELb0ELb1ELb0ELb1ELb1ELb0ELb1ELb0EEENS1_21CollectiveEpilogueFwdINS6_IJS8_SA_S9_EEENS6_IJNS7_ILi1EEESI_SI_EEESC_SE_Li256ELb1ELb1ELb0ELb0EEENS1_19SingleTileSchedulerILb1ELb0ELb1ELi128EEEEEEEEEvNT_6ParamsE,@function
        .size           _ZN7cutlass13device_kernelIN5flash19enable_sm80_to_sm89INS1_16FlashAttnFwdSm80INS1_25CollectiveMainloopFwdSm80ILi8ELi1ELb0EN4cute5tupleIJNS5_1CILi128EEENS7_ILi64EEENS7_ILi256EEEEEELi256ENS_10bfloat16_tEfNS_4arch4Sm80ELb0ELb1ELb0ELb1ELb1ELb0ELb1ELb0EEENS1_21CollectiveEpilogueFwdINS6_IJS8_SA_S9_EEENS6_IJNS7_ILi1EEESI_SI_EEESC_SE_Li256ELb1ELb1ELb0ELb0EEENS1_19SingleTileSchedulerILb1ELb0ELb1ELi128EEEEEEEEEvNT_6ParamsE,(.L_x_67 - _ZN7cutlass13device_kernelIN5flash19enable_sm80_to_sm89INS1_16FlashAttnFwdSm80INS1_25CollectiveMainloopFwdSm80ILi8ELi1ELb0EN4cute5tupleIJNS5_1CILi128EEENS7_ILi64EEENS7_ILi256EEEEEELi256ENS_10bfloat16_tEfNS_4arch4Sm80ELb0ELb1ELb0ELb1ELb1ELb0ELb1ELb0EEENS1_21CollectiveEpilogueFwdINS6_IJS8_SA_S9_EEENS6_IJNS7_ILi1EEESI_SI_EEESC_SE_Li256ELb1ELb1ELb0ELb0EEENS1_19SingleTileSchedulerILb1ELb0ELb1ELi128EEEEEEEEEvNT_6ParamsE)
        .other          _ZN7cutlass13device_kernelIN5flash19enable_sm80_to_sm89INS1_16FlashAttnFwdSm80INS1_25CollectiveMainloopFwdSm80ILi8ELi1ELb0EN4cute5tupleIJNS5_1CILi128EEENS7_ILi64EEENS7_ILi256EEEEEELi256ENS_10bfloat16_tEfNS_4arch4Sm80ELb0ELb1ELb0ELb1ELb1ELb0ELb1ELb0EEENS1_21CollectiveEpilogueFwdINS6_IJS8_SA_S9_EEENS6_IJNS7_ILi1EEESI_SI_EEESC_SE_Li256ELb1ELb1ELb0ELb0EEENS1_19SingleTileSchedulerILb1ELb0ELb1ELi128EEEEEEEEEvNT_6ParamsE,@"STO_CUDA_ENTRY STV_DEFAULT"
_ZN7cutlass13device_kernelIN5flash19enable_sm80_to_sm89INS1_16FlashAttnFwdSm80INS1_25CollectiveMainloopFwdSm80ILi8ELi1ELb0EN4cute5tupleIJNS5_1CILi128EEENS7_ILi64EEENS7_ILi256EEEEEELi256ENS_10bfloat16_tEfNS_4arch4Sm80ELb0ELb1ELb0ELb1ELb1ELb0ELb1ELb0EEENS1_21CollectiveEpilogueFwdINS6_IJS8_SA_S9_EEENS6_IJNS7_ILi1EEESI_SI_EEESC_SE_Li256ELb1ELb1ELb0ELb0EEENS1_19SingleTileSchedulerILb1ELb0ELb1ELi128EEEEEEEEEvNT_6ParamsE:
[----:B------:R-:W-:Y:S01]  /*0000*/  LDC R1, c[0x0][0x37c] ;  /* 0x0000df00ff017b82 */ /* 0x000fe20000000800 */
[----:B------:R-:W-:Y:S05]  /*0010*/  EXIT ;  /* 0x000000000000794d */ /* 0x000fea0003800000 */
.L_x_31:
        /* <DEDUP_REMOVED lines=14> */
.L_x_67:


//--------------------- .text._ZN7cutlass13device_kernelIN5flash19enable_sm80_to_sm89INS1_16FlashAttnFwdSm80INS1_25CollectiveMainloopFwdSm80ILi8ELi1ELb0EN4cute5tupleIJNS5_1CILi128EEENS7_ILi48EEENS7_ILi256EEEEEELi256ENS_10bfloat16_tEfNS_4arch4Sm80ELb0ELb1ELb0ELb1ELb1ELb1ELb1ELb0EEENS1_21CollectiveEpilogueFwdINS6_IJS8_SA_S9_EEENS6_IJNS7_ILi1EEESI_SI_EEESC_SE_Li256ELb1ELb1ELb0ELb0EEENS1_19SingleTileSchedulerILb1ELb0ELb1ELi128EEEEEEEEEvNT_6ParamsE --------------------------
	.section	.text._ZN7cutlass13device_kernelIN5flash19enable_sm80_to_sm89INS1_16FlashAttnFwdSm80INS1_25CollectiveMainloopFwdSm80ILi8ELi1ELb0EN4cute5tupleIJNS5_1CILi128EEENS7_ILi48EEENS7_ILi256EEEEEELi256ENS_10bfloat16_tEfNS_4arch4Sm80ELb0ELb1ELb0ELb1ELb1ELb1ELb1ELb0EEENS1_21CollectiveEpilogueFwdINS6_IJS8_SA_S9_EEENS6_IJNS7_ILi1EEESI_SI_EEESC_SE_Li256ELb1ELb1ELb0ELb0EEENS1_19SingleTileSchedulerILb1ELb0ELb1ELi128EEEEEEEEEvNT_6ParamsE,"ax",@progbits
	.align	128
.text._ZN7cutlass13device_kernelIN5flash19enable_sm80_to_sm89INS1_16FlashAttnFwdSm80INS1_25CollectiveMainloopFwdSm80ILi8ELi1ELb0EN4cute5tupleIJNS5_1CILi128EEENS7_ILi48EEENS7_ILi256EEEEEELi256ENS_10bfloat16_tEfNS_4arch4Sm80ELb0ELb1ELb0ELb1ELb1ELb1ELb1ELb0EEENS1_21CollectiveEpilogueFwdINS6_IJS8_SA_S9_EEENS6_IJNS7_ILi1EEESI_SI_EEESC_SE_Li256ELb1ELb1ELb0ELb0EEENS1_19SingleTileSchedulerILb1ELb0ELb1ELi128EEEEEEEEEvNT_6ParamsE:
        .type           _ZN7cutlass13device_kernelIN5flash19enable_sm80_to_sm89INS1_16FlashAttnFwdSm80INS1_25CollectiveMainloopFwdSm80ILi8ELi1ELb0EN4cute5tupleIJNS5_1CILi128EEENS7_ILi48EEENS7_ILi256EEEEEELi256ENS_10bfloat16_tEfNS_4arch4Sm80ELb0ELb1ELb0ELb1ELb1ELb1ELb1ELb0EEENS1_21CollectiveEpilogueFwdINS6_IJS8_SA_S9_EEENS6_IJNS7_ILi1EEESI_SI_EEESC_SE_Li256ELb1ELb1ELb0ELb0EEENS1_19SingleTileSchedulerILb1ELb0ELb1ELi128EEEEEEEEEvNT_6ParamsE,@function
        .size           _ZN7cutlass13device_kernelIN5flash19enable_sm80_to_sm89INS1_16FlashAttnFwdSm80INS1_25CollectiveMainloopFwdSm80ILi8ELi1ELb0EN4cute5tupleIJNS5_1CILi128EEENS7_ILi48EEENS7_ILi256EEEEEELi256ENS_10bfloat16_tEfNS_4arch4Sm80ELb0ELb1ELb0ELb1ELb1ELb1ELb1ELb0EEENS1_21CollectiveEpilogueFwdINS6_IJS8_SA_S9_EEENS6_IJNS7_ILi1EEESI_SI_EEESC_SE_Li256ELb1ELb1ELb0ELb0EEENS1_19SingleTileSchedulerILb1ELb0ELb1ELi128EEEEEEEEEvNT_6ParamsE,(.L_x_68 - _ZN7cutlass13device_kernelIN5flash19enable_sm80_to_sm89INS1_16FlashAttnFwdSm80INS1_25CollectiveMainloopFwdSm80ILi8ELi1ELb0EN4cute5tupleIJNS5_1CILi128EEENS7_ILi48EEENS7_ILi256EEEEEELi256ENS_10bfloat16_tEfNS_4arch4Sm80ELb0ELb1ELb0ELb1ELb1ELb1ELb1ELb0EEENS1_21CollectiveEpilogueFwdINS6_IJS8_SA_S9_EEENS6_IJNS7_ILi1EEESI_SI_EEESC_SE_Li256ELb1ELb1ELb0ELb0EEENS1_19SingleTileSchedulerILb1ELb0ELb1ELi128EEEEEEEEEvNT_6ParamsE)
        .other          _ZN7cutlass13device_kernelIN5flash19enable_sm80_to_sm89INS1_16FlashAttnFwdSm80INS1_25CollectiveMainloopFwdSm80ILi8ELi1ELb0EN4cute5tupleIJNS5_1CILi128EEENS7_ILi48EEENS7_ILi256EEEEEELi256ENS_10bfloat16_tEfNS_4arch4Sm80ELb0ELb1ELb0ELb1ELb1ELb1ELb1ELb0EEENS1_21CollectiveEpilogueFwdINS6_IJS8_SA_S9_EEENS6_IJNS7_ILi1EEESI_SI_EEESC_SE_Li256ELb1ELb1ELb0ELb0EEENS1_19SingleTileSchedulerILb1ELb0ELb1ELi128EEEEEEEEEvNT_6ParamsE,@"STO_CUDA_ENTRY STV_DEFAULT"
_ZN7cutlass13device_kernelIN5flash19enable_sm80_to_sm89INS1_16FlashAttnFwdSm80INS1_25CollectiveMainloopFwdSm80ILi8ELi1ELb0EN4cute5tupleIJNS5_1CILi128EEENS7_ILi48EEENS7_ILi256EEEEEELi256ENS_10bfloat16_tEfNS_4arch4Sm80ELb0ELb1ELb0ELb1ELb1ELb1ELb1ELb0EEENS1_21CollectiveEpilogueFwdINS6_IJS8_SA_S9_EEENS6_IJNS7_ILi1EEESI_SI_EEESC_SE_Li256ELb1ELb1ELb0ELb0EEENS1_19SingleTileSchedulerILb1ELb0ELb1ELi128EEEEEEEEEvNT_6ParamsE:
[----:B------:R-:W-:Y:S01]  /*0000*/  LDC R1, c[0x0][0x37c] ;  /* 0x0000df00ff017b82 */ /* 0x000fe20000000800 */
[----:B------:R-:W-:Y:S05]  /*0010*/  EXIT ;  /* 0x000000000000794d */ /* 0x000fea0003800000 */
.L_x_32:
        /* <DEDUP_REMOVED lines=14> */
.L_x_68:


//--------------------- .text._ZN7cutlass13device_kernelIN5flash19enable_sm80_to_sm89INS1_16FlashAttnFwdSm80INS1_25CollectiveMainloopFwdSm80ILi8ELi1ELb0EN4cute5tupleIJNS5_1CILi128EEENS7_ILi96EEENS7_ILi256EEEEEELi256ENS_10bfloat16_tEfNS_4arch4Sm80ELb1ELb0ELb0ELb0ELb1ELb0ELb1ELb0EEENS1_21CollectiveEpilogueFwdINS6_IJS8_SA_S9_EEENS6_IJNS7_ILi1EEESI_SI_EEESC_SE_Li256ELb0ELb1ELb0ELb0EEENS1_30DynamicPersistentTileSchedulerILi256ELi256ELb0ELb1ELb0EEEEEEEEEvNT_6ParamsE --------------------------
	.section	.text._ZN7cutlass13device_kernelIN5flash19enable_sm80_to_sm89INS1_16FlashAttnFwdSm80INS1_25CollectiveMainloopFwdSm80ILi8ELi1ELb0EN4cute5tupleIJNS5_1CILi128EEENS7_ILi96EEENS7_ILi256EEEEEELi256ENS_10bfloat16_tEfNS_4arch4Sm80ELb1ELb0ELb0ELb0ELb1ELb0ELb1ELb0EEENS1_21CollectiveEpilogueFwdINS6_IJS8_SA_S9_EEENS6_IJNS7_ILi1EEESI_SI_EEESC_SE_Li256ELb0ELb1ELb0ELb0EEENS1_30DynamicPersistentTileSchedulerILi256ELi256ELb0ELb1ELb0EEEEEEEEEvNT_6ParamsE,"ax",@progbits
	.align	128
.text._ZN7cutlass13device_kernelIN5flash19enable_sm80_to_sm89INS1_16FlashAttnFwdSm80INS1_25CollectiveMainloopFwdSm80ILi8ELi1ELb0EN4cute5tupleIJNS5_1CILi128EEENS7_ILi96EEENS7_ILi256EEEEEELi256ENS_10bfloat16_tEfNS_4arch4Sm80ELb1ELb0ELb0ELb0ELb1ELb0ELb1ELb0EEENS1_21CollectiveEpilogueFwdINS6_IJS8_SA_S9_EEENS6_IJNS7_ILi1EEESI_SI_EEESC_SE_Li256ELb0ELb1ELb0ELb0EEENS1_30DynamicPersistentTileSchedulerILi256ELi256ELb0ELb1ELb0EEEEEEEEEvNT_6ParamsE:
        .type           _ZN7cutlass13device_kernelIN5flash19enable_sm80_to_sm89INS1_16FlashAttnFwdSm80INS1_25CollectiveMainloopFwdSm80ILi8ELi1ELb0EN4cute5tupleIJNS5_1CILi128EEENS7_ILi96EEENS7_ILi256EEEEEELi256ENS_10bfloat16_tEfNS_4arch4Sm80ELb1ELb0ELb0ELb0ELb1ELb0ELb1ELb0EEENS1_21CollectiveEpilogueFwdINS6_IJS8_SA_S9_EEENS6_IJNS7_ILi1EEESI_SI_EEESC_SE_Li256ELb0ELb1ELb0ELb0EEENS1_30DynamicPersistentTileSchedulerILi256ELi256ELb0ELb1ELb0EEEEEEEEEvNT_6ParamsE,@function
        .size           _ZN7cutlass13device_kernelIN5flash19enable_sm80_to_sm89INS1_16FlashAttnFwdSm80INS1_25CollectiveMainloopFwdSm80ILi8ELi1ELb0EN4cute5tupleIJNS5_1CILi128EEENS7_ILi96EEENS7_ILi256EEEEEELi256ENS_10bfloat16_tEfNS_4arch4Sm80ELb1ELb0ELb0ELb0ELb1ELb0ELb1ELb0EEENS1_21CollectiveEpilogueFwdINS6_IJS8_SA_S9_EEENS6_IJNS7_ILi1EEESI_SI_EEESC_SE_Li256ELb0ELb1ELb0ELb0EEENS1_30DynamicPersistentTileSchedulerILi256ELi256ELb0ELb1ELb0EEEEEEEEEvNT_6ParamsE,(.L_x_69 - _ZN7cutlass13device_kernelIN5flash19enable_sm80_to_sm89INS1_16FlashAttnFwdSm80INS1_25CollectiveMainloopFwdSm80ILi8ELi1ELb0EN4cute5tupleIJNS5_1CILi128EEENS7_ILi96EEENS7_ILi256EEEEEELi256ENS_10bfloat16_tEfNS_4arch4Sm80ELb1ELb0ELb0ELb0ELb1ELb0ELb1ELb0EEENS1_21CollectiveEpilogueFwdINS6_IJS8_SA_S9_EEENS6_IJNS7_ILi1EEESI_SI_EEESC_SE_Li256ELb0ELb1ELb0ELb0EEENS1_30DynamicPersistentTileSchedulerILi256ELi256ELb0ELb1ELb0EEEEEEEEEvNT_6ParamsE)
        .other          _ZN7cutlass13device_kernelIN5flash19enable_sm80_to_sm89INS1_16FlashAttnFwdSm80INS1_25CollectiveMainloopFwdSm80ILi8ELi1ELb0EN4cute5tupleIJNS5_1CILi128EEENS7_ILi96EEENS7_ILi256EEEEEELi256ENS_10bfloat16_tEfNS_4arch4Sm80ELb1ELb0ELb0ELb0ELb1ELb0ELb1ELb0EEENS1_21CollectiveEpilogueFwdINS6_IJS8_SA_S9_EEENS6_IJNS7_ILi1EEESI_SI_EEESC_SE_Li256ELb0ELb1ELb0ELb0EEENS1_30DynamicPersistentTileSchedulerILi256ELi256ELb0ELb1ELb0EEEEEEEEEvNT_6ParamsE,@"STO_CUDA_ENTRY STV_DEFAULT"
_ZN7cutlass13device_kernelIN5flash19enable_sm80_to_sm89INS1_16FlashAttnFwdSm80INS1_25CollectiveMainloopFwdSm80ILi8ELi1ELb0EN4cute5tupleIJNS5_1CILi128EEENS7_ILi96EEENS7_ILi256EEEEEELi256ENS_10bfloat16_tEfNS_4arch4Sm80ELb1ELb0ELb0ELb0ELb1ELb0ELb1ELb0EEENS1_21CollectiveEpilogueFwdINS6_IJS8_SA_S9_EEENS6_IJNS7_ILi1EEESI_SI_EEESC_SE_Li256ELb0ELb1ELb0ELb0EEENS1_30DynamicPersistentTileSchedulerILi256ELi256ELb0ELb1ELb0EEEEEEEEEvNT_6ParamsE:
[----:B------:R-:W-:Y:S01]  /*0000*/  LDC R1, c[0x0][0x37c] ;  /* 0x0000df00ff017b82 */ /* 0x000fe20000000800 */
[----:B------:R-:W-:Y:S05]  /*0010*/  EXIT ;  /* 0x000000000000794d */ /* 0x000fea0003800000 */
.L_x_33:
        /* <DEDUP_REMOVED lines=14> */
.L_x_69:


//--------------------- .text._ZN7cutlass13device_kernelIN5flash19enable_sm80_to_sm89INS1_16FlashAttnFwdSm80INS1_25CollectiveMainloopFwdSm80ILi8ELi1ELb0EN4cute5tupleIJNS5_1CILi128EEENS7_ILi96EEENS7_ILi256EEEEEELi256ENS_10bfloat16_tEfNS_4arch4Sm80ELb1ELb0ELb0ELb1ELb1ELb0ELb1ELb0EEENS1_21CollectiveEpilogueFwdINS6_IJS8_SA_S9_EEENS6_IJNS7_ILi1EEESI_SI_EEESC_SE_Li256ELb1ELb1ELb0ELb0EEENS1_19SingleTileSchedulerILb1ELb0ELb1ELi128EEEEEEEEEvNT_6ParamsE --------------------------
	.section	.text._ZN7cutlass13device_kernelIN5flash19enable_sm80_to_sm89INS1_16FlashAttnFwdSm80INS1_25CollectiveMainloopFwdSm80ILi8ELi1ELb0EN4cute5tupleIJNS5_1CILi128EEENS7_ILi96EEENS7_ILi256EEEEEELi256ENS_10bfloat16_tEfNS_4arch4Sm80ELb1ELb0ELb0ELb1ELb1ELb0ELb1ELb0EEENS1_21CollectiveEpilogueFwdINS6_IJS8_SA_S9_EEENS6_IJNS7_ILi1EEESI_SI_EEESC_SE_Li256ELb1ELb1ELb0ELb0EEENS1_19SingleTileSchedulerILb1ELb0ELb1ELi128EEEEEEEEEvNT_6ParamsE,"ax",@progbits
	.align	128
.text._ZN7cutlass13device_kernelIN5flash19enable_sm80_to_sm89INS1_16FlashAttnFwdSm80INS1_25CollectiveMainloopFwdSm80ILi8ELi1ELb0EN4cute5tupleIJNS5_1CILi128EEENS7_ILi96EEENS7_ILi256EEEEEELi256ENS_10bfloat16_tEfNS_4arch4Sm80ELb1ELb0ELb0ELb1ELb1ELb0ELb1ELb0EEENS1_21CollectiveEpilogueFwdINS6_IJS8_SA_S9_EEENS6_IJNS7_ILi1EEESI_SI_EEESC_SE_Li256ELb1ELb1ELb0ELb0EEENS1_19SingleTileSchedulerILb1ELb0ELb1ELi128EEEEEEEEEvNT_6ParamsE:
        .type           _ZN7cutlass13device_kernelIN5flash19enable_sm80_to_sm89INS1_16FlashAttnFwdSm80INS1_25CollectiveMainloopFwdSm80ILi8ELi1ELb0EN4cute5tupleIJNS5_1CILi128EEENS7_ILi96EEENS7_ILi256EEEEEELi256ENS_10bfloat16_tEfNS_4arch4Sm80ELb1ELb0ELb0ELb1ELb1ELb0ELb1ELb0EEENS1_21CollectiveEpilogueFwdINS6_IJS8_SA_S9_EEENS6_IJNS7_ILi1EEESI_SI_EEESC_SE_Li256ELb1ELb1ELb0ELb0EEENS1_19SingleTileSchedulerILb1ELb0ELb1ELi128EEEEEEEEEvNT_6ParamsE,@function
        .size           _ZN7cutlass13device_kernelIN5flash19enable_sm80_to_sm89INS1_16FlashAttnFwdSm80INS1_25CollectiveMainloopFwdSm80ILi8ELi1ELb0EN4cute5tupleIJNS5_1CILi128EEENS7_ILi96EEENS7_ILi256EEEEEELi256ENS_10bfloat16_tEfNS_4arch4Sm80ELb1ELb0ELb0ELb1ELb1ELb0ELb1ELb0EEENS1_21CollectiveEpilogueFwdINS6_IJS8_SA_S9_EEENS6_IJNS7_ILi1EEESI_SI_EEESC_SE_Li256ELb1ELb1ELb0ELb0EEENS1_19SingleTileSchedulerILb1ELb0ELb1ELi128EEEEEEEEEvNT_6ParamsE,(.L_x_70 - _ZN7cutlass13device_kernelIN5flash19enable_sm80_to_sm89INS1_16FlashAttnFwdSm80INS1_25CollectiveMainloopFwdSm80ILi8ELi1ELb0EN4cute5tupleIJNS5_1CILi128EEENS7_ILi96EEENS7_ILi256EEEEEELi256ENS_10bfloat16_tEfNS_4arch4Sm80ELb1ELb0ELb0ELb1ELb1ELb0ELb1ELb0EEENS1_21CollectiveEpilogueFwdINS6_IJS8_SA_S9_EEENS6_IJNS7_ILi1EEESI_SI_EEESC_SE_Li256ELb1ELb1ELb0ELb0EEENS1_19SingleTileSchedulerILb1ELb0ELb1ELi128EEEEEEEEEvNT_6ParamsE)
        .other          _ZN7cutlass13device_kernelIN5flash19enable_sm80_to_sm89INS1_16FlashAttnFwdSm80INS1_25CollectiveMainloopFwdSm80ILi8ELi1ELb0EN4cute5tupleIJNS5_1CILi128EEENS7_ILi96EEENS7_ILi256EEEEEELi256ENS_10bfloat16_tEfNS_4arch4Sm80ELb1ELb0ELb0ELb1ELb1ELb0ELb1ELb0EEENS1_21CollectiveEpilogueFwdINS6_IJS8_SA_S9_EEENS6_IJNS7_ILi1EEESI_SI_EEESC_SE_Li256ELb1ELb1ELb0ELb0EEENS1_19SingleTileSchedulerILb1ELb0ELb1ELi128EEEEEEEEEvNT_6ParamsE,@"STO_CUDA_ENTRY STV_DEFAULT"
_ZN7cutlass13device_kernelIN5flash19enable_sm80_to_sm89INS1_16FlashAttnFwdSm80INS1_25CollectiveMainloopFwdSm80ILi8ELi1ELb0EN4cute5tupleIJNS5_1CILi128EEENS7_ILi96EEENS7_ILi256EEEEEELi256ENS_10bfloat16_tEfNS_4arch4Sm80ELb1ELb0ELb0ELb1ELb1ELb0ELb1ELb0EEENS1_21CollectiveEpilogueFwdINS6_IJS8_SA_S9_EEENS6_IJNS7_ILi1EEESI_SI_EEESC_SE_Li256ELb1ELb1ELb0ELb0EEENS1_19SingleTileSchedulerILb1ELb0ELb1ELi128EEEEEEEEEvNT_6ParamsE:
[----:B------:R-:W-:Y:S01]  /*0000*/  LDC R1, c[0x0][0x37c] ;  /* 0x0000df00ff017b82 */ /* 0x000fe20000000800 */
[----:B------:R-:W-:Y:S05]  /*0010*/  EXIT ;  /* 0x000000000000794d */ /* 0x000fea0003800000 */
.L_x_34:
        /* <DEDUP_REMOVED lines=14> */
.L_x_70:


//--------------------- .text._ZN7cutlass13device_kernelIN5flash19enable_sm80_to_sm89INS1_16FlashAttnFwdSm80INS1_25CollectiveMainloopFwdSm80ILi8ELi1ELb0EN4cute5tupleIJNS5_1CILi128EEENS7_ILi48EEENS7_ILi256EEEEEELi256ENS_10bfloat16_tEfNS_4arch4Sm80ELb1ELb0ELb0ELb1ELb1ELb1ELb1ELb0EEENS1_21CollectiveEpilogueFwdINS6_IJS8_SA_S9_EEENS6_IJNS7_ILi1EEESI_SI_EEESC_SE_Li256ELb1ELb1ELb0ELb0EEENS1_19SingleTileSchedulerILb1ELb0ELb1ELi128EEEEEEEEEvNT_6ParamsE --------------------------
	.section	.text._ZN7cutlass13device_kernelIN5flash19enable_sm80_to_sm89INS1_16FlashAttnFwdSm80INS1_25CollectiveMainloopFwdSm80ILi8ELi1ELb0EN4cute5tupleIJNS5_1CILi128EEENS7_ILi48EEENS7_ILi256EEEEEELi256ENS_10bfloat16_tEfNS_4arch4Sm80ELb1ELb0ELb0ELb1ELb1ELb1ELb1ELb0EEENS1_21CollectiveEpilogueFwdINS6_IJS8_SA_S9_EEENS6_IJNS7_ILi1EEESI_SI_EEESC_SE_Li256ELb1ELb1ELb0ELb0EEENS1_19SingleTileSchedulerILb1ELb0ELb1ELi128EEEEEEEEEvNT_6ParamsE,"ax",@progbits
	.align	128
.text._ZN7cutlass13device_kernelIN5flash19enable_sm80_to_sm89INS1_16FlashAttnFwdSm80INS1_25CollectiveMainloopFwdSm80ILi8ELi1ELb0EN4cute5tupleIJNS5_1CILi128EEENS7_ILi48EEENS7_ILi256EEEEEELi256ENS_10bfloat16_tEfNS_4arch4Sm80ELb1ELb0ELb0ELb1ELb1ELb1ELb1ELb0EEENS1_21CollectiveEpilogueFwdINS6_IJS8_SA_S9_EEENS6_IJNS7_ILi1EEESI_SI_EEESC_SE_Li256ELb1ELb1ELb0ELb0EEENS1_19SingleTileSchedulerILb1ELb0ELb1ELi128EEEEEEEEEvNT_6ParamsE:
        .type           _ZN7cutlass13device_kernelIN5flash19enable_sm80_to_sm89INS1_16FlashAttnFwdSm80INS1_25CollectiveMainloopFwdSm80ILi8ELi1ELb0EN4cute5tupleIJNS5_1CILi128EEENS7_ILi48EEENS7_ILi256EEEEEELi256ENS_10bfloat16_tEfNS_4arch4Sm80ELb1ELb0ELb0ELb1ELb1ELb1ELb1ELb0EEENS1_21CollectiveEpilogueFwdINS6_IJS8_SA_S9_EEENS6_IJNS7_ILi1EEESI_SI_EEESC_SE_Li256ELb1ELb1ELb0ELb0EEENS1_19SingleTileSchedulerILb1ELb0ELb1ELi128EEEEEEEEEvNT_6ParamsE,@function
        .size           _ZN7cutlass13device_kernelIN5flash19enable_sm80_to_sm89INS1_16FlashAttnFwdSm80INS1_25CollectiveMainloopFwdSm80ILi8ELi1ELb0EN4cute5tupleIJNS5_1CILi128EEENS7_ILi48EEENS7_ILi256EEEEEELi256ENS_10bfloat16_tEfNS_4arch4Sm80ELb1ELb0ELb0ELb1ELb1ELb1ELb1ELb0EEENS1_21CollectiveEpilogueFwdINS6_IJS8_SA_S9_EEENS6_IJNS7_ILi1EEESI_SI_EEESC_SE_Li256ELb1ELb1ELb0ELb0EEENS1_19SingleTileSchedulerILb1ELb0ELb1ELi128EEEEEEEEEvNT_6ParamsE,(.L_x_71 - _ZN7cutlass13device_kernelIN5flash19enable_sm80_to_sm89INS1_16FlashAttnFwdSm80INS1_25CollectiveMainloopFwdSm80ILi8ELi1ELb0EN4cute5tupleIJNS5_1CILi128EEENS7_ILi48EEENS7_ILi256EEEEEELi256ENS_10bfloat16_tEfNS_4arch4Sm80ELb1ELb0ELb0ELb1ELb1ELb1ELb1ELb0EEENS1_21CollectiveEpilogueFwdINS6_IJS8_SA_S9_EEENS6_IJNS7_ILi1EEESI_SI_EEESC_SE_Li256ELb1ELb1ELb0ELb0EEENS1_19SingleTileSchedulerILb1ELb0ELb1ELi128EEEEEEEEEvNT_6ParamsE)
        .other          _ZN7cutlass13device_kernelIN5flash19enable_sm80_to_sm89INS1_16FlashAttnFwdSm80INS1_25CollectiveMainloopFwdSm80ILi8ELi1ELb0EN4cute5tupleIJNS5_1CILi128EEENS7_ILi48EEENS7_ILi256EEEEEELi256ENS_10bfloat16_tEfNS_4arch4Sm80ELb1ELb0ELb0ELb1ELb1ELb1ELb1ELb0EEENS1_21CollectiveEpilogueFwdINS6_IJS8_SA_S9_EEENS6_IJNS7_ILi1EEESI_SI_EEESC_SE_Li256ELb1ELb1ELb0ELb0EEENS1_19SingleTileSchedulerILb1ELb0ELb1ELi128EEEEEEEEEvNT_6ParamsE,@"STO_CUDA_ENTRY STV_DEFAULT"
_ZN7cutlass13device_kernelIN5flash19enable_sm80_to_sm89INS1_16FlashAttnFwdSm80INS1_25CollectiveMainloopFwdSm80ILi8ELi1ELb0EN4cute5tupleIJNS5_1CILi128EEENS7_ILi48EEENS7_ILi256EEEEEELi256ENS_10bfloat16_tEfNS_4arch4Sm80ELb1ELb0ELb0ELb1ELb1ELb1ELb1ELb0EEENS1_21CollectiveEpilogueFwdINS6_IJS8_SA_S9_EEENS6_IJNS7_ILi1EEESI_SI_EEESC_SE_Li256ELb1ELb1ELb0ELb0EEENS1_19SingleTileSchedulerILb1ELb0ELb1ELi128EEEEEEEEEvNT_6ParamsE:
[----:B------:R-:W-:Y:S01]  /*0000*/  LDC R1, c[0x0][0x37c] ;  /* 0x0000df00ff017b82 */ /* 0x000fe20000000800 */
[----:B------:R-:W-:Y:S05]  /*0010*/  EXIT ;  /* 0x000000000000794d */ /* 0x000fea0003800000 */
.L_x_35:
        /* <DEDUP_REMOVED lines=14> */
.L_x_71:


//--------------------- .nv.shared.reserved.0     --------------------------
	.section	.nv.shared.reserved.0,"aw",@nobits
	.weak		__nv_reservedSMEM_offset_0_alias
	.size		__nv_reservedSMEM_offset_0_alias, 0, 64
	.other		__nv_reservedSMEM_offset_0_alias,@"STO_CUDA_RESERVED_SHARED STV_DEFAULT"
__nv_reservedSMEM_offset_0_alias:
	.zero		0
	.zero		64


//--------------------- .nv.global                --------------------------
	.section	.nv.global,"aw",@nobits
.nv.global:
	.type		_ZN83_INTERNAL_bf8e8325_47_flash_fwd_hdim256_bf16_paged_softcapall_sm80_cu_9d2915ae_32684cute1_E,@object
	.size		_ZN83_INTERNAL_bf8e8325_47_flash_fwd_hdim256_bf16_paged_softcapall_sm80_cu_9d2915ae_32684cute1_E,(_ZN83_INTERNAL_bf8e8325_47_flash_fwd_hdim256_bf16_paged_softcapall_sm80_cu_9d2915ae_32684cuda3std3__45__cpo6cbeginE - _ZN83_INTERNAL_bf8e8325_47_flash_fwd_hdim256_bf16_paged_softcapall_sm80_cu_9d2915ae_32684cute1_E)
_ZN83_INTERNAL_bf8e8325_47_flash_fwd_hdim256_bf16_paged_softcapall_sm80_cu_9d2915ae_32684cute1_E:
	.zero		1
	.type		_ZN83_INTERNAL_bf8e8325_47_flash_fwd_hdim256_bf16_paged_softcapall_sm80_cu_9d2915ae_32684cuda3std3__45__cpo6cbeginE,@object
	.size		_ZN83_INTERNAL_bf8e8325_47_flash_fwd_hdim256_bf16_paged_softcapall_sm80_cu_9d2915ae_32684cuda3std3__45__cpo6cbeginE,(_ZN83_INTERNAL_bf8e8325_47_flash_fwd_hdim256_bf16_paged_softcapall_sm80_cu_9d2915ae_32684cuda3std3__48in_placeE - _ZN83_INTERNAL_bf8e8325_47_flash_fwd_hdim256_bf16_paged_softcapall_sm80_cu_9d2915ae_32684cuda3std3__45__cpo6cbeginE)
_ZN83_INTERNAL_bf8e8325_47_flash_fwd_hdim256_bf16_paged_softcapall_sm80_cu_9d2915ae_32684cuda3std3__45__cpo6cbeginE:
	.zero		1
	.type		_ZN83_INTERNAL_bf8e8325_47_flash_fwd_hdim256_bf16_paged_softcapall_sm80_cu_9d2915ae_32684cuda3std3__48in_placeE,@object
	.size		_ZN83_INTERNAL_bf8e8325_47_flash_fwd_hdim256_bf16_paged_softcapall_sm80_cu_9d2915ae_32684cuda3std3__48in_placeE,(_ZN83_INTERNAL_bf8e8325_47_flash_fwd_hdim256_bf16_paged_softcapall_sm80_cu_9d2915ae_32684cuda3std6ranges3__45__cpo9iter_moveE - _ZN83_INTERNAL_bf8e8325_47_flash_fwd_hdim256_bf16_paged_softcapall_sm80_cu_9d2915ae_32684cuda3std3__48in_placeE)
_ZN83_INTERNAL_bf8e8325_47_flash_fwd_hdim256_bf16_paged_softcapall_sm80_cu_9d2915ae_32684cuda3std3__48in_placeE:
	.zero		1
	.type		_ZN83_INTERNAL_bf8e8325_47_flash_fwd_hdim256_bf16_paged_softcapall_sm80_cu_9d2915ae_32684cuda3std6ranges3__45__cpo9iter_moveE,@object
	.size		_ZN83_INTERNAL_bf8e8325_47_flash_fwd_hdim256_bf16_paged_softcapall_sm80_cu_9d2915ae_32684cuda3std6ranges3__45__cpo9iter_moveE,(_ZN83_INTERNAL_bf8e8325_47_flash_fwd_hdim256_bf16_paged_softcapall_sm80_cu_9d2915ae_32684cuda3std3__45__cpo5beginE - _ZN83_INTERNAL_bf8e8325_47_flash_fwd_hdim256_bf16_paged_softcapall_sm80_cu_9d2915ae_32684cuda3std6ranges3__45__cpo9iter_moveE)
_ZN83_INTERNAL_bf8e8325_47_flash_fwd_hdim256_bf16_paged_softcapall_sm80_cu_9d2915ae_32684cuda3std6ranges3__45__cpo9iter_moveE:
	.zero		1
	.type		_ZN83_INTERNAL_bf8e8325_47_flash_fwd_hdim256_bf16_paged_softcapall_sm80_cu_9d2915ae_32684cuda3std3__45__cpo5beginE,@object
	.size		_ZN83_INTERNAL_bf8e8325_47_flash_fwd_hdim256_bf16_paged_softcapall_sm80_cu_9d2915ae_32684cuda3std3__45__cpo5beginE,(_ZN83_INTERNAL_bf8e8325_47_flash_fwd_hdim256_bf16_paged_softcapall_sm80_cu_9d2915ae_32684cuda3std3__485_GLOBAL__N__bf8e8325_47_flash_fwd_hdim256_bf16_paged_softcapall_sm80_cu_9d2915ae_32686ignoreE - _ZN83_INTERNAL_bf8e8325_47_flash_fwd_hdim256_bf16_paged_softcapall_sm80_cu_9d2915ae_32684cuda3std3__45__cpo5beginE)
_ZN83_INTERNAL_bf8e8325_47_flash_fwd_hdim256_bf16_paged_softcapall_sm80_cu_9d2915ae_32684cuda3std3__45__cpo5beginE:
	.zero		1
	.type		_ZN83_INTERNAL_bf8e8325_47_flash_fwd_hdim256_bf16_paged_softcapall_sm80_cu_9d2915ae_32684cuda3std3__485_GLOBAL__N__bf8e8325_47_flash_fwd_hdim256_bf16_paged_softcapall_sm80_cu_9d2915ae_32686ignoreE,@object
	.size		_ZN83_INTERNAL_bf8e8325_47_flash_fwd_hdim256_bf16_paged_softcapall_sm80_cu_9d2915ae_32684cuda3std3__485_GLOBAL__N__bf8e8325_47_flash_fwd_hdim256_bf16_paged_softcapall_sm80_cu_9d2915ae_32686ignoreE,(_ZN83_INTERNAL_bf8e8325_47_flash_fwd_hdim256_bf16_paged_softcapall_sm80_cu_9d2915ae_32684cute7productE - _ZN83_INTERNAL_bf8e8325_47_flash_fwd_hdim256_bf16_paged_softcapall_sm80_cu_9d2915ae_32684cuda3std3__485_GLOBAL__N__bf8e8325_47_flash_fwd_hdim256_bf16_paged_softcapall_sm80_cu_9d2915ae_32686ignoreE)
_ZN83_INTERNAL_bf8e8325_47_flash_fwd_hdim256_bf16_paged_softcapall_sm80_cu_9d2915ae_32684cuda3std3__485_GLOBAL__N__bf8e8325_47_flash_fwd_hdim256_bf16_paged_softcapall_sm80_cu_9d2915ae_32686ignoreE:
	.zero		1
	.type		_ZN83_INTERNAL_bf8e8325_47_flash_fwd_hdim256_bf16_paged_softcapall_sm80_cu_9d2915ae_32684cute7productE,@object
	.size		_ZN83_INTERNAL_bf8e8325_47_flash_fwd_hdim256_bf16_paged_softcapall_sm80_cu_9d2915ae_32684cute7productE,(_ZN83_INTERNAL_bf8e8325_47_flash_fwd_hdim256_bf16_paged_softcapall_sm80_cu_9d2915ae_32684cuda3std3__45__cpo3endE - _ZN83_INTERNAL_bf8e8325_47_flash_fwd_hdim256_bf16_paged_softcapall_sm80_cu_9d2915ae_32684cute7productE)
_ZN83_INTERNAL_bf8e8325_47_flash_fwd_hdim256_bf16_paged_softcapall_sm80_cu_9d2915ae_32684cute7productE:
	.zero		1
	.type		_ZN83_INTERNAL_bf8e8325_47_flash_fwd_hdim256_bf16_paged_softcapall_sm80_cu_9d2915ae_32684cuda3std3__45__cpo3endE,@object
	.size		_ZN83_INTERNAL_bf8e8325_47_flash_fwd_hdim256_bf16_paged_softcapall_sm80_cu_9d2915ae_32684cuda3std3__45__cpo3endE,(_ZN83_INTERNAL_bf8e8325_47_flash_fwd_hdim256_bf16_paged_softcapall_sm80_cu_9d2915ae_32684cuda3std3__419piecewise_constructE - _ZN83_INTERNAL_bf8e8325_47_flash_fwd_hdim256_bf16_paged_softcapall_sm80_cu_9d2915ae_32684cuda3std3__45__cpo3endE)
_ZN83_INTERNAL_bf8e8325_47_flash_fwd_hdim256_bf16_paged_softcapall_sm80_cu_9d2915ae_32684cuda3std3__45__cpo3endE:
	.zero		1
	.type		_ZN83_INTERNAL_bf8e8325_47_flash_fwd_hdim256_bf16_paged_softcapall_sm80_cu_9d2915ae_32684cuda3std3__419piecewise_constructE,@object
	.size		_ZN83_INTERNAL_bf8e8325_47_flash_fwd_hdim256_bf16_paged_softcapall_sm80_cu_9d2915ae_32684cuda3std3__419piecewise_constructE,(_ZN83_INTERNAL_bf8e8325_47_flash_fwd_hdim256_bf16_paged_softcapall_sm80_cu_9d2915ae_32684cuda3std3__45__cpo4cendE - _ZN83_INTERNAL_bf8e8325_47_flash_fwd_hdim256_bf16_paged_softcapall_sm80_cu_9d2915ae_32684cuda3std3__419piecewise_constructE)
_ZN83_INTERNAL_bf8e8325_47_flash_fwd_hdim256_bf16_paged_softcapall_sm80_cu_9d2915ae_32684cuda3std3__419piecewise_constructE:
	.zero		1
	.type		_ZN83_INTERNAL_bf8e8325_47_flash_fwd_hdim256_bf16_paged_softcapall_sm80_cu_9d2915ae_32684cuda3std3__45__cpo4cendE,@object
	.size		_ZN83_INTERNAL_bf8e8325_47_flash_fwd_hdim256_bf16_paged_softcapall_sm80_cu_9d2915ae_32684cuda3std3__45__cpo4cendE,(_ZN83_INTERNAL_bf8e8325_47_flash_fwd_hdim256_bf16_paged_softcapall_sm80_cu_9d2915ae_32684cuda3std6ranges3__45__cpo4swapE - _ZN83_INTERNAL_bf8e8325_47_flash_fwd_hdim256_bf16_paged_softcapall_sm80_cu_9d2915ae_32684cuda3std3__45__cpo4cendE)
_ZN83_INTERNAL_bf8e8325_47_flash_fwd_hdim256_bf16_paged_softcapall_sm80_cu_9d2915ae_32684cuda3std3__45__cpo4cendE:
	.zero		1
	.type		_ZN83_INTERNAL_bf8e8325_47_flash_fwd_hdim256_bf16_paged_softcapall_sm80_cu_9d2915ae_32684cuda3std6ranges3__45__cpo4swapE,@object
	.size		_ZN83_INTERNAL_bf8e8325_47_flash_fwd_hdim256_bf16_paged_softcapall_sm80_cu_9d2915ae_32684cuda3std6ranges3__45__cpo4swapE,(.L_7 - _ZN83_INTERNAL_bf8e8325_47_flash_fwd_hdim256_bf16_paged_softcapall_sm80_cu_9d2915ae_32684cuda3std6ranges3__45__cpo4swapE)
_ZN83_INTERNAL_bf8e8325_47_flash_fwd_hdim256_bf16_paged_softcapall_sm80_cu_9d2915ae_32684cuda3std6ranges3__45__cpo4swapE:
	.zero		1
.L_7:


//--------------------- .nv.constant0._ZN7cutlass13device_kernelIN5flash19enable_sm80_to_sm89INS1_16FlashAttnFwdSm80INS1_25CollectiveMainloopFwdSm80ILi8ELi1ELb1EN4cute5tupleIJNS5_1CILi128EEENS7_ILi64EEENS7_ILi256EEEEEELi256ENS_10bfloat16_tEfNS_4arch4Sm80ELb0ELb0ELb1ELb0ELb1ELb0ELb1ELb0EEENS1_21CollectiveEpilogueFwdINS6_IJS8_SA_S9_EEENS6_IJNS7_ILi1EEESI_SI_EEESC_SE_Li256ELb0ELb1ELb0ELb0EEENS1_19SingleTileSchedulerILb0ELb0ELb1ELi128EEEEEEEEEvNT_6ParamsE --------------------------
	.section	.nv.constant0._ZN7cutlass13device_kernelIN5flash19enable_sm80_to_sm89INS1_16FlashAttnFwdSm80INS1_25CollectiveMainloopFwdSm80ILi8ELi1ELb1EN4cute5tupleIJNS5_1CILi128EEENS7_ILi64EEENS7_ILi256EEEEEELi256ENS_10bfloat16_tEfNS_4arch4Sm80ELb0ELb0ELb1ELb0ELb1ELb0ELb1ELb0EEENS1_21CollectiveEpilogueFwdINS6_IJS8_SA_S9_EEENS6_IJNS7_ILi1EEESI_SI_EEESC_SE_Li256ELb0ELb1ELb0ELb0EEENS1_19SingleTileSchedulerILb0ELb0ELb1ELi128EEEEEEEEEvNT_6ParamsE,"a",@progbits
	.sectionflags	@""
	.align	4
.nv.constant0._ZN7cutlass13device_kernelIN5flash19enable_sm80_to_sm89INS1_16FlashAttnFwdSm80INS1_25CollectiveMainloopFwdSm80ILi8ELi1ELb1EN4cute5tupleIJNS5_1CILi128EEENS7_ILi64EEENS7_ILi256EEEEEELi256ENS_10bfloat16_tEfNS_4arch4Sm80ELb0ELb0ELb1ELb0ELb1ELb0ELb1ELb0EEENS1_21CollectiveEpilogueFwdINS6_IJS8_SA_S9_EEENS6_IJNS7_ILi1EEESI_SI_EEESC_SE_Li256ELb0ELb1ELb0ELb0EEENS1_19SingleTileSchedulerILb0ELb0ELb1ELi128EEEEEEEEEvNT_6ParamsE:
	.zero		1944


//--------------------- .nv.constant0._ZN7cutlass13device_kernelIN5flash19enable_sm80_to_sm89INS1_16FlashAttnFwdSm80INS1_25CollectiveMainloopFwdSm80ILi8ELi1ELb1EN4cute5tupleIJNS5_1CILi128EEENS7_ILi64EEENS7_ILi256EEEEEELi256ENS_10bfloat16_tEfNS_4arch4Sm80ELb0ELb0ELb1ELb1ELb1ELb0ELb1ELb0EEENS1_21CollectiveEpilogueFwdINS6_IJS8_SA_S9_EEENS6_IJNS7_ILi1EEESI_SI_EEESC_SE_Li256ELb1ELb1ELb0ELb0EEENS1_19SingleTileSchedulerILb1ELb0ELb1ELi128EEEEEEEEEvNT_6ParamsE --------------------------
	.section	.nv.constant0._ZN7cutlass13device_kernelIN5flash19enable_sm80_to_sm89INS1_16FlashAttnFwdSm80INS1_25CollectiveMainloopFwdSm80ILi8ELi1ELb1EN4cute5tupleIJNS5_1CILi128EEENS7_ILi64EEENS7_ILi256EEEEEELi256ENS_10bfloat16_tEfNS_4arch4Sm80ELb0ELb0ELb1ELb1ELb1ELb0ELb1ELb0EEENS1_21CollectiveEpilogueFwdINS6_IJS8_SA_S9_EEENS6_IJNS7_ILi1EEESI_SI_EEESC_SE_Li256ELb1ELb1ELb0ELb0EEENS1_19SingleTileSchedulerILb1ELb0ELb1ELi128EEEEEEEEEvNT_6ParamsE,"a",@progbits
	.sectionflags	@""
	.align	4
.nv.constant0._ZN7cutlass13device_kernelIN5flash19enable_sm80_to_sm89INS1_16FlashAttnFwdSm80INS1_25CollectiveMainloopFwdSm80ILi8ELi1ELb1EN4cute5tupleIJNS5_1CILi128EEENS7_ILi64EEENS7_ILi256EEEEEELi256ENS_10bfloat16_tEfNS_4arch4Sm80ELb0ELb0ELb1ELb1ELb1ELb0ELb1ELb0EEENS1_21CollectiveEpilogueFwdINS6_IJS8_SA_S9_EEENS6_IJNS7_ILi1EEESI_SI_EEESC_SE_Li256ELb1ELb1ELb0ELb0EEENS1_19SingleTileSchedulerILb1ELb0ELb1ELi128EEEEEEEEEvNT_6ParamsE:
	.zero		1944


//--------------------- .nv.constant0._ZN7cutlass13device_kernelIN5flash19enable_sm80_to_sm89INS1_16FlashAttnFwdSm80INS1_25CollectiveMainloopFwdSm80ILi8ELi1ELb0EN4cute5tupleIJNS5_1CILi128EEENS7_ILi32EEENS7_ILi256EEEEEELi256ENS_10bfloat16_tEfNS_4arch4Sm80ELb0ELb0ELb1ELb1ELb1ELb1ELb1ELb0EEENS1_21CollectiveEpilogueFwdINS6_IJS8_SA_S9_EEENS6_IJNS7_ILi1EEESI_SI_EEESC_SE_Li256ELb1ELb1ELb0ELb0EEENS1_19SingleTileSchedulerILb1ELb0ELb1ELi128EEEEEEEEEvNT_6ParamsE --------------------------
	.section	.nv.constant0._ZN7cutlass13device_kernelIN5flash19enable_sm80_to_sm89INS1_16FlashAttnFwdSm80INS1_25CollectiveMainloopFwdSm80ILi8ELi1ELb0EN4cute5tupleIJNS5_1CILi128EEENS7_ILi32EEENS7_ILi256EEEEEELi256ENS_10bfloat16_tEfNS_4arch4Sm80ELb0ELb0ELb1ELb1ELb1ELb1ELb1ELb0EEENS1_21CollectiveEpilogueFwdINS6_IJS8_SA_S9_EEENS6_IJNS7_ILi1EEESI_SI_EEESC_SE_Li256ELb1ELb1ELb0ELb0EEENS1_19SingleTileSchedulerILb1ELb0ELb1ELi128EEEEEEEEEvNT_6ParamsE,"a",@progbits
	.sectionflags	@""
	.align	4
.nv.constant0._ZN7cutlass13device_kernelIN5flash19enable_sm80_to_sm89INS1_16FlashAttnFwdSm80INS1_25CollectiveMainloopFwdSm80ILi8ELi1ELb0EN4cute5tupleIJNS5_1CILi128EEENS7_ILi32EEENS7_ILi256EEEEEELi256ENS_10bfloat16_tEfNS_4arch4Sm80ELb0ELb0ELb1ELb1ELb1ELb1ELb1ELb0EEENS1_21CollectiveEpilogueFwdINS6_IJS8_SA_S9_EEENS6_IJNS7_ILi1EEESI_SI_EEESC_SE_Li256ELb1ELb1ELb0ELb0EEENS1_19SingleTileSchedulerILb1ELb0ELb1ELi128EEEEEEEEEvNT_6ParamsE:
	.zero		1944


//--------------------- .nv.constant0._ZN7cutlass13device_kernelIN5flash19enable_sm80_to_sm89INS1_16FlashAttnFwdSm80INS1_25CollectiveMainloopFwdSm80ILi8ELi1ELb1EN4cute5tupleIJNS5_1CILi128EEENS7_ILi48EEENS7_ILi256EEEEEELi256ENS_10bfloat16_tEfNS_4arch4Sm80ELb0ELb1ELb1ELb0ELb1ELb0ELb1ELb0EEENS1_21CollectiveEpilogueFwdINS6_IJS8_SA_S9_EEENS6_IJNS7_ILi1EEESI_SI_EEESC_SE_Li256ELb0ELb1ELb0ELb0EEENS1_19SingleTileSchedulerILb0ELb0ELb1ELi128EEEEEEEEEvNT_6ParamsE --------------------------
	.section	.nv.constant0._ZN7cutlass13device_kernelIN5flash19enable_sm80_to_sm89INS1_16FlashAttnFwdSm80INS1_25CollectiveMainloopFwdSm80ILi8ELi1ELb1EN4cute5tupleIJNS5_1CILi128EEENS7_ILi48EEENS7_ILi256EEEEEELi256ENS_10bfloat16_tEfNS_4arch4Sm80ELb0ELb1ELb1ELb0ELb1ELb0ELb1ELb0EEENS1_21CollectiveEpilogueFwdINS6_IJS8_SA_S9_EEENS6_IJNS7_ILi1EEESI_SI_EEESC_SE_Li256ELb0ELb1ELb0ELb0EEENS1_19SingleTileSchedulerILb0ELb0ELb1ELi128EEEEEEEEEvNT_6ParamsE,"a",@progbits
	.sectionflags	@""
	.align	4
.nv.constant0._ZN7cutlass13device_kernelIN5flash19enable_sm80_to_sm89INS1_16FlashAttnFwdSm80INS1_25CollectiveMainloopFwdSm80ILi8ELi1ELb1EN4cute5tupleIJNS5_1CILi128EEENS7_ILi48EEENS7_ILi256EEEEEELi256ENS_10bfloat16_tEfNS_4arch4Sm80ELb0ELb1ELb1ELb0ELb1ELb0ELb1ELb0EEENS1_21CollectiveEpilogueFwdINS6_IJS8_SA_S9_EEENS6_IJNS7_ILi1EEESI_SI_EEESC_SE_Li256ELb0ELb1ELb0ELb0EEENS1_19SingleTileSchedulerILb0ELb0ELb1ELi128EEEEEEEEEvNT_6ParamsE:
	.zero		1944


//--------------------- .nv.constant0._ZN7cutlass13device_kernelIN5flash19enable_sm80_to_sm89INS1_16FlashAttnFwdSm80INS1_25CollectiveMainloopFwdSm80ILi8ELi1ELb1EN4cute5tupleIJNS5_1CILi128EEENS7_ILi48EEENS7_ILi256EEEEEELi256ENS_10bfloat16_tEfNS_4arch4Sm80ELb0ELb1ELb1ELb1ELb1ELb0ELb1ELb0EEENS1_21CollectiveEpilogueFwdINS6_IJS8_SA_S9_EEENS6_IJNS7_ILi1EEESI_SI_EEESC_SE_Li256ELb1ELb1ELb0ELb0EEENS1_19SingleTileSchedulerILb1ELb0ELb1ELi128EEEEEEEEEvNT_6ParamsE --------------------------
	.section	.nv.constant0._ZN7cutlass13device_kernelIN5flash19enable_sm80_to_sm89INS1_16FlashAttnFwdSm80INS1_25CollectiveMainloopFwdSm80ILi8ELi1ELb1EN4cute5tupleIJNS5_1CILi128EEENS7_ILi48EEENS7_ILi256EEEEEELi256ENS_10bfloat16_tEfNS_4arch4Sm80ELb0ELb1ELb1ELb1ELb1ELb0ELb1ELb0EEENS1_21CollectiveEpilogueFwdINS6_IJS8_SA_S9_EEENS6_IJNS7_ILi1EEESI_SI_EEESC_SE_Li256ELb1ELb1ELb0ELb0EEENS1_19SingleTileSchedulerILb1ELb0ELb1ELi128EEEEEEEEEvNT_6ParamsE,"a",@progbits
	.sectionflags	@""
	.align	4
.nv.constant0._ZN7cutlass13device_kernelIN5flash19enable_sm80_to_sm89INS1_16FlashAttnFwdSm80INS1_25CollectiveMainloopFwdSm80ILi8ELi1ELb1EN4cute5tupleIJNS5_1CILi128EEENS7_ILi48EEENS7_ILi256EEEEEELi256ENS_10bfloat16_tEfNS_4arch4Sm80ELb0ELb1ELb1ELb1ELb1ELb0ELb1ELb0EEENS1_21CollectiveEpilogueFwdINS6_IJS8_SA_S9_EEENS6_IJNS7_ILi1EEESI_SI_EEESC_SE_Li256ELb1ELb1ELb0ELb0EEENS1_19SingleTileSchedulerILb1ELb0ELb1ELi128EEEEEEEEEvNT_6ParamsE:
	.zero		1944


//--------------------- .nv.constant0._ZN7cutlass13device_kernelIN5flash19enable_sm80_to_sm89INS1_16FlashAttnFwdSm80INS1_25CollectiveMainloopFwdSm80ILi8ELi1ELb0EN4cute5tupleIJNS5_1CILi128EEENS7_ILi32EEENS7_ILi256EEEEEELi256ENS_10bfloat16_tEfNS_4arch4Sm80ELb0ELb1ELb1ELb1ELb1ELb1ELb1ELb0EEENS1_21CollectiveEpilogueFwdINS6_IJS8_SA_S9_EEENS6_IJNS7_ILi1EEESI_SI_EEESC_SE_Li256ELb1ELb1ELb0ELb0EEENS1_19SingleTileSchedulerILb1ELb0ELb1ELi128EEEEEEEEEvNT_6ParamsE --------------------------
	.section	.nv.constant0._ZN7cutlass13device_kernelIN5flash19enable_sm80_to_sm89INS1_16FlashAttnFwdSm80INS1_25CollectiveMainloopFwdSm80ILi8ELi1ELb0EN4cute5tupleIJNS5_1CILi128EEENS7_ILi32EEENS7_ILi256EEEEEELi256ENS_10bfloat16_tEfNS_4arch4Sm80ELb0ELb1ELb1ELb1ELb1ELb1ELb1ELb0EEENS1_21CollectiveEpilogueFwdINS6_IJS8_SA_S9_EEENS6_IJNS7_ILi1EEESI_SI_EEESC_SE_Li256ELb1ELb1ELb0ELb0EEENS1_19SingleTileSchedulerILb1ELb0ELb1ELi128EEEEEEEEEvNT_6ParamsE,"a",@progbits
	.sectionflags	@""
	.align	4
.nv.constant0._ZN7cutlass13device_kernelIN5flash19enable_sm80_to_sm89INS1_16FlashAttnFwdSm80INS1_25CollectiveMainloopFwdSm80ILi8ELi1ELb0EN4cute5tupleIJNS5_1CILi128EEENS7_ILi32EEENS7_ILi256EEEEEELi256ENS_10bfloat16_tEfNS_4arch4Sm80ELb0ELb1ELb1ELb1ELb1ELb1ELb1ELb0EEENS1_21CollectiveEpilogueFwdINS6_IJS8_SA_S9_EEENS6_IJNS7_ILi1EEESI_SI_EEESC_SE_Li256ELb1ELb1ELb0ELb0EEENS1_19SingleTileSchedulerILb1ELb0ELb1ELi128EEEEEEEEEvNT_6ParamsE:
	.zero		1944


//--------------------- .nv.constant0._ZN7cutlass13device_kernelIN5flash19enable_sm80_to_sm89INS1_16FlashAttnFwdSm80INS1_25CollectiveMainloopFwdSm80ILi8ELi1ELb1EN4cute5tupleIJNS5_1CILi128EEENS7_ILi64EEENS7_ILi256EEEEEELi256ENS_10bfloat16_tEfNS_4arch4Sm80ELb1ELb0ELb1ELb0ELb1ELb0ELb1ELb0EEENS1_21CollectiveEpilogueFwdINS6_IJS8_SA_S9_EEENS6_IJNS7_ILi1EEESI_SI_EEESC_SE_Li256ELb0ELb1ELb0ELb0EEENS1_30DynamicPersistentTileSchedulerILi256ELi256ELb0ELb1ELb0EEEEEEEEEvNT_6ParamsE --------------------------
	.section	.nv.constant0._ZN7cutlass13device_kernelIN5flash19enable_sm80_to_sm89INS1_16FlashAttnFwdSm80INS1_25CollectiveMainloopFwdSm80ILi8ELi1ELb1EN4cute5tupleIJNS5_1CILi128EEENS7_ILi64EEENS7_ILi256EEEEEELi256ENS_10bfloat16_tEfNS_4arch4Sm80ELb1ELb0ELb1ELb0ELb1ELb0ELb1ELb0EEENS1_21CollectiveEpilogueFwdINS6_IJS8_SA_S9_EEENS6_IJNS7_ILi1EEESI_SI_EEESC_SE_Li256ELb0ELb1ELb0ELb0EEENS1_30DynamicPersistentTileSchedulerILi256ELi256ELb0ELb1ELb0EEEEEEEEEvNT_6ParamsE,"a",@progbits
	.sectionflags	@""
	.align	4
.nv.constant0._ZN7cutlass13device_kernelIN5flash19enable_sm80_to_sm89INS1_16FlashAttnFwdSm80INS1_25CollectiveMainloopFwdSm80ILi8ELi1ELb1EN4cute5tupleIJNS5_1CILi128EEENS7_ILi64EEENS7_ILi256EEEEEELi256ENS_10bfloat16_tEfNS_4arch4Sm80ELb1ELb0ELb1ELb0ELb1ELb0ELb1ELb0EEENS1_21CollectiveEpilogueFwdINS6_IJS8_SA_S9_EEENS6_IJNS7_ILi1EEESI_SI_EEESC_SE_Li256ELb0ELb1ELb0ELb0EEENS1_30DynamicPersistentTileSchedulerILi256ELi256ELb0ELb1ELb0EEEEEEEEEvNT_6ParamsE:
	.zero		1960


//--------------------- .nv.constant0._ZN7cutlass13device_kernelIN5flash19enable_sm80_to_sm89INS1_16FlashAttnFwdSm80INS1_25CollectiveMainloopFwdSm80ILi8ELi1ELb1EN4cute5tupleIJNS5_1CILi128EEENS7_ILi64EEENS7_ILi256EEEEEELi256ENS_10bfloat16_tEfNS_4arch4Sm80ELb1ELb0ELb1ELb1ELb1ELb0ELb1ELb0EEENS1_21CollectiveEpilogueFwdINS6_IJS8_SA_S9_EEENS6_IJNS7_ILi1EEESI_SI_EEESC_SE_Li256ELb1ELb1ELb0ELb0EEENS1_19SingleTileSchedulerILb1ELb0ELb1ELi128EEEEEEEEEvNT_6ParamsE --------------------------
	.section	.nv.constant0._ZN7cutlass13device_kernelIN5flash19enable_sm80_to_sm89INS1_16FlashAttnFwdSm80INS1_25CollectiveMainloopFwdSm80ILi8ELi1ELb1EN4cute5tupleIJNS5_1CILi128EEENS7_ILi64EEENS7_ILi256EEEEEELi256ENS_10bfloat16_tEfNS_4arch4Sm80ELb1ELb0ELb1ELb1ELb1ELb0ELb1ELb0EEENS1_21CollectiveEpilogueFwdINS6_IJS8_SA_S9_EEENS6_IJNS7_ILi1EEESI_SI_EEESC_SE_Li256ELb1ELb1ELb0ELb0EEENS1_19SingleTileSchedulerILb1ELb0ELb1ELi128EEEEEEEEEvNT_6ParamsE,"a",@progbits
	.sectionflags	@""
	.align	4
.nv.constant0._ZN7cutlass13device_kernelIN5flash19enable_sm80_to_sm89INS1_16FlashAttnFwdSm80INS1_25CollectiveMainloopFwdSm80ILi8ELi1ELb1EN4cute5tupleIJNS5_1CILi128EEENS7_ILi64EEENS7_ILi256EEEEEELi256ENS_10bfloat16_tEfNS_4arch4Sm80ELb1ELb0ELb1ELb1ELb1ELb0ELb1ELb0EEENS1_21CollectiveEpilogueFwdINS6_IJS8_SA_S9_EEENS6_IJNS7_ILi1EEESI_SI_EEESC_SE_Li256ELb1ELb1ELb0ELb0EEENS1_19SingleTileSchedulerILb1ELb0ELb1ELi128EEEEEEEEEvNT_6ParamsE:
	.zero		1944


//--------------------- .nv.constant0._ZN7cutlass13device_kernelIN5flash19enable_sm80_to_sm89INS1_16FlashAttnFwdSm80INS1_25CollectiveMainloopFwdSm80ILi8ELi1ELb0EN4cute5tupleIJNS5_1CILi128EEENS7_ILi32EEENS7_ILi256EEEEEELi256ENS_10bfloat16_tEfNS_4arch4Sm80ELb1ELb0ELb1ELb1ELb1ELb1ELb1ELb0EEENS1_21CollectiveEpilogueFwdINS6_IJS8_SA_S9_EEENS6_IJNS7_ILi1EEESI_SI_EEESC_SE_Li256ELb1ELb1ELb0ELb0EEENS1_19SingleTileSchedulerILb1ELb0ELb1ELi128EEEEEEEEEvNT_6ParamsE --------------------------
	.section	.nv.constant0._ZN7cutlass13device_kernelIN5flash19enable_sm80_to_sm89INS1_16FlashAttnFwdSm80INS1_25CollectiveMainloopFwdSm80ILi8ELi1ELb0EN4cute5tupleIJNS5_1CILi128EEENS7_ILi32EEENS7_ILi256EEEEEELi256ENS_10bfloat16_tEfNS_4arch4Sm80ELb1ELb0ELb1ELb1ELb1ELb1ELb1ELb0EEENS1_21CollectiveEpilogueFwdINS6_IJS8_SA_S9_EEENS6_IJNS7_ILi1EEESI_SI_EEESC_SE_Li256ELb1ELb1ELb0ELb0EEENS1_19SingleTileSchedulerILb1ELb0ELb1ELi128EEEEEEEEEvNT_6ParamsE,"a",@progbits
	.sectionflags	@""
	.align	4
.nv.constant0._ZN7cutlass13device_kernelIN5flash19enable_sm80_to_sm89INS1_16FlashAttnFwdSm80INS1_25CollectiveMainloopFwdSm80ILi8ELi1ELb0EN4cute5tupleIJNS5_1CILi128EEENS7_ILi32EEENS7_ILi256EEEEEELi256ENS_10bfloat16_tEfNS_4arch4Sm80ELb1ELb0ELb1ELb1ELb1ELb1ELb1ELb0EEENS1_21CollectiveEpilogueFwdINS6_IJS8_SA_S9_EEENS6_IJNS7_ILi1EEESI_SI_EEESC_SE_Li256ELb1ELb1ELb0ELb0EEENS1_19SingleTileSchedulerILb1ELb0ELb1ELi128EEEEEEEEEvNT_6ParamsE:
	.zero		1944


//--------------------- .nv.constant0._ZN7cutlass13device_kernelIN5flash19enable_sm80_to_sm89INS1_16FlashAttnFwdSm80INS1_25CollectiveMainloopFwdSm80ILi8ELi1ELb0EN4cute5tupleIJNS5_1CILi128EEENS7_ILi96EEENS7_ILi256EEEEEELi256ENS_10bfloat16_tEfNS_4arch4Sm80ELb0ELb0ELb1ELb0ELb1ELb0ELb1ELb0EEENS1_21CollectiveEpilogueFwdINS6_IJS8_SA_S9_EEENS6_IJNS7_ILi1EEESI_SI_EEESC_SE_Li256ELb0ELb1ELb0ELb0EEENS1_19SingleTileSchedulerILb0ELb0ELb1ELi128EEEEEEEEEvNT_6ParamsE --------------------------
	.section	.nv.constant0._ZN7cutlass13device_kernelIN5flash19enable_sm80_to_sm89INS1_16FlashAttnFwdSm80INS1_25CollectiveMainloopFwdSm80ILi8ELi1ELb0EN4cute5tupleIJNS5_1CILi128EEENS7_ILi96EEENS7_ILi256EEEEEELi256ENS_10bfloat16_tEfNS_4arch4Sm80ELb0ELb0ELb1ELb0ELb1ELb0ELb1ELb0EEENS1_21CollectiveEpilogueFwdINS6_IJS8_SA_S9_EEENS6_IJNS7_ILi1EEESI_SI_EEESC_SE_Li256ELb0ELb1ELb0ELb0EEENS1_19SingleTileSchedulerILb0ELb0ELb1ELi128EEEEEEEEEvNT_6ParamsE,"a",@progbits
	.sectionflags	@""
	.align	4
.nv.constant0._ZN7cutlass13device_kernelIN5flash19enable_sm80_to_sm89INS1_16FlashAttnFwdSm80INS1_25CollectiveMainloopFwdSm80ILi8ELi1ELb0EN4cute5tupleIJNS5_1CILi128EEENS7_ILi96EEENS7_ILi256EEEEEELi256ENS_10bfloat16_tEfNS_4arch4Sm80ELb0ELb0ELb1ELb0ELb1ELb0ELb1ELb0EEENS1_21CollectiveEpilogueFwdINS6_IJS8_SA_S9_EEENS6_IJNS7_ILi1EEESI_SI_EEESC_SE_Li256ELb0ELb1ELb0ELb0EEENS1_19SingleTileSchedulerILb0ELb0ELb1ELi128EEEEEEEEEvNT_6ParamsE:
	.zero		1944


//--------------------- .nv.constant0._ZN7cutlass13device_kernelIN5flash19enable_sm80_to_sm89INS1_16FlashAttnFwdSm80INS1_25CollectiveMainloopFwdSm80ILi8ELi1ELb0EN4cute5tupleIJNS5_1CILi128EEENS7_ILi96EEENS7_ILi256EEEEEELi256ENS_10bfloat16_tEfNS_4arch4Sm80ELb0ELb0ELb1ELb1ELb1ELb0ELb1ELb0EEENS1_21CollectiveEpilogueFwdINS6_IJS8_SA_S9_EEENS6_IJNS7_ILi1EEESI_SI_EEESC_SE_Li256ELb1ELb1ELb0ELb0EEENS1_19SingleTileSchedulerILb1ELb0ELb1ELi128EEEEEEEEEvNT_6ParamsE --------------------------
	.section	.nv.constant0._ZN7cutlass13device_kernelIN5flash19enable_sm80_to_sm89INS1_16FlashAttnFwdSm80INS1_25CollectiveMainloopFwdSm80ILi8ELi1ELb0EN4cute5tupleIJNS5_1CILi128EEENS7_ILi96EEENS7_ILi256EEEEEELi256ENS_10bfloat16_tEfNS_4arch4Sm80ELb0ELb0ELb1ELb1ELb1ELb0ELb1ELb0EEENS1_21CollectiveEpilogueFwdINS6_IJS8_SA_S9_EEENS6_IJNS7_ILi1EEESI_SI_EEESC_SE_Li256ELb1ELb1ELb0ELb0EEENS1_19SingleTileSchedulerILb1ELb0ELb1ELi128EEEEEEEEEvNT_6ParamsE,"a",@progbits
	.sectionflags	@""
	.align	4
.nv.constant0._ZN7cutlass13device_kernelIN5flash19enable_sm80_to_sm89INS1_16FlashAttnFwdSm80INS1_25CollectiveMainloopFwdSm80ILi8ELi1ELb0EN4cute5tupleIJNS5_1CILi128EEENS7_ILi96EEENS7_ILi256EEEEEELi256ENS_10bfloat16_tEfNS_4arch4Sm80ELb0ELb0ELb1ELb1ELb1ELb0ELb1ELb0EEENS1_21CollectiveEpilogueFwdINS6_IJS8_SA_S9_EEENS6_IJNS7_ILi1EEESI_SI_EEESC_SE_Li256ELb1ELb1ELb0ELb0EEENS1_19SingleTileSchedulerILb1ELb0ELb1ELi128EEEEEEEEEvNT_6ParamsE:
	.zero		1944


//--------------------- .nv.constant0._ZN7cutlass13device_kernelIN5flash19enable_sm80_to_sm89INS1_16FlashAttnFwdSm80INS1_25CollectiveMainloopFwdSm80ILi8ELi1ELb0EN4cute5tupleIJNS5_1CILi128EEENS7_ILi48EEENS7_ILi256EEEEEELi256ENS_10bfloat16_tEfNS_4arch4Sm80ELb0ELb0ELb1ELb1ELb1ELb1ELb1ELb0EEENS1_21CollectiveEpilogueFwdINS6_IJS8_SA_S9_EEENS6_IJNS7_ILi1EEESI_SI_EEESC_SE_Li256ELb1ELb1ELb0ELb0EEENS1_19SingleTileSchedulerILb1ELb0ELb1ELi128EEEEEEEEEvNT_6ParamsE --------------------------
	.section	.nv.constant0._ZN7cutlass13device_kernelIN5flash19enable_sm80_to_sm89INS1_16FlashAttnFwdSm80INS1_25CollectiveMainloopFwdSm80ILi8ELi1ELb0EN4cute5tupleIJNS5_1CILi128EEENS7_ILi48EEENS7_ILi256EEEEEELi256ENS_10bfloat16_tEfNS_4arch4Sm80ELb0ELb0ELb1ELb1ELb1ELb1ELb1ELb0EEENS1_21CollectiveEpilogueFwdINS6_IJS8_SA_S9_EEENS6_IJNS7_ILi1EEESI_SI_EEESC_SE_Li256ELb1ELb1ELb0ELb0EEENS1_19SingleTileSchedulerILb1ELb0ELb1ELi128EEEEEEEEEvNT_6ParamsE,"a",@progbits
	.sectionflags	@""
	.align	4
.nv.constant0._ZN7cutlass13device_kernelIN5flash19enable_sm80_to_sm89INS1_16FlashAttnFwdSm80INS1_25CollectiveMainloopFwdSm80ILi8ELi1ELb0EN4cute5tupleIJNS5_1CILi128EEENS7_ILi48EEENS7_ILi256EEEEEELi256ENS_10bfloat16_tEfNS_4arch4Sm80ELb0ELb0ELb1ELb1ELb1ELb1ELb1ELb0EEENS1_21CollectiveEpilogueFwdINS6_IJS8_SA_S9_EEENS6_IJNS7_ILi1EEESI_SI_EEESC_SE_Li256ELb1ELb1ELb0ELb0EEENS1_19SingleTileSchedulerILb1ELb0ELb1ELi128EEEEEEEEEvNT_6ParamsE:
	.zero		1944


//--------------------- .nv.constant0._ZN7cutlass13device_kernelIN5flash19enable_sm80_to_sm89INS1_16FlashAttnFwdSm80INS1_25CollectiveMainloopFwdSm80ILi8ELi1ELb0EN4cute5tupleIJNS5_1CILi128EEENS7_ILi64EEENS7_ILi256EEEEEELi256ENS_10bfloat16_tEfNS_4arch4Sm80ELb0ELb1ELb1ELb0ELb1ELb0ELb1ELb0EEENS1_21CollectiveEpilogueFwdINS6_IJS8_SA_S9_EEENS6_IJNS7_ILi1EEESI_SI_EEESC_SE_Li256ELb0ELb1ELb0ELb0EEENS1_19SingleTileSchedulerILb0ELb0ELb1ELi128EEEEEEEEEvNT_6ParamsE --------------------------
	.section	.nv.constant0._ZN7cutlass13device_kernelIN5flash19enable_sm80_to_sm89INS1_16FlashAttnFwdSm80INS1_25CollectiveMainloopFwdSm80ILi8ELi1ELb0EN4cute5tupleIJNS5_1CILi128EEENS7_ILi64EEENS7_ILi256EEEEEELi256ENS_10bfloat16_tEfNS_4arch4Sm80ELb0ELb1ELb1ELb0ELb1ELb0ELb1ELb0EEENS1_21CollectiveEpilogueFwdINS6_IJS8_SA_S9_EEENS6_IJNS7_ILi1EEESI_SI_EEESC_SE_Li256ELb0ELb1ELb0ELb0EEENS1_19SingleTileSchedulerILb0ELb0ELb1ELi128EEEEEEEEEvNT_6ParamsE,"a",@progbits
	.sectionflags	@""
	.align	4
.nv.constant0._ZN7cutlass13device_kernelIN5flash19enable_sm80_to_sm89INS1_16FlashAttnFwdSm80INS1_25CollectiveMainloopFwdSm80ILi8ELi1ELb0EN4cute5tupleIJNS5_1CILi128EEENS7_ILi64EEENS7_ILi256EEEEEELi256ENS_10bfloat16_tEfNS_4arch4Sm80ELb0ELb1ELb1ELb0ELb1ELb0ELb1ELb0EEENS1_21CollectiveEpilogueFwdINS6_IJS8_SA_S9_EEENS6_IJNS7_ILi1EEESI_SI_EEESC_SE_Li256ELb0ELb1ELb0ELb0EEENS1_19SingleTileSchedulerILb0ELb0ELb1ELi128EEEEEEEEEvNT_6ParamsE:
	.zero		1944


//--------------------- .nv.constant0._ZN7cutlass13device_kernelIN5flash19enable_sm80_to_sm89INS1_16FlashAttnFwdSm80INS1_25CollectiveMainloopFwdSm80ILi8ELi1ELb0EN4cute5tupleIJNS5_1CILi128EEENS7_ILi64EEENS7_ILi256EEEEEELi256ENS_10bfloat16_tEfNS_4arch4Sm80ELb0ELb1ELb1ELb1ELb1ELb0ELb1ELb0EEENS1_21CollectiveEpilogueFwdINS6_IJS8_SA_S9_EEENS6_IJNS7_ILi1EEESI_SI_EEESC_SE_Li256ELb1ELb1ELb0ELb0EEENS1_19SingleTileSchedulerILb1ELb0ELb1ELi128EEEEEEEEEvNT_6ParamsE --------------------------
	.section	.nv.constant0._ZN7cutlass13device_kernelIN5flash19enable_sm80_to_sm89INS1_16FlashAttnFwdSm80INS1_25CollectiveMainloopFwdSm80ILi8ELi1ELb0EN4cute5tupleIJNS5_1CILi128EEENS7_ILi64EEENS7_ILi256EEEEEELi256ENS_10bfloat16_tEfNS_4arch4Sm80ELb0ELb1ELb1ELb1ELb1ELb0ELb1ELb0EEENS1_21CollectiveEpilogueFwdINS6_IJS8_SA_S9_EEENS6_IJNS7_ILi1EEESI_SI_EEESC_SE_Li256ELb1ELb1ELb0ELb0EEENS1_19SingleTileSchedulerILb1ELb0ELb1ELi128EEEEEEEEEvNT_6ParamsE,"a",@progbits
	.sectionflags	@""
	.align	4
.nv.constant0._ZN7cutlass13device_kernelIN5flash19enable_sm80_to_sm89INS1_16FlashAttnFwdSm80INS1_25CollectiveMainloopFwdSm80ILi8ELi1ELb0EN4cute5tupleIJNS5_1CILi128EEENS7_ILi64EEENS7_ILi256EEEEEELi256ENS_10bfloat16_tEfNS_4arch4Sm80ELb0ELb1ELb1ELb1ELb1ELb0ELb1ELb0EEENS1_21CollectiveEpilogueFwdINS6_IJS8_SA_S9_EEENS6_IJNS7_ILi1EEESI_SI_EEESC_SE_Li256ELb1ELb1ELb0ELb0EEENS1_19SingleTileSchedulerILb1ELb0ELb1ELi128EEEEEEEEEvNT_6ParamsE:
	.zero		1944


//--------------------- .nv.constant0._ZN7cutlass13device_kernelIN5flash19enable_sm80_to_sm89INS1_16FlashAttnFwdSm80INS1_25CollectiveMainloopFwdSm80ILi8ELi1ELb0EN4cute5tupleIJNS5_1CILi128EEENS7_ILi48EEENS7_ILi256EEEEEELi256ENS_10bfloat16_tEfNS_4arch4Sm80ELb0ELb1ELb1ELb1ELb1ELb1ELb1ELb0EEENS1_21CollectiveEpilogueFwdINS6_IJS8_SA_S9_EEENS6_IJNS7_ILi1EEESI_SI_EEESC_SE_Li256ELb1ELb1ELb0ELb0EEENS1_19SingleTileSchedulerILb1ELb0ELb1ELi128EEEEEEEEEvNT_6ParamsE --------------------------
	.section	.nv.constant0._ZN7cutlass13device_kernelIN5flash19enable_sm80_to_sm89INS1_16FlashAttnFwdSm80INS1_25CollectiveMainloopFwdSm80ILi8ELi1ELb0EN4cute5tupleIJNS5_1CILi128EEENS7_ILi48EEENS7_ILi256EEEEEELi256ENS_10bfloat16_tEfNS_4arch4Sm80ELb0ELb1ELb1ELb1ELb1ELb1ELb1ELb0EEENS1_21CollectiveEpilogueFwdINS6_IJS8_SA_S9_EEENS6_IJNS7_ILi1EEESI_SI_EEESC_SE_Li256ELb1ELb1ELb0ELb0EEENS1_19SingleTileSchedulerILb1ELb0ELb1ELi128EEEEEEEEEvNT_6ParamsE,"a",@progbits
	.sectionflags	@""
	.align	4
.nv.constant0._ZN7cutlass13device_kernelIN5flash19enable_sm80_to_sm89INS1_16FlashAttnFwdSm80INS1_25CollectiveMainloopFwdSm80ILi8ELi1ELb0EN4cute5tupleIJNS5_1CILi128EEENS7_ILi48EEENS7_ILi256EEEEEELi256ENS_10bfloat16_tEfNS_4arch4Sm80ELb0ELb1ELb1ELb1ELb1ELb1ELb1ELb0EEENS1_21CollectiveEpilogueFwdINS6_IJS8_SA_S9_EEENS6_IJNS7_ILi1EEESI_SI_EEESC_SE_Li256ELb1ELb1ELb0ELb0EEENS1_19SingleTileSchedulerILb1ELb0ELb1ELi128EEEEEEEEEvNT_6ParamsE:
	.zero		1944


//--------------------- .nv.constant0._ZN7cutlass13device_kernelIN5flash19enable_sm80_to_sm89INS1_16FlashAttnFwdSm80INS1_25CollectiveMainloopFwdSm80ILi8ELi1ELb0EN4cute5tupleIJNS5_1CILi128EEENS7_ILi96EEENS7_ILi256EEEEEELi256ENS_10bfloat16_tEfNS_4arch4Sm80ELb1ELb0ELb1ELb0ELb1ELb0ELb1ELb0EEENS1_21CollectiveEpilogueFwdINS6_IJS8_SA_S9_EEENS6_IJNS7_ILi1EEESI_SI_EEESC_SE_Li256ELb0ELb1ELb0ELb0EEENS1_30DynamicPersistentTileSchedulerILi256ELi256ELb0ELb1ELb0EEEEEEEEEvNT_6ParamsE --------------------------
	.section	.nv.constant0._ZN7cutlass13device_kernelIN5flash19enable_sm80_to_sm89INS1_16FlashAttnFwdSm80INS1_25CollectiveMainloopFwdSm80ILi8ELi1ELb0EN4cute5tupleIJNS5_1CILi128EEENS7_ILi96EEENS7_ILi256EEEEEELi256ENS_10bfloat16_tEfNS_4arch4Sm80ELb1ELb0ELb1ELb0ELb1ELb0ELb1ELb0EEENS1_21CollectiveEpilogueFwdINS6_IJS8_SA_S9_EEENS6_IJNS7_ILi1EEESI_SI_EEESC_SE_Li256ELb0ELb1ELb0ELb0EEENS1_30DynamicPersistentTileSchedulerILi256ELi256ELb0ELb1ELb0EEEEEEEEEvNT_6ParamsE,"a",@progbits
	.sectionflags	@""
	.align	4
.nv.constant0._ZN7cutlass13device_kernelIN5flash19enable_sm80_to_sm89INS1_16FlashAttnFwdSm80INS1_25CollectiveMainloopFwdSm80ILi8ELi1ELb0EN4cute5tupleIJNS5_1CILi128EEENS7_ILi96EEENS7_ILi256EEEEEELi256ENS_10bfloat16_tEfNS_4arch4Sm80ELb1ELb0ELb1ELb0ELb1ELb0ELb1ELb0EEENS1_21CollectiveEpilogueFwdINS6_IJS8_SA_S9_EEENS6_IJNS7_ILi1EEESI_SI_EEESC_SE_Li256ELb0ELb1ELb0ELb0EEENS1_30DynamicPersistentTileSchedulerILi256ELi256ELb0ELb1ELb0EEEEEEEEEvNT_6ParamsE:
	.zero		1960


//--------------------- .nv.constant0._ZN7cutlass13device_kernelIN5flash19enable_sm80_to_sm89INS1_16FlashAttnFwdSm80INS1_25CollectiveMainloopFwdSm80ILi8ELi1ELb0EN4cute5tupleIJNS5_1CILi128EEENS7_ILi96EEENS7_ILi256EEEEEELi256ENS_10bfloat16_tEfNS_4arch4Sm80ELb1ELb0ELb1ELb1ELb1ELb0ELb1ELb0EEENS1_21CollectiveEpilogueFwdINS6_IJS8_SA_S9_EEENS6_IJNS7_ILi1EEESI_SI_EEESC_SE_Li256ELb1ELb1ELb0ELb0EEENS1_19SingleTileSchedulerILb1ELb0ELb1ELi128EEEEEEEEEvNT_6ParamsE --------------------------
	.section	.nv.constant0._ZN7cutlass13device_kernelIN5flash19enable_sm80_to_sm89INS1_16FlashAttnFwdSm80INS1_25CollectiveMainloopFwdSm80ILi8ELi1ELb0EN4cute5tupleIJNS5_1CILi128EEENS7_ILi96EEENS7_ILi256EEEEEELi256ENS_10bfloat16_tEfNS_4arch4Sm80ELb1ELb0ELb1ELb1ELb1ELb0ELb1ELb0EEENS1_21CollectiveEpilogueFwdINS6_IJS8_SA_S9_EEENS6_IJNS7_ILi1EEESI_SI_EEESC_SE_Li256ELb1ELb1ELb0ELb0EEENS1_19SingleTileSchedulerILb1ELb0ELb1ELi128EEEEEEEEEvNT_6ParamsE,"a",@progbits
	.sectionflags	@""
	.align	4
.nv.constant0._ZN7cutlass13device_kernelIN5flash19enable_sm80_to_sm89INS1_16FlashAttnFwdSm80INS1_25CollectiveMainloopFwdSm80ILi8ELi1ELb0EN4cute5tupleIJNS5_1CILi128EEENS7_ILi96EEENS7_ILi256EEEEEELi256ENS_10bfloat16_tEfNS_4arch4Sm80ELb1ELb0ELb1ELb1ELb1ELb0ELb1ELb0EEENS1_21CollectiveEpilogueFwdINS6_IJS8_SA_S9_EEENS6_IJNS7_ILi1EEESI_SI_EEESC_SE_Li256ELb1ELb1ELb0ELb0EEENS1_19SingleTileSchedulerILb1ELb0ELb1ELi128EEEEEEEEEvNT_6ParamsE:
	.zero		1944


//--------------------- .nv.constant0._ZN7cutlass13device_kernelIN5flash19enable_sm80_to_sm89INS1_16FlashAttnFwdSm80INS1_25CollectiveMainloopFwdSm80ILi8ELi1ELb0EN4cute5tupleIJNS5_1CILi128EEENS7_ILi48EEENS7_ILi256EEEEEELi256ENS_10bfloat16_tEfNS_4arch4Sm80ELb1ELb0ELb1ELb1ELb1ELb1ELb1ELb0EEENS1_21CollectiveEpilogueFwdINS6_IJS8_SA_S9_EEENS6_IJNS7_ILi1EEESI_SI_EEESC_SE_Li256ELb1ELb1ELb0ELb0EEENS1_19SingleTileSchedulerILb1ELb0ELb1ELi128EEEEEEEEEvNT_6ParamsE --------------------------
	.section	.nv.constant0._ZN7cutlass13device_kernelIN5flash19enable_sm80_to_sm89INS1_16FlashAttnFwdSm80INS1_25CollectiveMainloopFwdSm80ILi8ELi1ELb0EN4cute5tupleIJNS5_1CILi128EEENS7_ILi48EEENS7_ILi256EEEEEELi256ENS_10bfloat16_tEfNS_4arch4Sm80ELb1ELb0ELb1ELb1ELb1ELb1ELb1ELb0EEENS1_21CollectiveEpilogueFwdINS6_IJS8_SA_S9_EEENS6_IJNS7_ILi1EEESI_SI_EEESC_SE_Li256ELb1ELb1ELb0ELb0EEENS1_19SingleTileSchedulerILb1ELb0ELb1ELi128EEEEEEEEEvNT_6ParamsE,"a",@progbits
	.sectionflags	@""
	.align	4
.nv.constant0._ZN7cutlass13device_kernelIN5flash19enable_sm80_to_sm89INS1_16FlashAttnFwdSm80INS1_25CollectiveMainloopFwdSm80ILi8ELi1ELb0EN4cute5tupleIJNS5_1CILi128EEENS7_ILi48EEENS7_ILi256EEEEEELi256ENS_10bfloat16_tEfNS_4arch4Sm80ELb1ELb0ELb1ELb1ELb1ELb1ELb1ELb0EEENS1_21CollectiveEpilogueFwdINS6_IJS8_SA_S9_EEENS6_IJNS7_ILi1EEESI_SI_EEESC_SE_Li256ELb1ELb1ELb0ELb0EEENS1_19SingleTileSchedulerILb1ELb0ELb1ELi128EEEEEEEEEvNT_6ParamsE:
	.zero		1944


//--------------------- .nv.constant0._ZN7cutlass13device_kernelIN5flash19enable_sm80_to_sm89INS1_16FlashAttnFwdSm80INS1_25CollectiveMainloopFwdSm80ILi8ELi1ELb1EN4cute5tupleIJNS5_1CILi128EEENS7_ILi64EEENS7_ILi256EEEEEELi256ENS_10bfloat16_tEfNS_4arch4Sm80ELb0ELb0ELb0ELb0ELb1ELb0ELb1ELb0EEENS1_21CollectiveEpilogueFwdINS6_IJS8_SA_S9_EEENS6_IJNS7_ILi1EEESI_SI_EEESC_SE_Li256ELb0ELb1ELb0ELb0EEENS1_19SingleTileSchedulerILb0ELb0ELb1ELi128EEEEEEEEEvNT_6ParamsE --------------------------
	.section	.nv.constant0._ZN7cutlass13device_kernelIN5flash19enable_sm80_to_sm89INS1_16FlashAttnFwdSm80INS1_25CollectiveMainloopFwdSm80ILi8ELi1ELb1EN4cute5tupleIJNS5_1CILi128EEENS7_ILi64EEENS7_ILi256EEEEEELi256ENS_10bfloat16_tEfNS_4arch4Sm80ELb0ELb0ELb0ELb0ELb1ELb0ELb1ELb0EEENS1_21CollectiveEpilogueFwdINS6_IJS8_SA_S9_EEENS6_IJNS7_ILi1EEESI_SI_EEESC_SE_Li256ELb0ELb1ELb0ELb0EEENS1_19SingleTileSchedulerILb0ELb0ELb1ELi128EEEEEEEEEvNT_6ParamsE,"a",@progbits
	.sectionflags	@""
	.align	4
.nv.constant0._ZN7cutlass13device_kernelIN5flash19enable_sm80_to_sm89INS1_16FlashAttnFwdSm80INS1_25CollectiveMainloopFwdSm80ILi8ELi1ELb1EN4cute5tupleIJNS5_1CILi128EEENS7_ILi64EEENS7_ILi256EEEEEELi256ENS_10bfloat16_tEfNS_4arch4Sm80ELb0ELb0ELb0ELb0ELb1ELb0ELb1ELb0EEENS1_21CollectiveEpilogueFwdINS6_IJS8_SA_S9_EEENS6_IJNS7_ILi1EEESI_SI_EEESC_SE_Li256ELb0ELb1ELb0ELb0EEENS1_19SingleTileSchedulerILb0ELb0ELb1ELi128EEEEEEEEEvNT_6ParamsE:
	.zero		1944


//--------------------- .nv.constant0._ZN7cutlass13device_kernelIN5flash19enable_sm80_to_sm89INS1_16FlashAttnFwdSm80INS1_25CollectiveMainloopFwdSm80ILi8ELi1ELb1EN4cute5tupleIJNS5_1CILi128EEENS7_ILi64EEENS7_ILi256EEEEEELi256ENS_10bfloat16_tEfNS_4arch4Sm80ELb0ELb0ELb0ELb1ELb1ELb0ELb1ELb0EEENS1_21CollectiveEpilogueFwdINS6_IJS8_SA_S9_EEENS6_IJNS7_ILi1EEESI_SI_EEESC_SE_Li256ELb1ELb1ELb0ELb0EEENS1_19SingleTileSchedulerILb1ELb0ELb1ELi128EEEEEEEEEvNT_6ParamsE --------------------------
	.section	.nv.constant0._ZN7cutlass13device_kernelIN5flash19enable_sm80_to_sm89INS1_16FlashAttnFwdSm80INS1_25CollectiveMainloopFwdSm80ILi8ELi1ELb1EN4cute5tupleIJNS5_1CILi128EEENS7_ILi64EEENS7_ILi256EEEEEELi256ENS_10bfloat16_tEfNS_4arch4Sm80ELb0ELb0ELb0ELb1ELb1ELb0ELb1ELb0EEENS1_21CollectiveEpilogueFwdINS6_IJS8_SA_S9_EEENS6_IJNS7_ILi1EEESI_SI_EEESC_SE_Li256ELb1ELb1ELb0ELb0EEENS1_19SingleTileSchedulerILb1ELb0ELb1ELi128EEEEEEEEEvNT_6ParamsE,"a",@progbits
	.sectionflags	@""
	.align	4
.nv.constant0._ZN7cutlass13device_kernelIN5flash19enable_sm80_to_sm89INS1_16FlashAttnFwdSm80INS1_25CollectiveMainloopFwdSm80ILi8ELi1ELb1EN4cute5tupleIJNS5_1CILi128EEENS7_ILi64EEENS7_ILi256EEEEEELi256ENS_10bfloat16_tEfNS_4arch4Sm80ELb0ELb0ELb0ELb1ELb1ELb0ELb1ELb0EEENS1_21CollectiveEpilogueFwdINS6_IJS8_SA_S9_EEENS6_IJNS7_ILi1EEESI_SI_EEESC_SE_Li256ELb1ELb1ELb0ELb0EEENS1_19SingleTileSchedulerILb1ELb0ELb1ELi128EEEEEEEEEvNT_6ParamsE:
	.zero		1944


//--------------------- .nv.constant0._ZN7cutlass13device_kernelIN5flash19enable_sm80_to_sm89INS1_16FlashAttnFwdSm80INS1_25CollectiveMainloopFwdSm80ILi8ELi1ELb0EN4cute5tupleIJNS5_1CILi128EEENS7_ILi32EEENS7_ILi256EEEEEELi256ENS_10bfloat16_tEfNS_4arch4Sm80ELb0ELb0ELb0ELb1ELb1ELb1ELb1ELb0EEENS1_21CollectiveEpilogueFwdINS6_IJS8_SA_S9_EEENS6_IJNS7_ILi1EEESI_SI_EEESC_SE_Li256ELb1ELb1ELb0ELb0EEENS1_19SingleTileSchedulerILb1ELb0ELb1ELi128EEEEEEEEEvNT_6ParamsE --------------------------
	.section	.nv.constant0._ZN7cutlass13device_kernelIN5flash19enable_sm80_to_sm89INS1_16FlashAttnFwdSm80INS1_25CollectiveMainloopFwdSm80ILi8ELi1ELb0EN4cute5tupleIJNS5_1CILi128EEENS7_ILi32EEENS7_ILi256EEEEEELi256ENS_10bfloat16_tEfNS_4arch4Sm80ELb0ELb0ELb0ELb1ELb1ELb1ELb1ELb0EEENS1_21CollectiveEpilogueFwdINS6_IJS8_SA_S9_EEENS6_IJNS7_ILi1EEESI_SI_EEESC_SE_Li256ELb1ELb1ELb0ELb0EEENS1_19SingleTileSchedulerILb1ELb0ELb1ELi128EEEEEEEEEvNT_6ParamsE,"a",@progbits
	.sectionflags	@""
	.align	4
.nv.constant0._ZN7cutlass13device_kernelIN5flash19enable_sm80_to_sm89INS1_16FlashAttnFwdSm80INS1_25CollectiveMainloopFwdSm80ILi8ELi1ELb0EN4cute5tupleIJNS5_1CILi128EEENS7_ILi32EEENS7_ILi256EEEEEELi256ENS_10bfloat16_tEfNS_4arch4Sm80ELb0ELb0ELb0ELb1ELb1ELb1ELb1ELb0EEENS1_21CollectiveEpilogueFwdINS6_IJS8_SA_S9_EEENS6_IJNS7_ILi1EEESI_SI_EEESC_SE_Li256ELb1ELb1ELb0ELb0EEENS1_19SingleTileSchedulerILb1ELb0ELb1ELi128EEEEEEEEEvNT_6ParamsE:
	.zero		1944


//--------------------- .nv.constant0._ZN7cutlass13device_kernelIN5flash19enable_sm80_to_sm89INS1_16FlashAttnFwdSm80INS1_25CollectiveMainloopFwdSm80ILi8ELi1ELb1EN4cute5tupleIJNS5_1CILi128EEENS7_ILi48EEENS7_ILi256EEEEEELi256ENS_10bfloat16_tEfNS_4arch4Sm80ELb0ELb1ELb0ELb0ELb1ELb0ELb1ELb0EEENS1_21CollectiveEpilogueFwdINS6_IJS8_SA_S9_EEENS6_IJNS7_ILi1EEESI_SI_EEESC_SE_Li256ELb0ELb1ELb0ELb0EEENS1_19SingleTileSchedulerILb0ELb0ELb1ELi128EEEEEEEEEvNT_6ParamsE --------------------------
	.section	.nv.constant0._ZN7cutlass13device_kernelIN5flash19enable_sm80_to_sm89INS1_16FlashAttnFwdSm80INS1_25CollectiveMainloopFwdSm80ILi8ELi1ELb1EN4cute5tupleIJNS5_1CILi128EEENS7_ILi48EEENS7_ILi256EEEEEELi256ENS_10bfloat16_tEfNS_4arch4Sm80ELb0ELb1ELb0ELb0ELb1ELb0ELb1ELb0EEENS1_21CollectiveEpilogueFwdINS6_IJS8_SA_S9_EEENS6_IJNS7_ILi1EEESI_SI_EEESC_SE_Li256ELb0ELb1ELb0ELb0EEENS1_19SingleTileSchedulerILb0ELb0ELb1ELi128EEEEEEEEEvNT_6ParamsE,"a",@progbits
	.sectionflags	@""
	.align	4
.nv.constant0._ZN7cutlass13device_kernelIN5flash19enable_sm80_to_sm89INS1_16FlashAttnFwdSm80INS1_25CollectiveMainloopFwdSm80ILi8ELi1ELb1EN4cute5tupleIJNS5_1CILi128EEENS7_ILi48EEENS7_ILi256EEEEEELi256ENS_10bfloat16_tEfNS_4arch4Sm80ELb0ELb1ELb0ELb0ELb1ELb0ELb1ELb0EEENS1_21CollectiveEpilogueFwdINS6_IJS8_SA_S9_EEENS6_IJNS7_ILi1EEESI_SI_EEESC_SE_Li256ELb0ELb1ELb0ELb0EEENS1_19SingleTileSchedulerILb0ELb0ELb1ELi128EEEEEEEEEvNT_6ParamsE:
	.zero		1944


//--------------------- .nv.constant0._ZN7cutlass13device_kernelIN5flash19enable_sm80_to_sm89INS1_16FlashAttnFwdSm80INS1_25CollectiveMainloopFwdSm80ILi8ELi1ELb1EN4cute5tupleIJNS5_1CILi128EEENS7_ILi48EEENS7_ILi256EEEEEELi256ENS_10bfloat16_tEfNS_4arch4Sm80ELb0ELb1ELb0ELb1ELb1ELb0ELb1ELb0EEENS1_21CollectiveEpilogueFwdINS6_IJS8_SA_S9_EEENS6_IJNS7_ILi1EEESI_SI_EEESC_SE_Li256ELb1ELb1ELb0ELb0EEENS1_19SingleTileSchedulerILb1ELb0ELb1ELi128EEEEEEEEEvNT_6ParamsE --------------------------
	.section	.nv.constant0._ZN7cutlass13device_kernelIN5flash19enable_sm80_to_sm89INS1_16FlashAttnFwdSm80INS1_25CollectiveMainloopFwdSm80ILi8ELi1ELb1EN4cute5tupleIJNS5_1CILi128EEENS7_ILi48EEENS7_ILi256EEEEEELi256ENS_10bfloat16_tEfNS_4arch4Sm80ELb0ELb1ELb0ELb1ELb1ELb0ELb1ELb0EEENS1_21CollectiveEpilogueFwdINS6_IJS8_SA_S9_EEENS6_IJNS7_ILi1EEESI_SI_EEESC_SE_Li256ELb1ELb1ELb0ELb0EEENS1_19SingleTileSchedulerILb1ELb0ELb1ELi128EEEEEEEEEvNT_6ParamsE,"a",@progbits
	.sectionflags	@""
	.align	4
.nv.constant0._ZN7cutlass13device_kernelIN5flash19enable_sm80_to_sm89INS1_16FlashAttnFwdSm80INS1_25CollectiveMainloopFwdSm80ILi8ELi1ELb1EN4cute5tupleIJNS5_1CILi128EEENS7_ILi48EEENS7_ILi256EEEEEELi256ENS_10bfloat16_tEfNS_4arch4Sm80ELb0ELb1ELb0ELb1ELb1ELb0ELb1ELb0EEENS1_21CollectiveEpilogueFwdINS6_IJS8_SA_S9_EEENS6_IJNS7_ILi1EEESI_SI_EEESC_SE_Li256ELb1ELb1ELb0ELb0EEENS1_19SingleTileSchedulerILb1ELb0ELb1ELi128EEEEEEEEEvNT_6ParamsE:
	.zero		1944


//--------------------- .nv.constant0._ZN7cutlass13device_kernelIN5flash19enable_sm80_to_sm89INS1_16FlashAttnFwdSm80INS1_25CollectiveMainloopFwdSm80ILi8ELi1ELb0EN4cute5tupleIJNS5_1CILi128EEENS7_ILi32EEENS7_ILi256EEEEEELi256ENS_10bfloat16_tEfNS_4arch4Sm80ELb0ELb1ELb0ELb1ELb1ELb1ELb1ELb0EEENS1_21CollectiveEpilogueFwdINS6_IJS8_SA_S9_EEENS6_IJNS7_ILi1EEESI_SI_EEESC_SE_Li256ELb1ELb1ELb0ELb0EEENS1_19SingleTileSchedulerILb1ELb0ELb1ELi128EEEEEEEEEvNT_6ParamsE --------------------------
	.section	.nv.constant0._ZN7cutlass13device_kernelIN5flash19enable_sm80_to_sm89INS1_16FlashAttnFwdSm80INS1_25CollectiveMainloopFwdSm80ILi8ELi1ELb0EN4cute5tupleIJNS5_1CILi128EEENS7_ILi32EEENS7_ILi256EEEEEELi256ENS_10bfloat16_tEfNS_4arch4Sm80ELb0ELb1ELb0ELb1ELb1ELb1ELb1ELb0EEENS1_21CollectiveEpilogueFwdINS6_IJS8_SA_S9_EEENS6_IJNS7_ILi1EEESI_SI_EEESC_SE_Li256ELb1ELb1ELb0ELb0EEENS1_19SingleTileSchedulerILb1ELb0ELb1ELi128EEEEEEEEEvNT_6ParamsE,"a",@progbits
	.sectionflags	@""
	.align	4
.nv.constant0._ZN7cutlass13device_kernelIN5flash19enable_sm80_to_sm89INS1_16FlashAttnFwdSm80INS1_25CollectiveMainloopFwdSm80ILi8ELi1ELb0EN4cute5tupleIJNS5_1CILi128EEENS7_ILi32EEENS7_ILi256EEEEEELi256ENS_10bfloat16_tEfNS_4arch4Sm80ELb0ELb1ELb0ELb1ELb1ELb1ELb1ELb0EEENS1_21CollectiveEpilogueFwdINS6_IJS8_SA_S9_EEENS6_IJNS7_ILi1EEESI_SI_EEESC_SE_Li256ELb1ELb1ELb0ELb0EEENS1_19SingleTileSchedulerILb1ELb0ELb1ELi128EEEEEEEEEvNT_6ParamsE:
	.zero		1944


//--------------------- .nv.constant0._ZN7cutlass13device_kernelIN5flash19enable_sm80_to_sm89INS1_16FlashAttnFwdSm80INS1_25CollectiveMainloopFwdSm80ILi8ELi1ELb1EN4cute5tupleIJNS5_1CILi128EEENS7_ILi64EEENS7_ILi256EEEEEELi256ENS_10bfloat16_tEfNS_4arch4Sm80ELb1ELb0ELb0ELb0ELb1ELb0ELb1ELb0EEENS1_21CollectiveEpilogueFwdINS6_IJS8_SA_S9_EEENS6_IJNS7_ILi1EEESI_SI_EEESC_SE_Li256ELb0ELb1ELb0ELb0EEENS1_30DynamicPersistentTileSchedulerILi256ELi256ELb0ELb1ELb0EEEEEEEEEvNT_6ParamsE --------------------------
	.section	.nv.constant0._ZN7cutlass13device_kernelIN5flash19enable_sm80_to_sm89INS1_16FlashAttnFwdSm80INS1_25CollectiveMainloopFwdSm80ILi8ELi1ELb1EN4cute5tupleIJNS5_1CILi128EEENS7_ILi64EEENS7_ILi256EEEEEELi256ENS_10bfloat16_tEfNS_4arch4Sm80ELb1ELb0ELb0ELb0ELb1ELb0ELb1ELb0EEENS1_21CollectiveEpilogueFwdINS6_IJS8_SA_S9_EEENS6_IJNS7_ILi1EEESI_SI_EEESC_SE_Li256ELb0ELb1ELb0ELb0EEENS1_30DynamicPersistentTileSchedulerILi256ELi256ELb0ELb1ELb0EEEEEEEEEvNT_6ParamsE,"a",@progbits
	.sectionflags	@""
	.align	4
.nv.constant0._ZN7cutlass13device_kernelIN5flash19enable_sm80_to_sm89INS1_16FlashAttnFwdSm80INS1_25CollectiveMainloopFwdSm80ILi8ELi1ELb1EN4cute5tupleIJNS5_1CILi128EEENS7_ILi64EEENS7_ILi256EEEEEELi256ENS_10bfloat16_tEfNS_4arch4Sm80ELb1ELb0ELb0ELb0ELb1ELb0ELb1ELb0EEENS1_21CollectiveEpilogueFwdINS6_IJS8_SA_S9_EEENS6_IJNS7_ILi1EEESI_SI_EEESC_SE_Li256ELb0ELb1ELb0ELb0EEENS1_30DynamicPersistentTileSchedulerILi256ELi256ELb0ELb1ELb0EEEEEEEEEvNT_6ParamsE:
	.zero		1960


//--------------------- .nv.constant0._ZN7cutlass13device_kernelIN5flash19enable_sm80_to_sm89INS1_16FlashAttnFwdSm80INS1_25CollectiveMainloopFwdSm80ILi8ELi1ELb1EN4cute5tupleIJNS5_1CILi128EEENS7_ILi64EEENS7_ILi256EEEEEELi256ENS_10bfloat16_tEfNS_4arch4Sm80ELb1ELb0ELb0ELb1ELb1ELb0ELb1ELb0EEENS1_21CollectiveEpilogueFwdINS6_IJS8_SA_S9_EEENS6_IJNS7_ILi1EEESI_SI_EEESC_SE_Li256ELb1ELb1ELb0ELb0EEENS1_19SingleTileSchedulerILb1ELb0ELb1ELi128EEEEEEEEEvNT_6ParamsE --------------------------
	.section	.nv.constant0._ZN7cutlass13device_kernelIN5flash19enable_sm80_to_sm89INS1_16FlashAttnFwdSm80INS1_25CollectiveMainloopFwdSm80ILi8ELi1ELb1EN4cute5tupleIJNS5_1CILi128EEENS7_ILi64EEENS7_ILi256EEEEEELi256ENS_10bfloat16_tEfNS_4arch4Sm80ELb1ELb0ELb0ELb1ELb1ELb0ELb1ELb0EEENS1_21CollectiveEpilogueFwdINS6_IJS8_SA_S9_EEENS6_IJNS7_ILi1EEESI_SI_EEESC_SE_Li256ELb1ELb1ELb0ELb0EEENS1_19SingleTileSchedulerILb1ELb0ELb1ELi128EEEEEEEEEvNT_6ParamsE,"a",@progbits
	.sectionflags	@""
	.align	4
.nv.constant0._ZN7cutlass13device_kernelIN5flash19enable_sm80_to_sm89INS1_16FlashAttnFwdSm80INS1_25CollectiveMainloopFwdSm80ILi8ELi1ELb1EN4cute5tupleIJNS5_1CILi128EEENS7_ILi64EEENS7_ILi256EEEEEELi256ENS_10bfloat16_tEfNS_4arch4Sm80ELb1ELb0ELb0ELb1ELb1ELb0ELb1ELb0EEENS1_21CollectiveEpilogueFwdINS6_IJS8_SA_S9_EEENS6_IJNS7_ILi1EEESI_SI_EEESC_SE_Li256ELb1ELb1ELb0ELb0EEENS1_19SingleTileSchedulerILb1ELb0ELb1ELi128EEEEEEEEEvNT_6ParamsE:
	.zero		1944


//--------------------- .nv.constant0._ZN7cutlass13device_kernelIN5flash19enable_sm80_to_sm89INS1_16FlashAttnFwdSm80INS1_25CollectiveMainloopFwdSm80ILi8ELi1ELb0EN4cute5tupleIJNS5_1CILi128EEENS7_ILi32EEENS7_ILi256EEEEEELi256ENS_10bfloat16_tEfNS_4arch4Sm80ELb1ELb0ELb0ELb1ELb1ELb1ELb1ELb0EEENS1_21CollectiveEpilogueFwdINS6_IJS8_SA_S9_EEENS6_IJNS7_ILi1EEESI_SI_EEESC_SE_Li256ELb1ELb1ELb0ELb0EEENS1_19SingleTileSchedulerILb1ELb0ELb1ELi128EEEEEEEEEvNT_6ParamsE --------------------------
	.section	.nv.constant0._ZN7cutlass13device_kernelIN5flash19enable_sm80_to_sm89INS1_16FlashAttnFwdSm80INS1_25CollectiveMainloopFwdSm80ILi8ELi1ELb0EN4cute5tupleIJNS5_1CILi128EEENS7_ILi32EEENS7_ILi256EEEEEELi256ENS_10bfloat16_tEfNS_4arch4Sm80ELb1ELb0ELb0ELb1ELb1ELb1ELb1ELb0EEENS1_21CollectiveEpilogueFwdINS6_IJS8_SA_S9_EEENS6_IJNS7_ILi1EEESI_SI_EEESC_SE_Li256ELb1ELb1ELb0ELb0EEENS1_19SingleTileSchedulerILb1ELb0ELb1ELi128EEEEEEEEEvNT_6ParamsE,"a",@progbits
	.sectionflags	@""
	.align	4
.nv.constant0._ZN7cutlass13device_kernelIN5flash19enable_sm80_to_sm89INS1_16FlashAttnFwdSm80INS1_25CollectiveMainloopFwdSm80ILi8ELi1ELb0EN4cute5tupleIJNS5_1CILi128EEENS7_ILi32EEENS7_ILi256EEEEEELi256ENS_10bfloat16_tEfNS_4arch4Sm80ELb1ELb0ELb0ELb1ELb1ELb1ELb1ELb0EEENS1_21CollectiveEpilogueFwdINS6_IJS8_SA_S9_EEENS6_IJNS7_ILi1EEESI_SI_EEESC_SE_Li256ELb1ELb1ELb0ELb0EEENS1_19SingleTileSchedulerILb1ELb0ELb1ELi128EEEEEEEEEvNT_6ParamsE:
	.zero		1944


//--------------------- .nv.constant0._ZN7cutlass13device_kernelIN5flash19enable_sm80_to_sm89INS1_16FlashAttnFwdSm80INS1_25CollectiveMainloopFwdSm80ILi8ELi1ELb0EN4cute5tupleIJNS5_1CILi128EEENS7_ILi96EEENS7_ILi256EEEEEELi256ENS_10bfloat16_tEfNS_4arch4Sm80ELb0ELb0ELb0ELb0ELb1ELb0ELb1ELb0EEENS1_21CollectiveEpilogueFwdINS6_IJS8_SA_S9_EEENS6_IJNS7_ILi1EEESI_SI_EEESC_SE_Li256ELb0ELb1ELb0ELb0EEENS1_19SingleTileSchedulerILb0ELb0ELb1ELi128EEEEEEEEEvNT_6ParamsE --------------------------
	.section	.nv.constant0._ZN7cutlass13device_kernelIN5flash19enable_sm80_to_sm89INS1_16FlashAttnFwdSm80INS1_25CollectiveMainloopFwdSm80ILi8ELi1ELb0EN4cute5tupleIJNS5_1CILi128EEENS7_ILi96EEENS7_ILi256EEEEEELi256ENS_10bfloat16_tEfNS_4arch4Sm80ELb0ELb0ELb0ELb0ELb1ELb0ELb1ELb0EEENS1_21CollectiveEpilogueFwdINS6_IJS8_SA_S9_EEENS6_IJNS7_ILi1EEESI_SI_EEESC_SE_Li256ELb0ELb1ELb0ELb0EEENS1_19SingleTileSchedulerILb0ELb0ELb1ELi128EEEEEEEEEvNT_6ParamsE,"a",@progbits
	.sectionflags	@""
	.align	4
.nv.constant0._ZN7cutlass13device_kernelIN5flash19enable_sm80_to_sm89INS1_16FlashAttnFwdSm80INS1_25CollectiveMainloopFwdSm80ILi8ELi1ELb0EN4cute5tupleIJNS5_1CILi128EEENS7_ILi96EEENS7_ILi256EEEEEELi256ENS_10bfloat16_tEfNS_4arch4Sm80ELb0ELb0ELb0ELb0ELb1ELb0ELb1ELb0EEENS1_21CollectiveEpilogueFwdINS6_IJS8_SA_S9_EEENS6_IJNS7_ILi1EEESI_SI_EEESC_SE_Li256ELb0ELb1ELb0ELb0EEENS1_19SingleTileSchedulerILb0ELb0ELb1ELi128EEEEEEEEEvNT_6ParamsE:
	.zero		1944


//--------------------- .nv.constant0._ZN7cutlass13device_kernelIN5flash19enable_sm80_to_sm89INS1_16FlashAttnFwdSm80INS1_25CollectiveMainloopFwdSm80ILi8ELi1ELb0EN4cute5tupleIJNS5_1CILi128EEENS7_ILi96EEENS7_ILi256EEEEEELi256ENS_10bfloat16_tEfNS_4arch4Sm80ELb0ELb0ELb0ELb1ELb1ELb0ELb1ELb0EEENS1_21CollectiveEpilogueFwdINS6_IJS8_SA_S9_EEENS6_IJNS7_ILi1EEESI_SI_EEESC_SE_Li256ELb1ELb1ELb0ELb0EEENS1_19SingleTileSchedulerILb1ELb0ELb1ELi128EEEEEEEEEvNT_6ParamsE --------------------------
	.section	.nv.constant0._ZN7cutlass13device_kernelIN5flash19enable_sm80_to_sm89INS1_16FlashAttnFwdSm80INS1_25CollectiveMainloopFwdSm80ILi8ELi1ELb0EN4cute5tupleIJNS5_1CILi128EEENS7_ILi96EEENS7_ILi256EEEEEELi256ENS_10bfloat16_tEfNS_4arch4Sm80ELb0ELb0ELb0ELb1ELb1ELb0ELb1ELb0EEENS1_21CollectiveEpilogueFwdINS6_IJS8_SA_S9_EEENS6_IJNS7_ILi1EEESI_SI_EEESC_SE_Li256ELb1ELb1ELb0ELb0EEENS1_19SingleTileSchedulerILb1ELb0ELb1ELi128EEEEEEEEEvNT_6ParamsE,"a",@progbits
	.sectionflags	@""
	.align	4
.nv.constant0._ZN7cutlass13device_kernelIN5flash19enable_sm80_to_sm89INS1_16FlashAttnFwdSm80INS1_25CollectiveMainloopFwdSm80ILi8ELi1ELb0EN4cute5tupleIJNS5_1CILi128EEENS7_ILi96EEENS7_ILi256EEEEEELi256ENS_10bfloat16_tEfNS_4arch4Sm80ELb0ELb0ELb0ELb1ELb1ELb0ELb1ELb0EEENS1_21CollectiveEpilogueFwdINS6_IJS8_SA_S9_EEENS6_IJNS7_ILi1EEESI_SI_EEESC_SE_Li256ELb1ELb1ELb0ELb0EEENS1_19SingleTileSchedulerILb1ELb0ELb1ELi128EEEEEEEEEvNT_6ParamsE:
	.zero		1944


//--------------------- .nv.constant0._ZN7cutlass13device_kernelIN5flash19enable_sm80_to_sm89INS1_16FlashAttnFwdSm80INS1_25CollectiveMainloopFwdSm80ILi8ELi1ELb0EN4cute5tupleIJNS5_1CILi128EEENS7_ILi48EEENS7_ILi256EEEEEELi256ENS_10bfloat16_tEfNS_4arch4Sm80ELb0ELb0ELb0ELb1ELb1ELb1ELb1ELb0EEENS1_21CollectiveEpilogueFwdINS6_IJS8_SA_S9_EEENS6_IJNS7_ILi1EEESI_SI_EEESC_SE_Li256ELb1ELb1ELb0ELb0EEENS1_19SingleTileSchedulerILb1ELb0ELb1ELi128EEEEEEEEEvNT_6ParamsE --------------------------
	.section	.nv.constant0._ZN7cutlass13device_kernelIN5flash19enable_sm80_to_sm89INS1_16FlashAttnFwdSm80INS1_25CollectiveMainloopFwdSm80ILi8ELi1ELb0EN4cute5tupleIJNS5_1CILi128EEENS7_ILi48EEENS7_ILi256EEEEEELi256ENS_10bfloat16_tEfNS_4arch4Sm80ELb0ELb0ELb0ELb1ELb1ELb1ELb1ELb0EEENS1_21CollectiveEpilogueFwdINS6_IJS8_SA_S9_EEENS6_IJNS7_ILi1EEESI_SI_EEESC_SE_Li256ELb1ELb1ELb0ELb0EEENS1_19SingleTileSchedulerILb1ELb0ELb1ELi128EEEEEEEEEvNT_6ParamsE,"a",@progbits
	.sectionflags	@""
	.align	4
.nv.constant0._ZN7cutlass13device_kernelIN5flash19enable_sm80_to_sm89INS1_16FlashAttnFwdSm80INS1_25CollectiveMainloopFwdSm80ILi8ELi1ELb0EN4cute5tupleIJNS5_1CILi128EEENS7_ILi48EEENS7_ILi256EEEEEELi256ENS_10bfloat16_tEfNS_4arch4Sm80ELb0ELb0ELb0ELb1ELb1ELb1ELb1ELb0EEENS1_21CollectiveEpilogueFwdINS6_IJS8_SA_S9_EEENS6_IJNS7_ILi1EEESI_SI_EEESC_SE_Li256ELb1ELb1ELb0ELb0EEENS1_19SingleTileSchedulerILb1ELb0ELb1ELi128EEEEEEEEEvNT_6ParamsE:
	.zero		1944


//--------------------- .nv.constant0._ZN7cutlass13device_kernelIN5flash19enable_sm80_to_sm89INS1_16FlashAttnFwdSm80INS1_25CollectiveMainloopFwdSm80ILi8ELi1ELb0EN4cute5tupleIJNS5_1CILi128EEENS7_ILi64EEENS7_ILi256EEEEEELi256ENS_10bfloat16_tEfNS_4arch4Sm80ELb0ELb1ELb0ELb0ELb1ELb0ELb1ELb0EEENS1_21CollectiveEpilogueFwdINS6_IJS8_SA_S9_EEENS6_IJNS7_ILi1EEESI_SI_EEESC_SE_Li256ELb0ELb1ELb0ELb0EEENS1_19SingleTileSchedulerILb0ELb0ELb1ELi128EEEEEEEEEvNT_6ParamsE --------------------------
	.section	.nv.constant0._ZN7cutlass13device_kernelIN5flash19enable_sm80_to_sm89INS1_16FlashAttnFwdSm80INS1_25CollectiveMainloopFwdSm80ILi8ELi1ELb0EN4cute5tupleIJNS5_1CILi128EEENS7_ILi64EEENS7_ILi256EEEEEELi256ENS_10bfloat16_tEfNS_4arch4Sm80ELb0ELb1ELb0ELb0ELb1ELb0ELb1ELb0EEENS1_21CollectiveEpilogueFwdINS6_IJS8_SA_S9_EEENS6_IJNS7_ILi1EEESI_SI_EEESC_SE_Li256ELb0ELb1ELb0ELb0EEENS1_19SingleTileSchedulerILb0ELb0ELb1ELi128EEEEEEEEEvNT_6ParamsE,"a",@progbits
	.sectionflags	@""
	.align	4
.nv.constant0._ZN7cutlass13device_kernelIN5flash19enable_sm80_to_sm89INS1_16FlashAttnFwdSm80INS1_25CollectiveMainloopFwdSm80ILi8ELi1ELb0EN4cute5tupleIJNS5_1CILi128EEENS7_ILi64EEENS7_ILi256EEEEEELi256ENS_10bfloat16_tEfNS_4arch4Sm80ELb0ELb1ELb0ELb0ELb1ELb0ELb1ELb0EEENS1_21CollectiveEpilogueFwdINS6_IJS8_SA_S9_EEENS6_IJNS7_ILi1EEESI_SI_EEESC_SE_Li256ELb0ELb1ELb0ELb0EEENS1_19SingleTileSchedulerILb0ELb0ELb1ELi128EEEEEEEEEvNT_6ParamsE:
	.zero		1944


//--------------------- .nv.constant0._ZN7cutlass13device_kernelIN5flash19enable_sm80_to_sm89INS1_16FlashAttnFwdSm80INS1_25CollectiveMainloopFwdSm80ILi8ELi1ELb0EN4cute5tupleIJNS5_1CILi128EEENS7_ILi64EEENS7_ILi256EEEEEELi256ENS_10bfloat16_tEfNS_4arch4Sm80ELb0ELb1ELb0ELb1ELb1ELb0ELb1ELb0EEENS1_21CollectiveEpilogueFwdINS6_IJS8_SA_S9_EEENS6_IJNS7_ILi1EEESI_SI_EEESC_SE_Li256ELb1ELb1ELb0ELb0EEENS1_19SingleTileSchedulerILb1ELb0ELb1ELi128EEEEEEEEEvNT_6ParamsE --------------------------
	.section	.nv.constant0._ZN7cutlass13device_kernelIN5flash19enable_sm80_to_sm89INS1_16FlashAttnFwdSm80INS1_25CollectiveMainloopFwdSm80ILi8ELi1ELb0EN4cute5tupleIJNS5_1CILi128EEENS7_ILi64EEENS7_ILi256EEEEEELi256ENS_10bfloat16_tEfNS_4arch4Sm80ELb0ELb1ELb0ELb1ELb1ELb0ELb1ELb0EEENS1_21CollectiveEpilogueFwdINS6_IJS8_SA_S9_EEENS6_IJNS7_ILi1EEESI_SI_EEESC_SE_Li256ELb1ELb1ELb0ELb0EEENS1_19SingleTileSchedulerILb1ELb0ELb1ELi128EEEEEEEEEvNT_6ParamsE,"a",@progbits
	.sectionflags	@""
	.align	4
.nv.constant0._ZN7cutlass13device_kernelIN5flash19enable_sm80_to_sm89INS1_16FlashAttnFwdSm80INS1_25CollectiveMainloopFwdSm80ILi8ELi1ELb0EN4cute5tupleIJNS5_1CILi128EEENS7_ILi64EEENS7_ILi256EEEEEELi256ENS_10bfloat16_tEfNS_4arch4Sm80ELb0ELb1ELb0ELb1ELb1ELb0ELb1ELb0EEENS1_21CollectiveEpilogueFwdINS6_IJS8_SA_S9_EEENS6_IJNS7_ILi1EEESI_SI_EEESC_SE_Li256ELb1ELb1ELb0ELb0EEENS1_19SingleTileSchedulerILb1ELb0ELb1ELi128EEEEEEEEEvNT_6ParamsE:
	.zero		1944


//--------------------- .nv.constant0._ZN7cutlass13device_kernelIN5flash19enable_sm80_to_sm89INS1_16FlashAttnFwdSm80INS1_25CollectiveMainloopFwdSm80ILi8ELi1ELb0EN4cute5tupleIJNS5_1CILi128EEENS7_ILi48EEENS7_ILi256EEEEEELi256ENS_10bfloat16_tEfNS_4arch4Sm80ELb0ELb1ELb0ELb1ELb1ELb1ELb1ELb0EEENS1_21CollectiveEpilogueFwdINS6_IJS8_SA_S9_EEENS6_IJNS7_ILi1EEESI_SI_EEESC_SE_Li256ELb1ELb1ELb0ELb0EEENS1_19SingleTileSchedulerILb1ELb0ELb1ELi128EEEEEEEEEvNT_6ParamsE --------------------------
	.section	.nv.constant0._ZN7cutlass13device_kernelIN5flash19enable_sm80_to_sm89INS1_16FlashAttnFwdSm80INS1_25CollectiveMainloopFwdSm80ILi8ELi1ELb0EN4cute5tupleIJNS5_1CILi128EEENS7_ILi48EEENS7_ILi256EEEEEELi256ENS_10bfloat16_tEfNS_4arch4Sm80ELb0ELb1ELb0ELb1ELb1ELb1ELb1ELb0EEENS1_21CollectiveEpilogueFwdINS6_IJS8_SA_S9_EEENS6_IJNS7_ILi1EEESI_SI_EEESC_SE_Li256ELb1ELb1ELb0ELb0EEENS1_19SingleTileSchedulerILb1ELb0ELb1ELi128EEEEEEEEEvNT_6ParamsE,"a",@progbits
	.sectionflags	@""
	.align	4
.nv.constant0._ZN7cutlass13device_kernelIN5flash19enable_sm80_to_sm89INS1_16FlashAttnFwdSm80INS1_25CollectiveMainloopFwdSm80ILi8ELi1ELb0EN4cute5tupleIJNS5_1CILi128EEENS7_ILi48EEENS7_ILi256EEEEEELi256ENS_10bfloat16_tEfNS_4arch4Sm80ELb0ELb1ELb0ELb1ELb1ELb1ELb1ELb0EEENS1_21CollectiveEpilogueFwdINS6_IJS8_SA_S9_EEENS6_IJNS7_ILi1EEESI_SI_EEESC_SE_Li256ELb1ELb1ELb0ELb0EEENS1_19SingleTileSchedulerILb1ELb0ELb1ELi128EEEEEEEEEvNT_6ParamsE:
	.zero		1944


//--------------------- .nv.constant0._ZN7cutlass13device_kernelIN5flash19enable_sm80_to_sm89INS1_16FlashAttnFwdSm80INS1_25CollectiveMainloopFwdSm80ILi8ELi1ELb0EN4cute5tupleIJNS5_1CILi128EEENS7_ILi96EEENS7_ILi256EEEEEELi256ENS_10bfloat16_tEfNS_4arch4Sm80ELb1ELb0ELb0ELb0ELb1ELb0ELb1ELb0EEENS1_21CollectiveEpilogueFwdINS6_IJS8_SA_S9_EEENS6_IJNS7_ILi1EEESI_SI_EEESC_SE_Li256ELb0ELb1ELb0ELb0EEENS1_30DynamicPersistentTileSchedulerILi256ELi256ELb0ELb1ELb0EEEEEEEEEvNT_6ParamsE --------------------------
	.section	.nv.constant0._ZN7cutlass13device_kernelIN5flash19enable_sm80_to_sm89INS1_16FlashAttnFwdSm80INS1_25CollectiveMainloopFwdSm80ILi8ELi1ELb0EN4cute5tupleIJNS5_1CILi128EEENS7_ILi96EEENS7_ILi256EEEEEELi256ENS_10bfloat16_tEfNS_4arch4Sm80ELb1ELb0ELb0ELb0ELb1ELb0ELb1ELb0EEENS1_21CollectiveEpilogueFwdINS6_IJS8_SA_S9_EEENS6_IJNS7_ILi1EEESI_SI_EEESC_SE_Li256ELb0ELb1ELb0ELb0EEENS1_30DynamicPersistentTileSchedulerILi256ELi256ELb0ELb1ELb0EEEEEEEEEvNT_6ParamsE,"a",@progbits
	.sectionflags	@""
	.align	4
.nv.constant0._ZN7cutlass13device_kernelIN5flash19enable_sm80_to_sm89INS1_16FlashAttnFwdSm80INS1_25CollectiveMainloopFwdSm80ILi8ELi1ELb0EN4cute5tupleIJNS5_1CILi128EEENS7_ILi96EEENS7_ILi256EEEEEELi256ENS_10bfloat16_tEfNS_4arch4Sm80ELb1ELb0ELb0ELb0ELb1ELb0ELb1ELb0EEENS1_21CollectiveEpilogueFwdINS6_IJS8_SA_S9_EEENS6_IJNS7_ILi1EEESI_SI_EEESC_SE_Li256ELb0ELb1ELb0ELb0EEENS1_30DynamicPersistentTileSchedulerILi256ELi256ELb0ELb1ELb0EEEEEEEEEvNT_6ParamsE:
	.zero		1960


//--------------------- .nv.constant0._ZN7cutlass13device_kernelIN5flash19enable_sm80_to_sm89INS1_16FlashAttnFwdSm80INS1_25CollectiveMainloopFwdSm80ILi8ELi1ELb0EN4cute5tupleIJNS5_1CILi128EEENS7_ILi96EEENS7_ILi256EEEEEELi256ENS_10bfloat16_tEfNS_4arch4Sm80ELb1ELb0ELb0ELb1ELb1ELb0ELb1ELb0EEENS1_21CollectiveEpilogueFwdINS6_IJS8_SA_S9_EEENS6_IJNS7_ILi1EEESI_SI_EEESC_SE_Li256ELb1ELb1ELb0ELb0EEENS1_19SingleTileSchedulerILb1ELb0ELb1ELi128EEEEEEEEEvNT_6ParamsE --------------------------
	.section	.nv.constant0._ZN7cutlass13device_kernelIN5flash19enable_sm80_to_sm89INS1_16FlashAttnFwdSm80INS1_25CollectiveMainloopFwdSm80ILi8ELi1ELb0EN4cute5tupleIJNS5_1CILi128EEENS7_ILi96EEENS7_ILi256EEEEEELi256ENS_10bfloat16_tEfNS_4arch4Sm80ELb1ELb0ELb0ELb1ELb1ELb0ELb1ELb0EEENS1_21CollectiveEpilogueFwdINS6_IJS8_SA_S9_EEENS6_IJNS7_ILi1EEESI_SI_EEESC_SE_Li256ELb1ELb1ELb0ELb0EEENS1_19SingleTileSchedulerILb1ELb0ELb1ELi128EEEEEEEEEvNT_6ParamsE,"a",@progbits
	.sectionflags	@""
	.align	4
.nv.constant0._ZN7cutlass13device_kernelIN5flash19enable_sm80_to_sm89INS1_16FlashAttnFwdSm80INS1_25CollectiveMainloopFwdSm80ILi8ELi1ELb0EN4cute5tupleIJNS5_1CILi128EEENS7_ILi96EEENS7_ILi256EEEEEELi256ENS_10bfloat16_tEfNS_4arch4Sm80ELb1ELb0ELb0ELb1ELb1ELb0ELb1ELb0EEENS1_21CollectiveEpilogueFwdINS6_IJS8_SA_S9_EEENS6_IJNS7_ILi1EEESI_SI_EEESC_SE_Li256ELb1ELb1ELb0ELb0EEENS1_19SingleTileSchedulerILb1ELb0ELb1ELi128EEEEEEEEEvNT_6ParamsE:
	.zero		1944


//--------------------- .nv.constant0._ZN7cutlass13device_kernelIN5flash19enable_sm80_to_sm89INS1_16FlashAttnFwdSm80INS1_25CollectiveMainloopFwdSm80ILi8ELi1ELb0EN4cute5tupleIJNS5_1CILi128EEENS7_ILi48EEENS7_ILi256EEEEEELi256ENS_10bfloat16_tEfNS_4arch4Sm80ELb1ELb0ELb0ELb1ELb1ELb1ELb1ELb0EEENS1_21CollectiveEpilogueFwdINS6_IJS8_SA_S9_EEENS6_IJNS7_ILi1EEESI_SI_EEESC_SE_Li256ELb1ELb1ELb0ELb0EEENS1_19SingleTileSchedulerILb1ELb0ELb1ELi128EEEEEEEEEvNT_6ParamsE --------------------------
	.section	.nv.constant0._ZN7cutlass13device_kernelIN5flash19enable_sm80_to_sm89INS1_16FlashAttnFwdSm80INS1_25CollectiveMainloopFwdSm80ILi8ELi1ELb0EN4cute5tupleIJNS5_1CILi128EEENS7_ILi48EEENS7_ILi256EEEEEELi256ENS_10bfloat16_tEfNS_4arch4Sm80ELb1ELb0ELb0ELb1ELb1ELb1ELb1ELb0EEENS1_21CollectiveEpilogueFwdINS6_IJS8_SA_S9_EEENS6_IJNS7_ILi1EEESI_SI_EEESC_SE_Li256ELb1ELb1ELb0ELb0EEENS1_19SingleTileSchedulerILb1ELb0ELb1ELi128EEEEEEEEEvNT_6ParamsE,"a",@progbits
	.sectionflags	@""
	.align	4
.nv.constant0._ZN7cutlass13device_kernelIN5flash19enable_sm80_to_sm89INS1_16FlashAttnFwdSm80INS1_25CollectiveMainloopFwdSm80ILi8ELi1ELb0EN4cute5tupleIJNS5_1CILi128EEENS7_ILi48EEENS7_ILi256EEEEEELi256ENS_10bfloat16_tEfNS_4arch4Sm80ELb1ELb0ELb0ELb1ELb1ELb1ELb1ELb0EEENS1_21CollectiveEpilogueFwdINS6_IJS8_SA_S9_EEENS6_IJNS7_ILi1EEESI_SI_EEESC_SE_Li256ELb1ELb1ELb0ELb0EEENS1_19SingleTileSchedulerILb1ELb0ELb1ELi128EEEEEEEEEvNT_6ParamsE:
	.zero		1944


//--------------------- SYMBOLS --------------------------

	.type		.nv.reservedSmem.offset0,@object
	.size		.nv.reservedSmem.offset0,0x4
